def matmul_kernel(
    a_ptr,
    b_ptr,
    c_ptr,
    M,
    N,
    K,
    stride_am,
    stride_ak,
    stride_bk,
    stride_bn,
    stride_cm,
    stride_cn,
    BLOCK_M: tl.constexpr,
    BLOCK_N: tl.constexpr,
    BLOCK_K: tl.constexpr,
    GROUP_M: tl.constexpr,
):
    pid = tl.program_id(axis=0)
    num_pid_m = tl.cdiv(M, BLOCK_M)
    num_pid_n = tl.cdiv(N, BLOCK_N)
    num_pid_in_group = GROUP_M * num_pid_n
    group_id = pid // num_pid_in_group
    first_pid_m = group_id * GROUP_M
    group_size_m = min(num_pid_m - first_pid_m, GROUP_M)
    pid_m = first_pid_m + ((pid % num_pid_in_group) % group_size_m)
    pid_n = (pid % num_pid_in_group) // group_size_m

    offs_am = (pid_m * BLOCK_M + tl.arange(0, BLOCK_M)) % M
    offs_bn = (pid_n * BLOCK_N + tl.arange(0, BLOCK_N)) % N
    offs_k = tl.arange(0, BLOCK_K)
    a_ptrs = a_ptr + offs_am[:, None] * stride_am + offs_k[None, :] * stride_ak
    b_ptrs = b_ptr + offs_k[:, None] * stride_bk + offs_bn[None, :] * stride_bn

    acc = tl.zeros((BLOCK_M, BLOCK_N), dtype=tl.float32)
    for kk in range(0, tl.cdiv(K, BLOCK_K)):
        a = tl.load(a_ptrs, mask=offs_k[None, :] < K - kk * BLOCK_K, other=0.0)
        b = tl.load(b_ptrs, mask=offs_k[:, None] < K - kk * BLOCK_K, other=0.0)
        acc = tl.dot(a, b, acc)
        a_ptrs += BLOCK_K * stride_ak
        b_ptrs += BLOCK_K * stride_bk

    c = acc.to(c_ptr.dtype.element_ty)
    offs_cm = pid_m * BLOCK_M + tl.arange(0, BLOCK_M)
    offs_cn = pid_n * BLOCK_N + tl.arange(0, BLOCK_N)
    c_ptrs = c_ptr + offs_cm[:, None] * stride_cm + offs_cn[None, :] * stride_cn
    mask = (offs_cm[:, None] < M) & (offs_cn[None, :] < N)
    tl.store(c_ptrs, c, mask=mask)

# config = {"BLOCK_K": 128, "BLOCK_M": 128, "BLOCK_N": 64, "GROUP_M": 8, "arch": "sm_100", "dtype": "fp32", "num_ctas": 1, "num_stages": 2, "num_warps": 4}
# arch = sm_100


// ===== COMPILED SASS (sm_100a) =====

	.target	sm_100a

	.elftype	@"ET_EXEC"


//--------------------- .note.nv.tkinfo           --------------------------
	.section	.note.nv.tkinfo,"",@"SHT_NOTE"
	.sectionflags	@"SHF_NOTE_NV_TKINFO"
	.tkinfo
        /*0018*/ 	.word	0x00000081
        /*0030*/ 	.string	""
        /*0030*/ 	.string	"ptxas-blackwell"
        /*0030*/ 	.string	"Cuda compilation tools, release 12.9, V12.9.86"
        /*0030*/ 	.string	"Build cuda_12.9.r12.9/compiler.36037853_0"
        /*0030*/ 	.string	"-v  -suppress-debug-info  -lineinfo  -arch sm_100a "



//--------------------- .note.nv.cuver            --------------------------
	.section	.note.nv.cuver,"",@"SHT_NOTE"
	.sectionflags	@"SHF_NOTE_NV_CUVER"
        /*0018*/ 	.short	0x0001
        /*001a*/ 	.short	0x0064
        /*001c*/ 	.short	0x0001
        /*001e*/ 	.short	0x0000
        /*0020*/ 	.short	0x0001
        /*0022*/ 	.short	0x0000


//--------------------- .nv.info                  --------------------------
	.section	.nv.info,"",@"SHT_CUDA_INFO"
	.align	4


	//----- nvinfo : EIATTR_REGCOUNT
	.align		4
        /*0000*/ 	.byte	0x04, 0x2f
        /*0002*/ 	.short	(.L_4 - .L_3)
	.align		4
.L_3:
        /*0004*/ 	.word	index@(matmul_kernel)
        /*0008*/ 	.word	0x000000ff


	//----- nvinfo : EIATTR_FRAME_SIZE
	.align		4
.L_4:
        /*000c*/ 	.byte	0x04, 0x11
        /*000e*/ 	.short	(.L_6 - .L_5)
	.align		4
.L_5:
        /*0010*/ 	.word	index@($__internal_2_$__cuda_sm10x_tcgen05_guardrail_trap_unallocated_columns_being_dealloced)
        /*0014*/ 	.word	0x00000820


	//----- nvinfo : EIATTR_FRAME_SIZE
	.align		4
.L_6:
        /*0018*/ 	.byte	0x04, 0x11
        /*001a*/ 	.short	(.L_8 - .L_7)
	.align		4
.L_7:
        /*001c*/ 	.word	index@($__internal_1_$__cuda_sm10x_tcgen05_guardrail_trap_phase_invalid_during_alloc)
        /*0020*/ 	.word	0x00000820


	//----- nvinfo : EIATTR_FRAME_SIZE
	.align		4
.L_8:
        /*0024*/ 	.byte	0x04, 0x11
        /*0026*/ 	.short	(.L_10 - .L_9)
	.align		4
.L_9:
        /*0028*/ 	.word	index@($__internal_0_$__cuda_sm10x_tcgen05_guardrail_trap_col_being_dealloced_not_returned_by_alloc)
        /*002c*/ 	.word	0x00000820


	//----- nvinfo : EIATTR_FRAME_SIZE
	.align		4
.L_10:
        /*0030*/ 	.byte	0x04, 0x11
        /*0032*/ 	.short	(.L_12 - .L_11)
	.align		4
.L_11:
        /*0034*/ 	.word	index@(matmul_kernel)
        /*0038*/ 	.word	0x00000820


	//----- nvinfo : EIATTR_MIN_STACK_SIZE
	.align		4
.L_12:
        /*003c*/ 	.byte	0x04, 0x12
        /*003e*/ 	.short	(.L_14 - .L_13)
	.align		4
.L_13:
        /*0040*/ 	.word	index@(matmul_kernel)
        /*0044*/ 	.word	0x00000820
.L_14:


//--------------------- .nv.info.matmul_kernel    --------------------------
	.section	.nv.info.matmul_kernel,"",@"SHT_CUDA_INFO"
	.sectionflags	@""
	.align	4


	//----- nvinfo : EIATTR_CUDA_API_VERSION
	.align		4
        /*0000*/ 	.byte	0x04, 0x37
        /*0002*/ 	.short	(.L_16 - .L_15)
.L_15:
        /*0004*/ 	.word	0x00000081


	//----- nvinfo : EIATTR_KPARAM_INFO
	.align		4
.L_16:
        /*0008*/ 	.byte	0x04, 0x17
        /*000a*/ 	.short	(.L_18 - .L_17)
.L_17:
        /*000c*/ 	.word	0x00000000
        /*0010*/ 	.short	0x000d
        /*0012*/ 	.short	0x0048
        /*0014*/ 	.byte	0x00, 0xf4, 0x21, 0x00


	//----- nvinfo : EIATTR_KPARAM_INFO
	.align		4
.L_18:
        /*0018*/ 	.byte	0x04, 0x17
        /*001a*/ 	.short	(.L_20 - .L_19)
.L_19:
        /*001c*/ 	.word	0x00000000
        /*0020*/ 	.short	0x000c
        /*0022*/ 	.short	0x0040
        /*0024*/ 	.byte	0x00, 0xf4, 0x21, 0x00


	//----- nvinfo : EIATTR_KPARAM_INFO
	.align		4
.L_20:
        /*0028*/ 	.byte	0x04, 0x17
        /*002a*/ 	.short	(.L_22 - .L_21)
.L_21:
        /*002c*/ 	.word	0x00000000
        /*0030*/ 	.short	0x000b
        /*0032*/ 	.short	0x0038
        /*0034*/ 	.byte	0x00, 0xf0, 0x11, 0x00


	//----- nvinfo : EIATTR_KPARAM_INFO
	.align		4
.L_22:
        /*0038*/ 	.byte	0x04, 0x17
        /*003a*/ 	.short	(.L_24 - .L_23)
.L_23:
        /*003c*/ 	.word	0x00000000
        /*0040*/ 	.short	0x000a
        /*0042*/ 	.short	0x0034
        /*0044*/ 	.byte	0x00, 0xf0, 0x11, 0x00


	//----- nvinfo : EIATTR_KPARAM_INFO
	.align		4
.L_24:
        /*0048*/ 	.byte	0x04, 0x17
        /*004a*/ 	.short	(.L_26 - .L_25)
.L_25:
        /*004c*/ 	.word	0x00000000
        /*0050*/ 	.short	0x0009
        /*0052*/ 	.short	0x0030
        /*0054*/ 	.byte	0x00, 0xf0, 0x11, 0x00


	//----- nvinfo : EIATTR_KPARAM_INFO
	.align		4
.L_26:
        /*0058*/ 	.byte	0x04, 0x17
        /*005a*/ 	.short	(.L_28 - .L_27)
.L_27:
        /*005c*/ 	.word	0x00000000
        /*0060*/ 	.short	0x0008
        /*0062*/ 	.short	0x002c
        /*0064*/ 	.byte	0x00, 0xf0, 0x11, 0x00


	//----- nvinfo : EIATTR_KPARAM_INFO
	.align		4
.L_28:
        /*0068*/ 	.byte	0x04, 0x17
        /*006a*/ 	.short	(.L_30 - .L_29)
.L_29:
        /*006c*/ 	.word	0x00000000
        /*0070*/ 	.short	0x0007
        /*0072*/ 	.short	0x0028
        /*0074*/ 	.byte	0x00, 0xf0, 0x11, 0x00


	//----- nvinfo : EIATTR_KPARAM_INFO
	.align		4
.L_30:
        /*0078*/ 	.byte	0x04, 0x17
        /*007a*/ 	.short	(.L_32 - .L_31)
.L_31:
        /*007c*/ 	.word	0x00000000
        /*0080*/ 	.short	0x0006
        /*0082*/ 	.short	0x0024
        /*0084*/ 	.byte	0x00, 0xf0, 0x11, 0x00


	//----- nvinfo : EIATTR_KPARAM_INFO
	.align		4
.L_32:
        /*0088*/ 	.byte	0x04, 0x17
        /*008a*/ 	.short	(.L_34 - .L_33)
.L_33:
        /*008c*/ 	.word	0x00000000
        /*0090*/ 	.short	0x0005
        /*0092*/ 	.short	0x0020
        /*0094*/ 	.byte	0x00, 0xf0, 0x11, 0x00


	//----- nvinfo : EIATTR_KPARAM_INFO
	.align		4
.L_34:
        /*0098*/ 	.byte	0x04, 0x17
        /*009a*/ 	.short	(.L_36 - .L_35)
.L_35:
        /*009c*/ 	.word	0x00000000
        /*00a0*/ 	.short	0x0004
        /*00a2*/ 	.short	0x001c
        /*00a4*/ 	.byte	0x00, 0xf0, 0x11, 0x00


	//----- nvinfo : EIATTR_KPARAM_INFO
	.align		4
.L_36:
        /*00a8*/ 	.byte	0x04, 0x17
        /*00aa*/ 	.short	(.L_38 - .L_37)
.L_37:
        /*00ac*/ 	.word	0x00000000
        /*00b0*/ 	.short	0x0003
        /*00b2*/ 	.short	0x0018
        /*00b4*/ 	.byte	0x00, 0xf0, 0x11, 0x00


	//----- nvinfo : EIATTR_KPARAM_INFO
	.align		4
.L_38:
        /*00b8*/ 	.byte	0x04, 0x17
        /*00ba*/ 	.short	(.L_40 - .L_39)
.L_39:
        /*00bc*/ 	.word	0x00000000
        /*00c0*/ 	.short	0x0002
        /*00c2*/ 	.short	0x0010
        /*00c4*/ 	.byte	0x00, 0xf4, 0x21, 0x00


	//----- nvinfo : EIATTR_KPARAM_INFO
	.align		4
.L_40:
        /*00c8*/ 	.byte	0x04, 0x17
        /*00ca*/ 	.short	(.L_42 - .L_41)
.L_41:
        /*00cc*/ 	.word	0x00000000
        /*00d0*/ 	.short	0x0001
        /*00d2*/ 	.short	0x0008
        /*00d4*/ 	.byte	0x00, 0xf4, 0x21, 0x00


	//----- nvinfo : EIATTR_KPARAM_INFO
	.align		4
.L_42:
        /*00d8*/ 	.byte	0x04, 0x17
        /*00da*/ 	.short	(.L_44 - .L_43)
.L_43:
        /*00dc*/ 	.word	0x00000000
        /*00e0*/ 	.short	0x0000
        /*00e2*/ 	.short	0x0000
        /*00e4*/ 	.byte	0x00, 0xf4, 0x21, 0x00


	//----- nvinfo : EIATTR_AT_ENTRY_FRAGMENTS
	.align		4
.L_44:
        /*00e8*/ 	.byte	0x04, 0x4f
        /*00ea*/ 	.short	(.L_46 - .L_45)


	//   ....[0]....
.L_45:
        /*00ec*/ 	.word	0x00000004


	//----- nvinfo : EIATTR_RESERVED_SMEM_USED
	.align		4
.L_46:
        /*00f0*/ 	.byte	0x01, 0x41
	.zero		2


	//----- nvinfo : EIATTR_SPARSE_MMA_MASK
	.align		4
        /*00f4*/ 	.byte	0x03, 0x50
        /*00f6*/ 	.short	0x0000


	//----- nvinfo : EIATTR_TCGEN05_1CTA_USED
	.align		4
        /*00f8*/ 	.byte	0x01, 0x51
	.zero		2


	//----- nvinfo : EIATTR_MAXREG_COUNT
	.align		4
        /*00fc*/ 	.byte	0x03, 0x1b
        /*00fe*/ 	.short	0x00ff


	//----- nvinfo : EIATTR_NUM_BARRIERS
	.align		4
        /*0100*/ 	.byte	0x02, 0x4c
        /*0102*/ 	.byte	0x01
	.zero		1


	//----- nvinfo : EIATTR_ANNOTATIONS
	.align		4
        /*0104*/ 	.byte	0x04, 0x55
        /*0106*/ 	.short	(.L_48 - .L_47)


	//   ....[0]....
.L_47:
        /*0108*/ 	.word	0x00000001
        /*010c*/ 	.byte	0xd0, 0x0a, 0x00, 0x00, 0x01, 0x00, 0x00, 0x00, 0xf0, 0x0a, 0x00, 0x00, 0x01, 0x00, 0x00, 0x00
        /* <DEDUP_REMOVED lines=790> */
        /*327c*/ 	.byte	0x20, 0xb1, 0x01, 0x00, 0x01, 0x00, 0x00, 0x00, 0x40, 0xb1, 0x01, 0x00


	//----- nvinfo : EIATTR_INT_WARP_WIDE_INSTR_OFFSETS
	.align		4
.L_48:
        /*3288*/ 	.byte	0x04, 0x31
        /*328a*/ 	.short	(.L_50 - .L_49)


	//   ....[0]....
.L_49:
        /*328c*/ 	.word	0x000077a0


	//   ....[1]....
        /*3290*/ 	.word	0x00007840


	//   ....[2]....
        /*3294*/ 	.word	0x000078d0


	//   ....[3]....
        /*3298*/ 	.word	0x0001b5e0


	//   ....[4]....
        /*329c*/ 	.word	0x0001b630


	//----- nvinfo : EIATTR_COOP_GROUP_MASK_REGIDS
	.align		4
.L_50:
        /*32a0*/ 	.byte	0x04, 0x29
        /*32a2*/ 	.short	(.L_52 - .L_51)


	//   ....[0]....
.L_51:
        /*32a4*/ 	.word	0xffffffff


	//   ....[1]....
        /*32a8*/ 	.word	0xffffffff


	//   ....[2]....
        /*32ac*/ 	.word	0xffffffff


	//   ....[3]....
        /*32b0*/ 	.word	0xffffffff


	//----- nvinfo : EIATTR_COOP_GROUP_INSTR_OFFSETS
	.align		4
.L_52:
        /*32b4*/ 	.byte	0x04, 0x28
        /*32b6*/ 	.short	(.L_54 - .L_53)


	//   ....[0]....
.L_53:
        /*32b8*/ 	.word	0x00000070


	//   ....[1]....
        /*32bc*/ 	.word	0x00000330


	//   ....[2]....
        /*32c0*/ 	.word	0x0001b470


	//   ....[3]....
        /*32c4*/ 	.word	0x0001b6e0


	//----- nvinfo : EIATTR_VRC_CTA_INIT_COUNT
	.align		4
.L_54:
        /*32c8*/ 	.byte	0x02, 0x4a
        /*32ca*/ 	.byte	0x80
	.zero		1


	//----- nvinfo : EIATTR_MBARRIER_INSTR_OFFSETS
	.align		4
        /*32cc*/ 	.byte	0x04, 0x39
        /*32ce*/ 	.short	(.L_56 - .L_55)


	//   ....[0]....
.L_55:
        /*32d0*/ 	.word	0x00007980
        /*32d4*/ 	.word	0x000000ff
        /*32d8*/ 	.word	0x00000000
        /*32dc*/ 	.short	0x0100
        /*32de*/ 	.byte	0x09
	.zero		1


	//   ....[1]....
        /*32e0*/ 	.word	0x000079f0
        /*32e4*/ 	.word	0x000000ff
        /*32e8*/ 	.word	0x00020008
        /*32ec*/ 	.short	0x0100
        /*32ee*/ 	.byte	0x06
	.zero		1


	//   ....[2]....
        /*32f0*/ 	.word	0x00010f50
        /*32f4*/ 	.word	0x000000ff
        /*32f8*/ 	.word	0x00000000
        /*32fc*/ 	.short	0x010a
        /*32fe*/ 	.byte	0x09
	.zero		1


	//   ....[3]....
        /*3300*/ 	.word	0x00019c40
        /*3304*/ 	.word	0x000000ff
        /*3308*/ 	.word	0x00000000
        /*330c*/ 	.short	0x010a
        /*330e*/ 	.byte	0x09
	.zero		1


	//   ....[4]....
        /*3310*/ 	.word	0x00019e80
        /*3314*/ 	.word	0x000000ff
        /*3318*/ 	.word	0x00020000
        /*331c*/ 	.short	0x0108
        /*331e*/ 	.byte	0x06
	.zero		1


	//   ....[5]....
        /*3320*/ 	.word	0x00019f80
        /*3324*/ 	.word	0x000000ff
        /*3328*/ 	.word	0x00020008
        /*332c*/ 	.short	0x0108
        /*332e*/ 	.byte	0x06
	.zero		1


	//   ....[6]....
        /*3330*/ 	.word	0x0001b700
        /*3334*/ 	.word	0x000000ff
        /*3338*/ 	.word	0x00000000
        /*333c*/ 	.short	0x010a
        /*333e*/ 	.byte	0x09
	.zero		1


	//   ....[7]....
        /*3340*/ 	.word	0x0001b730
        /*3344*/ 	.word	0x000000ff
        /*3348*/ 	.word	0x00000000
        /*334c*/ 	.short	0x010a
        /*334e*/ 	.byte	0x09
	.zero		1


	//----- nvinfo : EIATTR_NUM_MBARRIERS
	.align		4
.L_56:
        /*3350*/ 	.byte	0x03, 0x38
        /*3352*/ 	.short	0x0002


	//----- nvinfo : EIATTR_EXIT_INSTR_OFFSETS
	.align		4
        /*3354*/ 	.byte	0x04, 0x1c
        /*3356*/ 	.short	(.L_58 - .L_57)


	//   ....[0]....
.L_57:
        /*3358*/ 	.word	0x0001b6f0


	//----- nvinfo : EIATTR_REQNTID
	.align		4
.L_58:
        /*335c*/ 	.byte	0x04, 0x10
        /*335e*/ 	.short	(.L_60 - .L_59)
.L_59:
        /*3360*/ 	.word	0x00000080
        /*3364*/ 	.word	0x00000001
        /*3368*/ 	.word	0x00000001


	//----- nvinfo : EIATTR_CRS_STACK_SIZE
	.align		4
.L_60:
        /*336c*/ 	.byte	0x04, 0x1e
        /*336e*/ 	.short	(.L_62 - .L_61)
.L_61:
        /*3370*/ 	.word	0x00000000


	//----- nvinfo : EIATTR_CBANK_PARAM_SIZE
	.align		4
.L_62:
        /*3374*/ 	.byte	0x03, 0x19
        /*3376*/ 	.short	0x0050


	//----- nvinfo : EIATTR_PARAM_CBANK
	.align		4
        /*3378*/ 	.byte	0x04, 0x0a
        /*337a*/ 	.short	(.L_64 - .L_63)
	.align		4
.L_63:
        /*337c*/ 	.word	index@(.nv.constant0.matmul_kernel)
        /*3380*/ 	.short	0x0380
        /*3382*/ 	.short	0x0050


	//----- nvinfo : EIATTR_SW_WAR
	.align		4
.L_64:
        /*3384*/ 	.byte	0x04, 0x36
        /*3386*/ 	.short	(.L_66 - .L_65)
.L_65:
        /*3388*/ 	.word	0x00000008
.L_66:


//--------------------- .nv.compat                --------------------------
	.section	.nv.compat,"",@"SHT_CUDA_COMPAT_INFO"
	.align	4
        /*0000*/ 	.byte	0x02, 0x02, 0x02, 0x00, 0x02, 0x05, 0x05, 0x00, 0x02, 0x03, 0x00, 0x00, 0x02, 0x06, 0x01, 0x00


//--------------------- .nv.callgraph             --------------------------
	.section	.nv.callgraph,"",@"SHT_CUDA_CALLGRAPH"
	.align	4
	.sectionentsize	8
	.align		4
        /*0000*/ 	.word	0x00000000
	.align		4
        /*0004*/ 	.word	0xffffffff
	.align		4
        /*0008*/ 	.word	0x00000000
	.align		4
        /*000c*/ 	.word	0xfffffffe
	.align		4
        /*0010*/ 	.word	0x00000000
	.align		4
        /*0014*/ 	.word	0xfffffffd
	.align		4
        /*0018*/ 	.word	0x00000000
	.align		4
        /*001c*/ 	.word	0xfffffffc


//--------------------- .text.matmul_kernel       --------------------------
	.section	.text.matmul_kernel,"ax",@progbits
	.align	128
        .global         matmul_kernel
        .type           matmul_kernel,@function
        .size           matmul_kernel,(.L_x_21 - matmul_kernel)
        .other          matmul_kernel,@"STO_CUDA_ENTRY STV_DEFAULT"
matmul_kernel:
.text.matmul_kernel:
[----:B------:R-:W1:Y:S01]  /*0000*/  LDC R1, c[0x0][0x37c] ;  /* 0x0000df00ff017b82 */ /* 0x000e620000000800 */
[----:B------:R-:W2:Y:S01]  /*0010*/  S2R R2, SR_TID.X ;  /* 0x0000000000027919 */ /* 0x000ea20000002100 */
[----:B-1----:R-:W-:Y:S01]  /*0020*/  VIADD R1, R1, 0xfffff7e0 ;  /* 0xfffff7e001017836 */ /* 0x002fe20000000000 */
[----:B--2---:R-:W-:-:S13]  /*0030*/  ISETP.GE.U32.AND P0, PT, R2, 0x20, PT ;  /* 0x000000200200780c */ /* 0x004fda0003f06070 */
[----:B------:R-:W-:Y:S02]  /*0040*/  VOTEU.ANY UP0, P0 ;  /* 0x0000000000ff7886 */ /* 0x000fe40000000100 */
[----:B------:R-:W-:Y:S05]  /*0050*/  BRA.U UP0, `(.L_x_0) ;  /* 0x0000000100b87547 */ /* 0x000fea000b800000 */
[----:B------:R-:W1:Y:S01]  /*0060*/  S2UR UR6, SR_CgaCtaId ;  /* 0x00000000000679c3 */ /* 0x000e620000008800 */
[----:B------:R-:W-:Y:S01]  /*0070*/  NOP ;  /* 0x0000000000007918 */ /* 0x000fe20000000000 */
[----:B------:R-:W-:Y:S02]  /*0080*/  UMOV UR4, 0x40 ;  /* 0x0000004000047882 */ /* 0x000fe40000000000 */
[----:B-1----:R-:W-:-:S09]  /*0090*/  ULEA UR4, UR6, UR4, 0x18 ;  /* 0x0000000406047291 */ /* 0x002fd2000f8ec0ff */
[----:B------:R-:W1:Y:S01]  /*00a0*/  LDS.U8 R0, [UR4] ;  /* 0x00000004ff007984 */ /* 0x000e620008000000 */
[----:B------:R-:W-:Y:S02]  /*00b0*/  UMOV UR4, 0x400 ;  /* 0x0000040000047882 */ /* 0x000fe40000000000 */
[----:B------:R-:W-:Y:S01]  /*00c0*/  ULEA UR4, UR6, UR4, 0x18 ;  /* 0x0000000406047291 */ /* 0x000fe2000f8ec0ff */
[----:B-1----:R-:W-:-:S13]  /*00d0*/  ISETP.NE.AND P0, PT, R0, RZ, PT ;  /* 0x000000ff0000720c */ /* 0x002fda0003f05270 */
[----:B------:R-:W-:Y:S05]  /*00e0*/  @P0 BRA `(.L_x_1) ;  /* 0x00000000007c0947 */ /* 0x000fea0003800000 */
[----:B------:R-:W-:-:S13]  /*00f0*/  ELECT P0, URZ, PT ;  /* 0x0000000000ff782f */ /* 0x000fda0003800000 */
[----:B------:R-:W-:Y:S05]  /*0100*/  @!P0 BRA `(.L_x_2) ;  /* 0x0000000000848947 */ /* 0x000fea0003800000 */
[----:B------:R-:W-:Y:S01]  /*0110*/  UMOV UR5, 0x8 ;  /* 0x0000000800057882 */ /* 0x000fe20000000000 */
[----:B------:R-:W-:Y:S02]  /*0120*/  IMAD.MOV.U32 R5, RZ, RZ, 0x1 ;  /* 0x00000001ff057424 */ /* 0x000fe400078e00ff */
[----:B------:R-:W-:Y:S02]  /*0130*/  IMAD.MOV.U32 R3, RZ, RZ, 0xff ;  /* 0x000000ffff037424 */ /* 0x000fe400078e00ff */
[----:B------:R-:W-:Y:S04]  /*0140*/  DEPBAR.LE SB1, 0x36 ;  /* 0x00009d800000791a */ /* 0x000fe80000000000 */
[----:B------:R-:W1:Y:S02]  /*0150*/  UTCATOMSWS.FIND_AND_SET.ALIGN UP1, UR5, UR5 ;  /* 0x00000005000575e3 */ /* 0x000e640008020800 */
[----:B-1----:R-:W-:-:S04]  /*0160*/  PLOP3.LUT P0, PT, PT, PT, UP1, 0x80, 0x8 ;  /* 0x000000000008781c */ /* 0x002fc80003f0f018 */
[----:B------:R-:W-:-:S04]  /*0170*/  SEL R0, RZ, 0xffffffff, !P0 ;  /* 0xffffffffff007807 */ /* 0x000fc80004000000 */
[----:B------:R-:W-:Y:S01]  /*0180*/  ISETP.NE.AND P0, PT, R0, RZ, PT ;  /* 0x000000ff0000720c */ /* 0x000fe20003f05270 */
[----:B------:R-:W-:-:S12]  /*0190*/  IMAD.U32 R0, RZ, RZ, UR5 ;  /* 0x00000005ff007e24 */ /* 0x000fd8000f8e00ff */
[----:B------:R-:W-:Y:S05]  /*01a0*/  @P0 BRA `(.L_x_3) ;  /* 0x0000000000240947 */ /* 0x000fea0003800000 */
.L_x_4:
[----:B------:R-:W-:Y:S05]  /*01b0*/  NANOSLEEP 0x64 ;  /* 0x000000640000795d */ /* 0x000fea0003800000 */
[----:B------:R-:W-:-:S05]  /*01c0*/  UMOV UR5, 0x8 ;  /* 0x0000000800057882 */ /* 0x000fca0000000000 */
[----:B------:R-:W-:Y:S04]  /*01d0*/  DEPBAR.LE SB1, 0x36 ;  /* 0x00009d800000791a */ /* 0x000fe80000000000 */
[----:B------:R-:W1:Y:S02]  /*01e0*/  UTCATOMSWS.FIND_AND_SET.ALIGN UP1, UR5, UR5 ;  /* 0x00000005000575e3 */ /* 0x000e640008020800 */
[----:B-1----:R-:W-:-:S04]  /*01f0*/  PLOP3.LUT P0, PT, PT, PT, UP1, 0x80, 0x8 ;  /* 0x000000000008781c */ /* 0x002fc80003f0f018 */
[----:B------:R-:W-:-:S04]  /*0200*/  SEL R0, RZ, 0xffffffff, !P0 ;  /* 0xffffffffff007807 */ /* 0x000fc80004000000 */
[----:B------:R-:W-:Y:S01]  /*0210*/  ISETP.NE.AND P0, PT, R0, RZ, PT ;  /* 0x000000ff0000720c */ /* 0x000fe20003f05270 */
[----:B------:R-:W-:-:S12]  /*0220*/  IMAD.U32 R0, RZ, RZ, UR5 ;  /* 0x00000005ff007e24 */ /* 0x000fd8000f8e00ff */
[----:B------:R-:W-:Y:S05]  /*0230*/  @!P0 BRA `(.L_x_4) ;  /* 0xfffffffc00dc8947 */ /* 0x000fea000383ffff */
.L_x_3:
[C---:B------:R-:W-:Y:S01]  /*0240*/  VIADD R4, R0.reuse, 0x10 ;  /* 0x0000001000047836 */ /* 0x040fe20000000000 */
[----:B------:R-:W-:Y:S01]  /*0250*/  UMOV UR5, 0x50 ;  /* 0x0000005000057882 */ /* 0x000fe20000000000 */
[----:B------:R-:W-:Y:S01]  /*0260*/  SHF.L.U32 R3, R3, R0, RZ ;  /* 0x0000000003037219 */ /* 0x000fe200000006ff */
[----:B------:R-:W-:Y:S01]  /*0270*/  ULEA UR5, UR6, UR5, 0x18 ;  /* 0x0000000506057291 */ /* 0x000fe2000f8ec0ff */
[----:B------:R-:W-:Y:S01]  /*0280*/  IMAD.SHL.U32 R0, R0, 0x20, RZ ;  /* 0x0000002000007824 */ /* 0x000fe200078e00ff */
[----:B------:R-:W-:-:S04]  /*0290*/  SHF.L.U32 R4, R5, R4, RZ ;  /* 0x0000000405047219 */ /* 0x000fc800000006ff */
[----:B------:R-:W-:-:S05]  /*02a0*/  LOP3.LUT R3, R4, R3, RZ, 0xfc, !PT ;  /* 0x0000000304037212 */ /* 0x000fca00078efcff */
[----:B------:R1:W-:Y:S04]  /*02b0*/  ATOMS.OR RZ, [UR5], R3 ;  /* 0x00000003ffff798c */ /* 0x0003e8000b000005 */
[----:B------:R1:W-:Y:S01]  /*02c0*/  STS [UR4], R0 ;  /* 0x00000000ff007988 */ /* 0x0003e20008000804 */
[----:B------:R-:W-:Y:S05]  /*02d0*/  BRA `(.L_x_2) ;  /* 0x0000000000107947 */ /* 0x000fea0003800000 */
.L_x_1:
[----:B------:R-:W-:Y:S01]  /*02e0*/  IMAD.MOV.U32 R0, RZ, RZ, -0x1 ;  /* 0xffffffffff007424 */ /* 0x000fe200078e00ff */
[----:B------:R-:W-:-:S04]  /*02f0*/  MOV R4, 0x320 ;  /* 0x0000032000047802 */ /* 0x000fc80000000f00 */
[----:B------:R1:W-:Y:S03]  /*0300*/  STS [UR4], R0 ;  /* 0x00000000ff007988 */ /* 0x0003e60008000804 */
[----:B-1----:R-:W-:Y:S05]  /*0310*/  CALL.REL.NOINC `($__internal_1_$__cuda_sm10x_tcgen05_guardrail_trap_phase_invalid_during_alloc) ;  /* 0x000001b4001c7944 */ /* 0x002fea0003c00000 */
.L_x_2:
[----:B------:R-:W-:Y:S05]  /*0320*/  WARPSYNC.ALL ;  /* 0x0000000000007948 */ /* 0x000fea0003800000 */
[----:B------:R-:W-:Y:S01]  /*0330*/  NOP ;  /* 0x0000000000007918 */ /* 0x000fe20000000000 */
.L_x_0:
[----:B------:R-:W2:Y:S01]  /*0340*/  LDC.64 R104, c[0x0][0x398] ;  /* 0x0000e600ff687b82 */ /* 0x000ea20000000a00 */
[----:B------:R-:W3:Y:S01]  /*0350*/  S2R R9, SR_CTAID.X ;  /* 0x0000000000097919 */ /* 0x000ee20000002500 */
[----:B------:R-:W-:Y:S01]  /*0360*/  UMOV UR6, 0x400 ;  /* 0x0000040000067882 */ /* 0x000fe20000000000 */
[----:B------:R-:W4:Y:S01]  /*0370*/  LDCU UR5, c[0x0][0x3a4] ;  /* 0x00007480ff0577ac */ /* 0x000f220008000800 */
[----:B------:R-:W1:Y:S04]  /*0380*/  LDCU UR8, c[0x0][0x3b0] ;  /* 0x00007600ff0877ac */ /* 0x000e680008000800 */
[----:B------:R-:W1:Y:S01]  /*0390*/  S2UR UR4, SR_CgaCtaId ;  /* 0x00000000000479c3 */ /* 0x000e620000008800 */
[----:B------:R-:W1:Y:S01]  /*03a0*/  LDCU.128 UR12, c[0x0][0x380] ;  /* 0x00007000ff0c77ac */ /* 0x000e620008000c00 */
[----:B------:R-:W-:-:S06]  /*03b0*/  UMOV UR10, 0x1 ;  /* 0x00000001000a7882 */ /* 0x000fcc0000000000 */
[----:B------:R-:W4:Y:S01]  /*03c0*/  LDC.64 R248, c[0x0][0x3a8] ;  /* 0x0000ea00fff87b82 */ /* 0x000f220000000a00 */
[----:B-12---:R-:W-:-:S07]  /*03d0*/  VIADD R0, R105, 0x3f ;  /* 0x0000003f69007836 */ /* 0x006fce0000000000 */
[----:B------:R-:W1:Y:S01]  /*03e0*/  LDC R251, c[0x0][0x3a0] ;  /* 0x0000e800fffb7b82 */ /* 0x000e620000000800 */
[----:B------:R-:W-:Y:S01]  /*03f0*/  SHF.R.S32.HI R3, RZ, 0x1f, R0 ;  /* 0x0000001fff037819 */ /* 0x000fe20000011400 */
[----:B------:R-:W-:-:S03]  /*0400*/  ULEA UR6, UR4, UR6, 0x18 ;  /* 0x0000000604067291 */ /* 0x000fc6000f8ec0ff */
[----:B------:R-:W-:Y:S02]  /*0410*/  LEA.HI R3, R3, R0, RZ, 0x6 ;  /* 0x0000000003037211 */ /* 0x000fe400078f30ff */
[----:B---3--:R-:W-:Y:S02]  /*0420*/  IABS R10, R9 ;  /* 0x00000009000a7213 */ /* 0x008fe40000000000 */
[----:B------:R-:W-:Y:S01]  /*0430*/  SHF.R.S32.HI R3, RZ, 0x6, R3 ;  /* 0x00000006ff037819 */ /* 0x000fe20000011403 */
[----:B----4-:R-:W-:-:S03]  /*0440*/  IMAD R250, R248, 0x58, RZ ;  /* 0x00000058f8fa7824 */ /* 0x010fc600078e02ff */
[----:B------:R-:W-:Y:S01]  /*0450*/  SHF.L.U32 R6, R3, 0x3, RZ ;  /* 0x0000000303067819 */ /* 0x000fe200000006ff */
[C---:B------:R-:W-:Y:S02]  /*0460*/  IMAD R243, R248.reuse, 0x4f, RZ ;  /* 0x0000004ff8f37824 */ /* 0x040fe400078e02ff */
[C---:B------:R-:W-:Y:S01]  /*0470*/  IMAD R246, R248.reuse, 0x51, RZ ;  /* 0x00000051f8f67824 */ /* 0x040fe200078e02ff */
[-C--:B------:R-:W-:Y:S01]  /*0480*/  IABS R3, R6.reuse ;  /* 0x0000000600037213 */ /* 0x080fe20000000000 */
[C---:B------:R-:W-:Y:S01]  /*0490*/  IMAD R242, R248.reuse, 0x144, RZ ;  /* 0x00000144f8f27824 */ /* 0x040fe200078e02ff */
[----:B------:R-:W-:Y:S01]  /*04a0*/  IABS R11, R6 ;  /* 0x00000006000b7213 */ /* 0x000fe20000000000 */
[C---:B------:R-:W-:Y:S01]  /*04b0*/  IMAD R252, R248.reuse, 0x52, RZ ;  /* 0x00000052f8fc7824 */ /* 0x040fe200078e02ff */
[----:B------:R-:W2:Y:S01]  /*04c0*/  I2F.RP R0, R3 ;  /* 0x0000000300007306 */ /* 0x000ea20000209400 */
[C---:B------:R-:W-:Y:S02]  /*04d0*/  IMAD R244, R248.reuse, 0x148, RZ ;  /* 0x00000148f8f47824 */ /* 0x040fe400078e02ff */
[----:B------:R-:W-:-:S02]  /*04e0*/  IMAD R245, R248, 0x14c, RZ ;  /* 0x0000014cf8f57824 */ /* 0x000fc400078e02ff */
[----:B------:R-:W-:-:S03]  /*04f0*/  IMAD R247, R248, 0x150, RZ ;  /* 0x00000150f8f77824 */ /* 0x000fc600078e02ff */
[----:B--2---:R-:W2:Y:S02]  /*0500*/  MUFU.RCP R0, R0 ;  /* 0x0000000000007308 */ /* 0x004ea40000001000 */
[----:B--2---:R-:W-:Y:S02]  /*0510*/  VIADD R4, R0, 0xffffffe ;  /* 0x0ffffffe00047836 */ /* 0x004fe40000000000 */
[----:B------:R-:W-:-:S04]  /*0520*/  IMAD.MOV R0, RZ, RZ, -R11 ;  /* 0x000000ffff007224 */ /* 0x000fc800078e0a0b */
[----:B------:R2:W3:Y:S02]  /*0530*/  F2I.FTZ.U32.TRUNC.NTZ R5, R4 ;  /* 0x0000000400057305 */ /* 0x0004e4000021f000 */
[----:B--2---:R-:W-:Y:S02]  /*0540*/  IMAD.MOV.U32 R4, RZ, RZ, RZ ;  /* 0x000000ffff047224 */ /* 0x004fe400078e00ff */
[----:B---3--:R-:W-:-:S04]  /*0550*/  IMAD.MOV R8, RZ, RZ, -R5 ;  /* 0x000000ffff087224 */ /* 0x008fc800078e0a05 */
[----:B------:R-:W-:Y:S02]  /*0560*/  IMAD R7, R8, R3, RZ ;  /* 0x0000000308077224 */ /* 0x000fe400078e02ff */
[----:B------:R-:W-:Y:S02]  /*0570*/  IMAD.MOV.U32 R8, RZ, RZ, R10 ;  /* 0x000000ffff087224 */ /* 0x000fe400078e000a */
[----:B------:R-:W-:Y:S01]  /*0580*/  IMAD.HI.U32 R5, R5, R7, R4 ;  /* 0x0000000705057227 */ /* 0x000fe200078e0004 */
[----:B------:R-:W-:-:S05]  /*0590*/  IABS R4, R104 ;  /* 0x0000006800047213 */ /* 0x000fca0000000000 */
[----:B------:R-:W-:-:S04]  /*05a0*/  IMAD.HI.U32 R5, R5, R8, RZ ;  /* 0x0000000805057227 */ /* 0x000fc800078e00ff */
[----:B------:R-:W-:Y:S01]  /*05b0*/  IMAD R0, R5, R0, R8 ;  /* 0x0000000005007224 */ /* 0x000fe200078e0208 */
[----:B------:R-:W-:Y:S04]  /*05c0*/  BAR.SYNC.DEFER_BLOCKING 0x0 ;  /* 0x0000000000007b1d */ /* 0x000fe80000010000 */
[----:B------:R-:W-:-:S13]  /*05d0*/  ISETP.GT.U32.AND P1, PT, R3, R0, PT ;  /* 0x000000000300720c */ /* 0x000fda0003f24070 */
[----:B------:R-:W-:Y:S02]  /*05e0*/  @!P1 IMAD.IADD R0, R0, 0x1, -R3 ;  /* 0x0000000100009824 */ /* 0x000fe400078e0a03 */
[----:B------:R-:W-:Y:S01]  /*05f0*/  @!P1 VIADD R5, R5, 0x1 ;  /* 0x0000000105059836 */ /* 0x000fe20000000000 */
[----:B------:R-:W-:Y:S02]  /*0600*/  ISETP.NE.AND P1, PT, R6, RZ, PT ;  /* 0x000000ff0600720c */ /* 0x000fe40003f25270 */
[----:B------:R-:W-:Y:S02]  /*0610*/  ISETP.GE.U32.AND P0, PT, R0, R3, PT ;  /* 0x000000030000720c */ /* 0x000fe40003f06070 */
[----:B------:R-:W-:-:S04]  /*0620*/  LOP3.LUT R0, R9, R6, RZ, 0x3c, !PT ;  /* 0x0000000609007212 */ /* 0x000fc800078e3cff */
[----:B------:R-:W-:Y:S01]  /*0630*/  ISETP.GE.AND P2, PT, R0, RZ, PT ;  /* 0x000000ff0000720c */ /* 0x000fe20003f46270 */
[----:B------:R-:W-:-:S05]  /*0640*/  VIADD R0, R104, 0x7f ;  /* 0x0000007f68007836 */ /* 0x000fca0000000000 */
[----:B------:R-:W-:Y:S01]  /*0650*/  SHF.R.S32.HI R3, RZ, 0x1f, R0 ;  /* 0x0000001fff037819 */ /* 0x000fe20000011400 */
[----:B------:R-:W-:-:S03]  /*0660*/  @P0 VIADD R5, R5, 0x1 ;  /* 0x0000000105050836 */ /* 0x000fc60000000000 */
[----:B------:R-:W-:-:S03]  /*0670*/  LEA.HI R3, R3, R0, RZ, 0x7 ;  /* 0x0000000003037211 */ /* 0x000fc600078f38ff */
[----:B------:R-:W-:Y:S02]  /*0680*/  @!P2 IADD3 R5, PT, PT, -R5, RZ, RZ ;  /* 0x000000ff0505a210 */ /* 0x000fe40007ffe1ff */
[----:B------:R-:W-:-:S05]  /*0690*/  @!P1 LOP3.LUT R5, RZ, R6, RZ, 0x33, !PT ;  /* 0x00000006ff059212 */ /* 0x000fca00078e33ff */
[----:B------:R-:W-:Y:S02]  /*06a0*/  IMAD.SHL.U32 R12, R5, 0x8, RZ ;  /* 0x00000008050c7824 */ /* 0x000fe400078e00ff */
[----:B------:R-:W-:-:S03]  /*06b0*/  IMAD.MOV R5, RZ, RZ, -R5 ;  /* 0x000000ffff057224 */ /* 0x000fc600078e0a05 */
[----:B------:R-:W-:Y:S01]  /*06c0*/  LEA.HI.SX32 R3, R3, -R12, 0x19 ;  /* 0x8000000c03037211 */ /* 0x000fe200078fcaff */
[----:B------:R-:W-:Y:S01]  /*06d0*/  IMAD R14, R6, R5, R9 ;  /* 0x00000005060e7224 */ /* 0x000fe200078e0209 */
[----:B------:R-:W-:Y:S01]  /*06e0*/  IABS R9, R105 ;  /* 0x0000006900097213 */ /* 0x000fe20000000000 */
[----:B------:R-:W-:Y:S01]  /*06f0*/  IMAD.MOV.U32 R6, RZ, RZ, RZ ;  /* 0x000000ffff067224 */ /* 0x000fe200078e00ff */
[----:B------:R-:W-:Y:S02]  /*0700*/  VIMNMX R13, PT, PT, R3, 0x8, PT ;  /* 0x00000008030d7848 */ /* 0x000fe40003fe0100 */
[----:B------:R-:W2:Y:S02]  /*0710*/  I2F.RP R3, R4 ;  /* 0x0000000400037306 */ /* 0x000ea40000209400 */
[----:B------:R-:W-:-:S06]  /*0720*/  IABS R11, R13 ;  /* 0x0000000d000b7213 */ /* 0x000fcc0000000000 */
[----:B------:R-:W3:Y:S08]  /*0730*/  I2F.RP R0, R11 ;  /* 0x0000000b00007306 */ /* 0x000ef00000209400 */
[----:B--2---:R-:W-:Y:S08]  /*0740*/  MUFU.RCP R3, R3 ;  /* 0x0000000300037308 */ /* 0x004ff00000001000 */
[----:B---3--:R-:W2:Y:S02]  /*0750*/  MUFU.RCP R0, R0 ;  /* 0x0000000000007308 */ /* 0x008ea40000001000 */
[----:B--2---:R-:W-:Y:S01]  /*0760*/  VIADD R7, R0, 0xffffffe ;  /* 0x0ffffffe00077836 */ /* 0x004fe20000000000 */
[----:B------:R-:W-:-:S05]  /*0770*/  IABS R0, R14 ;  /* 0x0000000e00007213 */ /* 0x000fca0000000000 */
[----:B------:R-:W2:Y:S02]  /*0780*/  F2I.FTZ.U32.TRUNC.NTZ R7, R7 ;  /* 0x0000000700077305 */ /* 0x000ea4000021f000 */
[----:B--2---:R-:W-:-:S04]  /*0790*/  IMAD.MOV R8, RZ, RZ, -R7 ;  /* 0x000000ffff087224 */ /* 0x004fc800078e0a07 */
[----:B------:R-:W-:Y:S01]  /*07a0*/  IMAD R5, R8, R11, RZ ;  /* 0x0000000b08057224 */ /* 0x000fe200078e02ff */
[----:B------:R-:W-:-:S03]  /*07b0*/  IABS R8, R13 ;  /* 0x0000000d00087213 */ /* 0x000fc60000000000 */
[----:B------:R-:W-:-:S04]  /*07c0*/  IMAD.HI.U32 R6, R7, R5, R6 ;  /* 0x0000000507067227 */ /* 0x000fc800078e0006 */
[----:B------:R-:W-:Y:S02]  /*07d0*/  IMAD.MOV.U32 R7, RZ, RZ, R0 ;  /* 0x000000ffff077224 */ /* 0x000fe400078e0000 */
[----:B------:R-:W-:Y:S02]  /*07e0*/  IMAD.MOV R0, RZ, RZ, -R8 ;  /* 0x000000ffff007224 */ /* 0x000fe400078e0a08 */
[----:B------:R-:W-:-:S04]  /*07f0*/  IMAD.HI.U32 R6, R6, R7, RZ ;  /* 0x0000000706067227 */ /* 0x000fc800078e00ff */
[----:B------:R-:W-:Y:S02]  /*0800*/  IMAD.MOV.U32 R5, RZ, RZ, R9 ;  /* 0x000000ffff057224 */ /* 0x000fe400078e0009 */
[----:B------:R-:W-:Y:S01]  /*0810*/  IMAD R0, R6, R0, R7 ;  /* 0x0000000006007224 */ /* 0x000fe200078e0207 */
[----:B------:R-:W-:Y:S01]  /*0820*/  IADD3 R7, PT, PT, R3, 0xffffffe, RZ ;  /* 0x0ffffffe03077810 */ /* 0x000fe20007ffe0ff */
[----:B------:R-:W2:Y:S03]  /*0830*/  I2F.RP R8, R5 ;  /* 0x0000000500087306 */ /* 0x000ea60000209400 */
[----:B------:R-:W-:-:S05]  /*0840*/  ISETP.GT.U32.AND P1, PT, R11, R0, PT ;  /* 0x000000000b00720c */ /* 0x000fca0003f24070 */
[----:B------:R-:W3:Y:S08]  /*0850*/  F2I.FTZ.U32.TRUNC.NTZ R7, R7 ;  /* 0x0000000700077305 */ /* 0x000ef0000021f000 */
[----:B--2---:R-:W2:Y:S01]  /*0860*/  MUFU.RCP R8, R8 ;  /* 0x0000000800087308 */ /* 0x004ea20000001000 */
[----:B------:R-:W-:Y:S02]  /*0870*/  @!P1 IMAD.IADD R0, R0, 0x1, -R11 ;  /* 0x0000000100009824 */ /* 0x000fe400078e0a0b */
[----:B------:R-:W-:Y:S01]  /*0880*/  @!P1 VIADD R6, R6, 0x1 ;  /* 0x0000000106069836 */ /* 0x000fe20000000000 */
[----:B------:R-:W-:-:S02]  /*0890*/  ISETP.NE.AND P1, PT, R13, RZ, PT ;  /* 0x000000ff0d00720c */ /* 0x000fc40003f25270 */
[----:B------:R-:W-:Y:S01]  /*08a0*/  ISETP.GE.U32.AND P0, PT, R0, R11, PT ;  /* 0x0000000b0000720c */ /* 0x000fe20003f06070 */
[----:B---3--:R-:W-:Y:S01]  /*08b0*/  IMAD.MOV R9, RZ, RZ, -R7 ;  /* 0x000000ffff097224 */ /* 0x008fe200078e0a07 */
[----:B------:R-:W-:-:S03]  /*08c0*/  LOP3.LUT R0, R14, R13, RZ, 0x3c, !PT ;  /* 0x0000000d0e007212 */ /* 0x000fc600078e3cff */
[----:B------:R-:W-:Y:S01]  /*08d0*/  IMAD R9, R9, R4, RZ ;  /* 0x0000000409097224 */ /* 0x000fe200078e02ff */
[----:B------:R-:W-:Y:S01]  /*08e0*/  ISETP.GE.AND P2, PT, R0, RZ, PT ;  /* 0x000000ff0000720c */ /* 0x000fe20003f46270 */
[----:B--2---:R-:W-:-:S06]  /*08f0*/  VIADD R10, R8, 0xffffffe ;  /* 0x0ffffffe080a7836 */ /* 0x004fcc0000000000 */
[----:B------:R-:W-:Y:S01]  /*0900*/  @P0 VIADD R6, R6, 0x1 ;  /* 0x0000000106060836 */ /* 0x000fe20000000000 */
[----:B------:R2:W3:Y:S03]  /*0910*/  F2I.FTZ.U32.TRUNC.NTZ R11, R10 ;  /* 0x0000000a000b7305 */ /* 0x0004e6000021f000 */
[----:B------:R-:W-:Y:S02]  /*0920*/  IMAD.MOV.U32 R3, RZ, RZ, R6 ;  /* 0x000000ffff037224 */ /* 0x000fe400078e0006 */
[----:B------:R-:W-:Y:S02]  /*0930*/  IMAD.MOV.U32 R6, RZ, RZ, RZ ;  /* 0x000000ffff067224 */ /* 0x000fe400078e00ff */
[----:B------:R-:W-:Y:S01]  /*0940*/  @!P2 IMAD.MOV R3, RZ, RZ, -R3 ;  /* 0x000000ffff03a224 */ /* 0x000fe200078e0a03 */
[----:B------:R-:W-:Y:S01]  /*0950*/  @!P1 LOP3.LUT R3, RZ, R13, RZ, 0x33, !PT ;  /* 0x0000000dff039212 */ /* 0x000fe200078e33ff */
[----:B------:R-:W-:-:S04]  /*0960*/  IMAD.HI.U32 R9, R7, R9, R6 ;  /* 0x0000000907097227 */ /* 0x000fc800078e0006 */
[----:B------:R-:W-:Y:S01]  /*0970*/  IMAD.MOV R0, RZ, RZ, -R3 ;  /* 0x000000ffff007224 */ /* 0x000fe200078e0a03 */
[----:B------:R-:W-:Y:S01]  /*0980*/  SHF.L.U32 R3, R3, 0x6, RZ ;  /* 0x0000000603037819 */ /* 0x000fe200000006ff */
[----:B--2---:R-:W-:Y:S02]  /*0990*/  IMAD.MOV.U32 R10, RZ, RZ, RZ ;  /* 0x000000ffff0a7224 */ /* 0x004fe400078e00ff */
[----:B---3--:R-:W-:Y:S01]  /*09a0*/  IMAD.MOV R8, RZ, RZ, -R11 ;  /* 0x000000ffff087224 */ /* 0x008fe200078e0a0b */
[----:B------:R-:W-:Y:S01]  /*09b0*/  IADD3 R31, PT, PT, R3, 0x3a, RZ ;  /* 0x0000003a031f7810 */ /* 0x000fe20007ffe0ff */
[----:B------:R-:W-:Y:S01]  /*09c0*/  IMAD R0, R13, R0, R14 ;  /* 0x000000000d007224 */ /* 0x000fe200078e020e */
[----:B------:R-:W-:Y:S01]  /*09d0*/  IABS R14, R3 ;  /* 0x00000003000e7213 */ /* 0x000fe20000000000 */
[----:B------:R-:W-:Y:S01]  /*09e0*/  IMAD R13, R8, R5, RZ ;  /* 0x00000005080d7224 */ /* 0x000fe200078e02ff */
[----:B------:R-:W-:Y:S01]  /*09f0*/  IABS R124, R31 ;  /* 0x0000001f007c7213 */ /* 0x000fe20000000000 */
[----:B------:R-:W-:-:S02]  /*0a00*/  VIADD R139, R3, 0x3 ;  /* 0x00000003038b7836 */ /* 0x000fc40000000000 */
[C---:B------:R-:W-:Y:S02]  /*0a10*/  VIADD R140, R3.reuse, 0x2 ;  /* 0x00000002038c7836 */ /* 0x040fe40000000000 */
[----:B------:R-:W-:Y:S01]  /*0a20*/  VIADD R138, R3, 0x4 ;  /* 0x00000004038a7836 */ /* 0x000fe20000000000 */
[----:B------:R-:W-:Y:S01]  /*0a30*/  IABS R20, R139 ;  /* 0x0000008b00147213 */ /* 0x000fe20000000000 */
[----:B------:R-:W-:Y:S01]  /*0a40*/  IMAD.HI.U32 R7, R11, R13, R10 ;  /* 0x0000000d0b077227 */ /* 0x000fe200078e000a */
[----:B------:R-:W-:Y:S02]  /*0a50*/  IABS R18, R140 ;  /* 0x0000008c00127213 */ /* 0x000fe40000000000 */
[----:B------:R-:W-:Y:S01]  /*0a60*/  IABS R22, R138 ;  /* 0x0000008a00167213 */ /* 0x000fe20000000000 */
[----:B------:R-:W-:Y:S02]  /*0a70*/  VIADD R141, R3, 0x1 ;  /* 0x00000001038d7836 */ /* 0x000fe40000000000 */
[----:B------:R-:W-:-:S03]  /*0a80*/  IMAD.HI.U32 R10, R7, R20, RZ ;  /* 0x00000014070a7227 */ /* 0x000fc600078e00ff */
[----:B------:R-:W-:Y:S01]  /*0a90*/  IABS R16, R141 ;  /* 0x0000008d00107213 */ /* 0x000fe20000000000 */
[----:B------:R-:W-:Y:S01]  /*0aa0*/  IMAD.IADD R11, R12, 0x1, R0 ;  /* 0x000000010c0b7824 */ /* 0x000fe200078e0200 */
[----:B------:R-:W-:Y:S01]  /*0ab0*/  IADD3 R17, PT, PT, -R10, RZ, RZ ;  /* 0x000000ff0a117210 */ /* 0x000fe20007ffe1ff */
[C---:B------:R-:W-:Y:S01]  /*0ac0*/  IMAD.HI.U32 R8, R7.reuse, R18, RZ ;  /* 0x0000001207087227 */ /* 0x040fe200078e00ff */
[----:B------:R-:W-:Y:S03]  /*0ad0*/  STL [R1+0x56c], R141 ;  /* 0x00056c8d01007387 */ /* 0x000fe60000100800 */
[C---:B------:R-:W-:Y:S01]  /*0ae0*/  IMAD.HI.U32 R0, R7.reuse, R14, RZ ;  /* 0x0000000e07007227 */ /* 0x040fe200078e00ff */
[----:B------:R-:W-:Y:S03]  /*0af0*/  STL [R1+0x568], R140 ;  /* 0x0005688c01007387 */ /* 0x000fe60000100800 */
[C---:B------:R-:W-:Y:S01]  /*0b00*/  IMAD.HI.U32 R12, R7.reuse, R22, RZ ;  /* 0x00000016070c7227 */ /* 0x040fe200078e00ff */
[----:B------:R-:W-:Y:S03]  /*0b10*/  STL [R1+0x660], R139 ;  /* 0x0006608b01007387 */ /* 0x000fe60000100800 */
[----:B------:R-:W-:Y:S01]  /*0b20*/  IMAD.HI.U32 R6, R7, R16, RZ ;  /* 0x0000001007067227 */ /* 0x000fe200078e00ff */
[----:B------:R-:W-:Y:S03]  /*0b30*/  STL [R1+0x65c], R138 ;  /* 0x00065c8a01007387 */ /* 0x000fe60000100800 */
[----:B------:R-:W-:-:S02]  /*0b40*/  IMAD.MOV R15, RZ, RZ, -R8 ;  /* 0x000000ffff0f7224 */ /* 0x000fc400078e0a08 */
[C---:B------:R-:W-:Y:S02]  /*0b50*/  VIADD R137, R3.reuse, 0x5 ;  /* 0x0000000503897836 */ /* 0x040fe40000000000 */
[----:B------:R-:W-:Y:S02]  /*0b60*/  IMAD.MOV R0, RZ, RZ, -R0 ;  /* 0x000000ffff007224 */ /* 0x000fe400078e0a00 */
[C---:B------:R-:W-:Y:S01]  /*0b70*/  VIADD R135, R3.reuse, 0x6 ;  /* 0x0000000603877836 */ /* 0x040fe20000000000 */
[----:B------:R-:W-:Y:S01]  /*0b80*/  STL [R1+0x658], R137 ;  /* 0x0006588901007387 */ /* 0x000fe20000100800 */
[C---:B------:R-:W-:Y:S02]  /*0b90*/  VIADD R132, R3.reuse, 0x8 ;  /* 0x0000000803847836 */ /* 0x040fe40000000000 */
[----:B------:R-:W-:Y:S01]  /*0ba0*/  IMAD.MOV R19, RZ, RZ, -R12 ;  /* 0x000000ffff137224 */ /* 0x000fe200078e0a0c */
[----:B------:R-:W-:Y:S01]  /*0bb0*/  STL [R1+0x654], R135 ;  /* 0x0006548701007387 */ /* 0x000fe20000100800 */
[----:B------:R-:W-:Y:S01]  /*0bc0*/  VIADD R133, R3, 0x7 ;  /* 0x0000000703857836 */ /* 0x000fe20000000000 */
[----:B------:R-:W-:Y:S01]  /*0bd0*/  IABS R24, R132 ;  /* 0x0000008400187213 */ /* 0x000fe20000000000 */
[----:B------:R-:W-:-:S02]  /*0be0*/  IMAD.MOV R13, RZ, RZ, -R6 ;  /* 0x000000ffff0d7224 */ /* 0x000fc400078e0a06 */
[----:B------:R-:W-:Y:S01]  /*0bf0*/  IMAD R10, R5, R15, R18 ;  /* 0x0000000f050a7224 */ /* 0x000fe200078e0212 */
[----:B------:R-:W-:Y:S01]  /*0c00*/  IABS R18, R137 ;  /* 0x0000008900127213 */ /* 0x000fe20000000000 */
[----:B------:R-:W-:Y:S01]  /*0c10*/  VIADD R131, R3, 0x9 ;  /* 0x0000000903837836 */ /* 0x000fe20000000000 */
[----:B------:R-:W-:Y:S01]  /*0c20*/  STL [R1+0x650], R133 ;  /* 0x0006508501007387 */ /* 0x000fe20000100800 */
[C---:B------:R-:W-:Y:S01]  /*0c30*/  IMAD R6, R5.reuse, R0, R14 ;  /* 0x0000000005067224 */ /* 0x040fe200078e020e */
[C---:B------:R-:W-:Y:S01]  /*0c40*/  ISETP.GT.U32.AND P3, PT, R5.reuse, R10, PT ;  /* 0x0000000a0500720c */ /* 0x040fe20003f64070 */
[C---:B------:R-:W-:Y:S01]  /*0c50*/  IMAD R12, R5.reuse, R17, R20 ;  /* 0x00000011050c7224 */ /* 0x040fe200078e0214 */
[----:B------:R-:W-:Y:S01]  /*0c60*/  IABS R20, R135 ;  /* 0x0000008700147213 */ /* 0x000fe20000000000 */
[C---:B------:R-:W-:Y:S01]  /*0c70*/  IMAD R14, R5.reuse, R19, R22 ;  /* 0x00000013050e7224 */ /* 0x040fe200078e0216 */
[----:B------:R-:W-:Y:S01]  /*0c80*/  IABS R22, R133 ;  /* 0x0000008500167213 */ /* 0x000fe20000000000 */
[----:B------:R-:W-:Y:S01]  /*0c90*/  IMAD R8, R5, R13, R16 ;  /* 0x0000000d05087224 */ /* 0x000fe200078e0210 */
[----:B------:R-:W-:Y:S01]  /*0ca0*/  IABS R26, R131 ;  /* 0x00000083001a7213 */ /* 0x000fe20000000000 */
[----:B------:R-:W-:Y:S01]  /*0cb0*/  IMAD.HI.U32 R0, R7, R18, RZ ;  /* 0x0000001207007227 */ /* 0x000fe200078e00ff */
[C---:B------:R-:W-:Y:S01]  /*0cc0*/  ISETP.GT.U32.AND P1, PT, R5.reuse, R6, PT ;  /* 0x000000060500720c */ /* 0x040fe20003f24070 */
[----:B------:R-:W-:Y:S01]  /*0cd0*/  STL [R1+0x64c], R132 ;  /* 0x00064c8401007387 */ /* 0x000fe20000100800 */
[----:B------:R-:W-:Y:S01]  /*0ce0*/  ISETP.GT.U32.AND P5, PT, R5, R14, PT ;  /* 0x0000000e0500720c */ /* 0x000fe20003fa4070 */
[----:B------:R-:W-:-:S02]  /*0cf0*/  IMAD.HI.U32 R13, R7, R20, RZ ;  /* 0x00000014070d7227 */ /* 0x000fc400078e00ff */
[----:B------:R-:W-:Y:S02]  /*0d00*/  STL [R1+0x648], R131 ;  /* 0x0006488301007387 */ /* 0x000fe40000100800 */
[----:B------:R-:W-:-:S04]  /*0d10*/  IMAD.HI.U32 R16, R7, R24, RZ ;  /* 0x0000001807107227 */ /* 0x000fc800078e00ff */
[----:B------:R-:W-:Y:S01]  /*0d20*/  IMAD.HI.U32 R15, R7, R22, RZ ;  /* 0x00000016070f7227 */ /* 0x000fe200078e00ff */
[----:B------:R-:W-:-:S03]  /*0d30*/  IADD3 R19, PT, PT, -R16, RZ, RZ ;  /* 0x000000ff10137210 */ /* 0x000fc60007ffe1ff */
[----:B------:R-:W-:-:S04]  /*0d40*/  IMAD.HI.U32 R17, R7, R26, RZ ;  /* 0x0000001a07117227 */ /* 0x000fc800078e00ff */
[----:B------:R-:W-:Y:S02]  /*0d50*/  IMAD.MOV R0, RZ, RZ, -R0 ;  /* 0x000000ffff007224 */ /* 0x000fe400078e0a00 */
[----:B------:R-:W-:Y:S02]  /*0d60*/  IMAD.MOV R13, RZ, RZ, -R13 ;  /* 0x000000ffff0d7224 */ /* 0x000fe400078e0a0d */
[----:B------:R-:W-:Y:S02]  /*0d70*/  IMAD.MOV R15, RZ, RZ, -R15 ;  /* 0x000000ffff0f7224 */ /* 0x000fe400078e0a0f */
[----:B------:R-:W-:Y:S02]  /*0d80*/  IMAD.MOV R17, RZ, RZ, -R17 ;  /* 0x000000ffff117224 */ /* 0x000fe400078e0a11 */
[----:B------:R-:W-:Y:S02]  /*0d90*/  IMAD R16, R5, R0, R18 ;  /* 0x0000000005107224 */ /* 0x000fe400078e0212 */
[----:B------:R-:W-:-:S02]  /*0da0*/  VIADD R129, R3, 0xa ;  /* 0x0000000a03817836 */ /* 0x000fc40000000000 */
[C---:B------:R-:W-:Y:S02]  /*0db0*/  IMAD R18, R5.reuse, R13, R20 ;  /* 0x0000000d05127224 */ /* 0x040fe400078e0214 */
[C---:B------:R-:W-:Y:S01]  /*0dc0*/  IMAD R20, R5.reuse, R15, R22 ;  /* 0x0000000f05147224 */ /* 0x040fe200078e0216 */
[----:B------:R-:W-:Y:S01]  /*0dd0*/  STL [R1+0x644], R129 ;  /* 0x0006448101007387 */ /* 0x000fe20000100800 */
[C---:B------:R-:W-:Y:S02]  /*0de0*/  IMAD R22, R5.reuse, R19, R24 ;  /* 0x0000001305167224 */ /* 0x040fe400078e0218 */
[----:B------:R-:W-:Y:S01]  /*0df0*/  IMAD R24, R5, R17, R26 ;  /* 0x0000001105187224 */ /* 0x000fe200078e021a */
[----:B------:R-:W-:Y:S01]  /*0e00*/  IABS R26, R129 ;  /* 0x00000081001a7213 */ /* 0x000fe20000000000 */
[C---:B------:R-:W-:Y:S02]  /*0e10*/  VIADD R121, R3.reuse, 0xe ;  /* 0x0000000e03797836 */ /* 0x040fe40000000000 */
[----:B------:R-:W-:-:S02]  /*0e20*/  VIADD R119, R3, 0xf ;  /* 0x0000000f03777836 */ /* 0x000fc40000000000 */
[----:B------:R-:W-:Y:S01]  /*0e30*/  IMAD.HI.U32 R0, R7, R26, RZ ;  /* 0x0000001a07007227 */ /* 0x000fe200078e00ff */
[----:B------:R-:W-:Y:S02]  /*0e40*/  IABS R34, R121 ;  /* 0x0000007900227213 */ /* 0x000fe40000000000 */
[----:B------:R-:W-:Y:S01]  /*0e50*/  IABS R36, R119 ;  /* 0x0000007700247213 */ /* 0x000fe20000000000 */
[C---:B------:R-:W-:Y:S02]  /*0e60*/  VIADD R127, R3.reuse, 0xb ;  /* 0x0000000b037f7836 */ /* 0x040fe40000000000 */
[----:B------:R-:W-:Y:S02]  /*0e70*/  VIADD R111, R3, 0x13 ;  /* 0x00000013036f7836 */ /* 0x000fe40000000000 */
[----:B------:R-:W-:Y:S01]  /*0e80*/  IMAD.HI.U32 R19, R7, R34, RZ ;  /* 0x0000002207137227 */ /* 0x000fe200078e00ff */
[----:B------:R-:W-:Y:S01]  /*0e90*/  IABS R28, R127 ;  /* 0x0000007f001c7213 */ /* 0x000fe20000000000 */
[----:B------:R-:W-:Y:S01]  /*0ea0*/  STL [R1+0x640], R127 ;  /* 0x0006407f01007387 */ /* 0x000fe20000100800 */
[----:B------:R-:W-:Y:S01]  /*0eb0*/  IABS R44, R111 ;  /* 0x0000006f002c7213 */ /* 0x000fe20000000000 */
[----:B------:R-:W-:-:S02]  /*0ec0*/  IMAD.MOV R0, RZ, RZ, -R0 ;  /* 0x000000ffff007224 */ /* 0x000fc400078e0a00 */
[----:B------:R-:W-:Y:S02]  /*0ed0*/  VIADD R125, R3, 0xc ;  /* 0x0000000c037d7836 */ /* 0x000fe40000000000 */
[----:B------:R-:W-:Y:S02]  /*0ee0*/  IMAD.MOV R19, RZ, RZ, -R19 ;  /* 0x000000ffff137224 */ /* 0x000fe400078e0a13 */
[----:B------:R-:W-:Y:S01]  /*0ef0*/  IMAD R26, R5, R0, R26 ;  /* 0x00000000051a7224 */ /* 0x000fe200078e021a */
[----:B------:R-:W-:Y:S01]  /*0f00*/  IABS R30, R125 ;  /* 0x0000007d001e7213 */ /* 0x000fe20000000000 */
[----:B------:R-:W-:Y:S01]  /*0f10*/  VIADD R109, R3, 0x14 ;  /* 0x00000014036d7836 */ /* 0x000fe20000000000 */
[----:B------:R-:W-:Y:S01]  /*0f20*/  STL [R1+0x63c], R125 ;  /* 0x00063c7d01007387 */ /* 0x000fe20000100800 */
[----:B------:R-:W-:-:S03]  /*0f30*/  IMAD.HI.U32 R0, R7, R36, RZ ;  /* 0x0000002407007227 */ /* 0x000fc600078e00ff */
[----:B------:R-:W-:Y:S01]  /*0f40*/  IABS R46, R109 ;  /* 0x0000006d002e7213 */ /* 0x000fe20000000000 */
[----:B------:R-:W-:Y:S02]  /*0f50*/  IMAD R34, R5, R19, R34 ;  /* 0x0000001305227224 */ /* 0x000fe400078e0222 */
[C---:B------:R-:W-:Y:S02]  /*0f60*/  VIADD R117, R3.reuse, 0x10 ;  /* 0x0000001003757836 */ /* 0x040fe40000000000 */
[----:B------:R-:W-:Y:S02]  /*0f70*/  VIADD R99, R3, 0x18 ;  /* 0x0000001803637836 */ /* 0x000fe40000000000 */
[C---:B------:R-:W-:Y:S01]  /*0f80*/  IMAD.HI.U32 R13, R7.reuse, R28, RZ ;  /* 0x0000001c070d7227 */ /* 0x040fe200078e00ff */
[----:B------:R-:W-:Y:S02]  /*0f90*/  IABS R38, R117 ;  /* 0x0000007500267213 */ /* 0x000fe40000000000 */
[----:B------:R-:W-:Y:S01]  /*0fa0*/  IABS R54, R99 ;  /* 0x0000006300367213 */ /* 0x000fe20000000000 */
[----:B------:R-:W-:-:S04]  /*0fb0*/  IMAD.HI.U32 R19, R7, R44, RZ ;  /* 0x0000002c07137227 */ /* 0x000fc800078e00ff */
[----:B------:R-:W-:Y:S02]  /*0fc0*/  IMAD.MOV R0, RZ, RZ, -R0 ;  /* 0x000000ffff007224 */ /* 0x000fe400078e0a00 */
[----:B------:R-:W-:Y:S02]  /*0fd0*/  VIADD R115, R3, 0x11 ;  /* 0x0000001103737836 */ /* 0x000fe40000000000 */
[----:B------:R-:W-:-:S03]  /*0fe0*/  IMAD.HI.U32 R15, R7, R30, RZ ;  /* 0x0000001e070f7227 */ /* 0x000fc600078e00ff */
[----:B------:R-:W-:Y:S01]  /*0ff0*/  IABS R40, R115 ;  /* 0x0000007300287213 */ /* 0x000fe20000000000 */
[----:B------:R-:W-:Y:S02]  /*1000*/  IMAD.MOV R13, RZ, RZ, -R13 ;  /* 0x000000ffff0d7224 */ /* 0x000fe400078e0a0d */
[----:B------:R-:W-:Y:S02]  /*1010*/  IMAD.MOV R19, RZ, RZ, -R19 ;  /* 0x000000ffff137224 */ /* 0x000fe400078e0a13 */
[----:B------:R-:W-:Y:S02]  /*1020*/  IMAD R36, R5, R0, R36 ;  /* 0x0000000005247224 */ /* 0x000fe400078e0224 */
[----:B------:R-:W-:Y:S02]  /*1030*/  VIADD R97, R3, 0x19 ;  /* 0x0000001903617836 */ /* 0x000fe40000000000 */
[----:B------:R-:W-:-:S03]  /*1040*/  IMAD.HI.U32 R0, R7, R46, RZ ;  /* 0x0000002e07007227 */ /* 0x000fc600078e00ff */
[----:B------:R-:W-:Y:S01]  /*1050*/  IABS R56, R97 ;  /* 0x0000006100387213 */ /* 0x000fe20000000000 */
[----:B------:R-:W-:Y:S02]  /*1060*/  IMAD.MOV R15, RZ, RZ, -R15 ;  /* 0x000000ffff0f7224 */ /* 0x000fe400078e0a0f */
[C---:B------:R-:W-:Y:S02]  /*1070*/  IMAD R28, R5.reuse, R13, R28 ;  /* 0x0000000d051c7224 */ /* 0x040fe400078e021c */
[----:B------:R-:W-:Y:S02]  /*1080*/  IMAD R44, R5, R19, R44 ;  /* 0x00000013052c7224 */ /* 0x000fe400078e022c */
[C---:B------:R-:W-:Y:S02]  /*1090*/  VIADD R107, R3.reuse, 0x15 ;  /* 0x00000015036b7836 */ /* 0x040fe40000000000 */
[----:B------:R-:W-:Y:S02]  /*10a0*/  VIADD R89, R3, 0x1d ;  /* 0x0000001d03597836 */ /* 0x000fe40000000000 */
[----:B------:R-:W-:Y:S01]  /*10b0*/  IMAD.HI.U32 R13, R7, R38, RZ ;  /* 0x00000026070d7227 */ /* 0x000fe200078e00ff */
[----:B------:R-:W-:-:S02]  /*10c0*/  IABS R48, R107 ;  /* 0x0000006b00307213 */ /* 0x000fc40000000000 */
[----:B------:R-:W-:Y:S01]  /*10d0*/  IABS R64, R89 ;  /* 0x0000005900407213 */ /* 0x000fe20000000000 */
[----:B------:R-:W-:-:S04]  /*10e0*/  IMAD.HI.U32 R19, R7, R54, RZ ;  /* 0x0000003607137227 */ /* 0x000fc800078e00ff */
[----:B------:R-:W-:Y:S02]  /*10f0*/  IMAD.MOV R0, RZ, RZ, -R0 ;  /* 0x000000ffff007224 */ /* 0x000fe400078e0a00 */
[----:B------:R-:W-:Y:S02]  /*1100*/  IMAD R30, R5, R15, R30 ;  /* 0x0000000f051e7224 */ /* 0x000fe400078e021e */
        /* <DEDUP_REMOVED lines=92> */
[----:B------:R-:W-:Y:S02]  /*16d0*/  VIADD R55, R3, 0x2e ;  /* 0x0000002e03377836 */ /* 0x000fe40000000000 */
[----:B------:R-:W-:-:S03]  /*16e0*/  IMAD.HI.U32 R13, R7, R88, RZ ;  /* 0x00000058070d7227 */ /* 0x000fc600078e00ff */
[----:B------:R-:W-:Y:S01]  /*16f0*/  IABS R98, R55 ;  /* 0x0000003700627213 */ /* 0x000fe20000000000 */
[----:B------:R-:W-:-:S04]  /*1700*/  IMAD.HI.U32 R19, R7, R106, RZ ;  /* 0x0000006a07137227 */ /* 0x000fc800078e00ff */
[----:B------:R-:W-:Y:S02]  /*1710*/  IMAD.MOV R0, RZ, RZ, -R0 ;  /* 0x000000ffff007224 */ /* 0x000fe400078e0a00 */
[----:B------:R-:W-:Y:S02]  /*1720*/  VIADD R41, R3, 0x35 ;  /* 0x0000003503297836 */ /* 0x000fe40000000000 */
[----:B------:R-:W-:Y:S02]  /*1730*/  IMAD R80, R5, R15, R80 ;  /* 0x0000000f05507224 */ /* 0x000fe400078e0250 */
[----:B------:R-:W-:Y:S01]  /*1740*/  VIADD R53, R3, 0x2f ;  /* 0x0000002f03357836 */ /* 0x000fe20000000000 */
[----:B------:R-:W-:Y:S01]  /*1750*/  IABS R114, R41 ;  /* 0x0000002900727213 */ /* 0x000fe20000000000 */
[----:B------:R-:W-:-:S03]  /*1760*/  IMAD.HI.U32 R15, R7, R90, RZ ;  /* 0x0000005a070f7227 */ /* 0x000fc600078e00ff */
[----:B------:R-:W-:Y:S01]  /*1770*/  IABS R100, R53 ;  /* 0x0000003500647213 */ /* 0x000fe20000000000 */
[----:B------:R-:W-:Y:S02]  /*1780*/  IMAD.MOV R13, RZ, RZ, -R13 ;  /* 0x000000ffff0d7224 */ /* 0x000fe400078e0a0d */
[----:B------:R-:W-:Y:S02]  /*1790*/  IMAD.MOV R19, RZ, RZ, -R19 ;  /* 0x000000ffff137224 */ /* 0x000fe400078e0a13 */
[----:B------:R-:W-:Y:S02]  /*17a0*/  IMAD R96, R5, R0, R96 ;  /* 0x0000000005607224 */ /* 0x000fe400078e0260 */
[----:B------:R-:W-:-:S04]  /*17b0*/  IMAD.HI.U32 R0, R7, R108, RZ ;  /* 0x0000006c07007227 */ /* 0x000fc800078e00ff */
[----:B------:R-:W-:Y:S02]  /*17c0*/  IMAD.MOV R15, RZ, RZ, -R15 ;  /* 0x000000ffff0f7224 */ /* 0x000fe400078e0a0f */
[C---:B------:R-:W-:Y:S02]  /*17d0*/  IMAD R88, R5.reuse, R13, R88 ;  /* 0x0000000d05587224 */ /* 0x040fe400078e0258 */
[----:B------:R-:W-:Y:S02]  /*17e0*/  IMAD R106, R5, R19, R106 ;  /* 0x00000013056a7224 */ /* 0x000fe400078e026a */
[----:B------:R-:W-:Y:S02]  /*17f0*/  VIADD R45, R3, 0x33 ;  /* 0x00000033032d7836 */ /* 0x000fe40000000000 */
[----:B------:R-:W-:-:S03]  /*1800*/  IMAD.HI.U32 R13, R7, R98, RZ ;  /* 0x00000062070d7227 */ /* 0x000fc600078e00ff */
[----:B------:R-:W-:Y:S01]  /*1810*/  IABS R110, R45 ;  /* 0x0000002d006e7213 */ /* 0x000fe20000000000 */
[----:B------:R-:W-:Y:S02]  /*1820*/  IMAD.MOV R19, RZ, RZ, -R0 ;  /* 0x000000ffff137224 */ /* 0x000fe400078e0a00 */
[----:B------:R-:W-:-:S04]  /*1830*/  IMAD.HI.U32 R0, R7, R114, RZ ;  /* 0x0000007207007227 */ /* 0x000fc800078e00ff */
[----:B------:R-:W-:Y:S01]  /*1840*/  IMAD R90, R5, R15, R90 ;  /* 0x0000000f055a7224 */ /* 0x000fe200078e025a */
[----:B------:R-:W-:Y:S01]  /*1850*/  IADD3 R0, PT, PT, -R0, RZ, RZ ;  /* 0x000000ff00007210 */ /* 0x000fe20007ffe1ff */
        /* <DEDUP_REMOVED lines=9> */
[C---:B------:R-:W-:Y:S01]  /*18f0*/  IMAD R114, R5.reuse, R0, R114 ;  /* 0x0000000005727224 */ /* 0x040fe200078e0272 */
[----:B------:R-:W-:Y:S01]  /*1900*/  LOP3.LUT R0, R2, 0x7f, RZ, 0xc0, !PT ;  /* 0x0000007f02007812 */ /* 0x000fe200078ec0ff */
[----:B------:R-:W-:Y:S02]  /*1910*/  IMAD R100, R5, R15, R100 ;  /* 0x0000000f05647224 */ /* 0x000fe400078e0264 */
[----:B------:R-:W-:-:S04]  /*1920*/  IMAD.HI.U32 R15, R7, R112, RZ ;  /* 0x00000070070f7227 */ /* 0x000fc800078e00ff */
[----:B------:R-:W-:Y:S02]  /*1930*/  IMAD.MOV R13, RZ, RZ, -R13 ;  /* 0x000000ffff0d7224 */ /* 0x000fe400078e0a0d */
[----:B------:R-:W-:Y:S02]  /*1940*/  VIADD R23, R3, 0x3f ;  /* 0x0000003f03177836 */ /* 0x000fe40000000000 */
[----:B------:R-:W-:Y:S02]  /*1950*/  IMAD.MOV R15, RZ, RZ, -R15 ;  /* 0x000000ffff0f7224 */ /* 0x000fe400078e0a0f */
[----:B------:R-:W-:Y:S01]  /*1960*/  IMAD R110, R5, R13, R110 ;  /* 0x0000000d056e7224 */ /* 0x000fe200078e026e */
[----:B------:R-:W-:Y:S01]  /*1970*/  IABS R136, R23 ;  /* 0x0000001700887213 */ /* 0x000fe20000000000 */
[----:B------:R-:W-:Y:S02]  /*1980*/  IMAD R142, R11, 0x80, R0 ;  /* 0x000000800b8e7824 */ /* 0x000fe400078e0200 */
[----:B------:R-:W-:-:S04]  /*1990*/  IMAD.HI.U32 R13, R7, R120, RZ ;  /* 0x00000078070d7227 */ /* 0x000fc800078e00ff */
[C---:B------:R-:W-:Y:S02]  /*19a0*/  IMAD R108, R5.reuse, R19, R108 ;  /* 0x00000013056c7224 */ /* 0x040fe400078e026c */
[----:B------:R-:W-:Y:S01]  /*19b0*/  IMAD R112, R5, R15, R112 ;  /* 0x0000000f05707224 */ /* 0x000fe200078e0270 */
[----:B------:R-:W-:Y:S01]  /*19c0*/  IABS R15, R142 ;  /* 0x0000008e000f7213 */ /* 0x000fe20000000000 */
[----:B------:R-:W-:Y:S02]  /*19d0*/  IMAD.MOV R19, RZ, RZ, -R13 ;  /* 0x000000ffff137224 */ /* 0x000fe400078e0a0d */
[----:B------:R-:W-:-:S04]  /*19e0*/  IMAD.HI.U32 R13, R7, R136, RZ ;  /* 0x00000088070d7227 */ /* 0x000fc800078e00ff */
[----:B------:R-:W-:-:S04]  /*19f0*/  IMAD.HI.U32 R9, R9, R15, RZ ;  /* 0x0000000f09097227 */ /* 0x000fc800078e00ff */
[----:B------:R-:W-:Y:S02]  /*1a00*/  IMAD.MOV R13, RZ, RZ, -R13 ;  /* 0x000000ffff0d7224 */ /* 0x000fe400078e0a0d */
[----:B------:R-:W-:Y:S02]  /*1a10*/  IMAD.MOV R9, RZ, RZ, -R9 ;  /* 0x000000ffff097224 */ /* 0x000fe400078e0a09 */
[C---:B------:R-:W-:Y:S02]  /*1a20*/  IMAD R136, R5.reuse, R13, R136 ;  /* 0x0000000d05887224 */ /* 0x040fe400078e0288 */
[----:B------:R-:W-:Y:S02]  /*1a30*/  IMAD R9, R4, R9, R15 ;  /* 0x0000000904097224 */ /* 0x000fe400078e020f */
[--C-:B------:R-:W-:Y:S01]  /*1a40*/  @!P1 IMAD.IADD R6, R6, 0x1, -R5.reuse ;  /* 0x0000000106069824 */ /* 0x100fe200078e0a05 */
[----:B------:R-:W-:Y:S01]  /*1a50*/  ISETP.GT.U32.AND P2, PT, R5, R136, PT ;  /* 0x000000880500720c */ /* 0x000fe20003f44070 */
[----:B------:R-:W-:Y:S01]  /*1a60*/  VIADD R123, R3, 0xd ;  /* 0x0000000d037b7836 */ /* 0x000fe20000000000 */
[----:B------:R-:W-:Y:S01]  /*1a70*/  ISETP.GT.U32.AND P0, PT, R4, R9, PT ;  /* 0x000000090400720c */ /* 0x000fe20003f04070 */
[--C-:B------:R-:W-:Y:S01]  /*1a80*/  @!P3 IMAD.IADD R10, R10, 0x1, -R5.reuse ;  /* 0x000000010a0ab824 */ /* 0x100fe200078e0a05 */
[----:B------:R-:W-:Y:S01]  /*1a90*/  ISETP.GT.U32.AND P6, PT, R5, R6, PT ;  /* 0x000000060500720c */ /* 0x000fe20003fc4070 */
[--C-:B------:R-:W-:Y:S01]  /*1aa0*/  @!P5 IMAD.IADD R14, R14, 0x1, -R5.reuse ;  /* 0x000000010e0ed824 */ /* 0x100fe200078e0a05 */
[----:B------:R-:W-:Y:S01]  /*1ab0*/  IABS R32, R123 ;  /* 0x0000007b00207213 */ /* 0x000fe20000000000 */
[----:B------:R-:W-:Y:S01]  /*1ac0*/  VIADD R113, R3, 0x12 ;  /* 0x0000001203717836 */ /* 0x000fe20000000000 */
[----:B------:R-:W-:Y:S01]  /*1ad0*/  ISETP.GT.U32.AND P3, PT, R5, R24, PT ;  /* 0x000000180500720c */ /* 0x000fe20003f64070 */
[----:B------:R-:W-:Y:S01]  /*1ae0*/  VIADD R101, R3, 0x17 ;  /* 0x0000001703657836 */ /* 0x000fe20000000000 */
[----:B------:R-:W-:Y:S01]  /*1af0*/  ISETP.GT.U32.AND P5, PT, R5, R28, PT ;  /* 0x0000001c0500720c */ /* 0x000fe20003fa4070 */
[----:B------:R-:W-:Y:S01]  /*1b00*/  IMAD.HI.U32 R17, R7, R32, RZ ;  /* 0x0000002007117227 */ /* 0x000fe200078e00ff */
[----:B------:R-:W-:Y:S01]  /*1b10*/  IABS R42, R113 ;  /* 0x00000071002a7213 */ /* 0x000fe20000000000 */
[----:B------:R-:W-:Y:S01]  /*1b20*/  STL [R1+0x638], R123 ;  /* 0x0006387b01007387 */ /* 0x000fe20000100800 */
[----:B------:R-:W-:Y:S01]  /*1b30*/  @!P2 IADD3 R136, PT, PT, R136, -R5, RZ ;  /* 0x800000058888a210 */ /* 0x000fe20007ffe0ff */
[--C-:B------:R-:W-:Y:S01]  /*1b40*/  @!P0 IMAD.IADD R9, R9, 0x1, -R4.reuse ;  /* 0x0000000109098824 */ /* 0x100fe200078e0a04 */
[C---:B------:R-:W-:Y:S01]  /*1b50*/  ISETP.GT.U32.AND P2, PT, R5.reuse, R8, PT ;  /* 0x000000080500720c */ /* 0x040fe20003f44070 */
[--C-:B------:R-:W-:Y:S01]  /*1b60*/  @!P6 IMAD.IADD R6, R6, 0x1, -R5.reuse ;  /* 0x000000010606e824 */ /* 0x100fe200078e0a05 */
[----:B------:R-:W-:Y:S01]  /*1b70*/  ISETP.GT.U32.AND P1, PT, R5, R136, PT ;  /* 0x000000880500720c */ /* 0x000fe20003f24070 */
[----:B------:R-:W-:Y:S01]  /*1b80*/  VIADD R91, R3, 0x1c ;  /* 0x0000001c035b7836 */ /* 0x000fe20000000000 */
[----:B------:R-:W-:Y:S01]  /*1b90*/  ISETP.GT.U32.AND P4, PT, R4, R9, PT ;  /* 0x000000090400720c */ /* 0x000fe20003f84070 */
[--C-:B------:R-:W-:Y:S01]  /*1ba0*/  @!P3 IMAD.IADD R24, R24, 0x1, -R5.reuse ;  /* 0x000000011818b824 */ /* 0x100fe200078e0a05 */
[----:B------:R-:W-:Y:S01]  /*1bb0*/  ISETP.GT.U32.AND P0, PT, R5, R12, PT ;  /* 0x0000000c0500720c */ /* 0x000fe20003f04070 */
[--C-:B------:R-:W-:Y:S01]  /*1bc0*/  @!P5 IMAD.IADD R28, R28, 0x1, -R5.reuse ;  /* 0x000000011c1cd824 */ /* 0x100fe200078e0a05 */
[----:B------:R-:W-:Y:S01]  /*1bd0*/  IADD3 R17, PT, PT, -R17, RZ, RZ ;  /* 0x000000ff11117210 */ /* 0x000fe20007ffe1ff */
[----:B------:R-:W-:Y:S01]  /*1be0*/  VIADD R81, R3, 0x21 ;  /* 0x0000002103517836 */ /* 0x000fe20000000000 */
[----:B------:R-:W-:Y:S01]  /*1bf0*/  ISETP.GT.U32.AND P6, PT, R5, R20, PT ;  /* 0x000000140500720c */ /* 0x000fe20003fc4070 */
[----:B------:R-:W-:Y:S01]  /*1c00*/  VIADD R71, R3, 0x26 ;  /* 0x0000002603477836 */ /* 0x000fe20000000000 */
[----:B------:R-:W-:Y:S01]  /*1c10*/  IABS R52, R101 ;  /* 0x0000006500347213 */ /* 0x000fe20000000000 */
[--C-:B------:R-:W-:Y:S01]  /*1c20*/  @!P2 IMAD.IADD R8, R8, 0x1, -R5.reuse ;  /* 0x000000010808a824 */ /* 0x100fe200078e0a05 */
[C---:B------:R-:W-:Y:S01]  /*1c30*/  ISETP.GT.U32.AND P2, PT, R5.reuse, R22, PT ;  /* 0x000000160500720c */ /* 0x040fe20003f44070 */
[--C-:B------:R-:W-:Y:S01]  /*1c40*/  @!P1 IMAD.IADD R136, R136, 0x1, -R5.reuse ;  /* 0x0000000188889824 */ /* 0x100fe200078e0a05 */
[----:B------:R-:W-:Y:S01]  /*1c50*/  ISETP.GT.U32.AND P1, PT, R5, R18, PT ;  /* 0x000000120500720c */ /* 0x000fe20003f24070 */
[----:B------:R-:W-:Y:S01]  /*1c60*/  @!P4 IMAD.IADD R9, R9, 0x1, -R4 ;  /* 0x000000010909c824 */ /* 0x000fe200078e0a04 */
[C---:B------:R-:W-:Y:S01]  /*1c70*/  ISETP.GT.U32.AND P4, PT, R5.reuse, R16, PT ;  /* 0x000000100500720c */ /* 0x040fe20003f84070 */
[----:B------:R-:W-:Y:S01]  /*1c80*/  IMAD R32, R5, R17, R32 ;  /* 0x0000001105207224 */ /* 0x000fe200078e0220 */
[----:B------:R-:W-:Y:S01]  /*1c90*/  @!P0 IADD3 R12, PT, PT, R12, -R5, RZ ;  /* 0x800000050c0c8210 */ /* 0x000fe20007ffe0ff */
[----:B------:R-:W-:Y:S01]  /*1ca0*/  IMAD.HI.U32 R17, R7, R42, RZ ;  /* 0x0000002a07117227 */ /* 0x000fe200078e00ff */
[C---:B------:R-:W-:Y:S01]  /*1cb0*/  ISETP.GT.U32.AND P0, PT, R5.reuse, R26, PT ;  /* 0x0000001a0500720c */ /* 0x040fe20003f04070 */
[----:B------:R-:W-:Y:S01]  /*1cc0*/  STL [R1+0x634], R121 ;  /* 0x0006347901007387 */ /* 0x000fe20000100800 */
[----:B------:R-:W-:Y:S01]  /*1cd0*/  ISETP.GT.U32.AND P3, PT, R5, R12, PT ;  /* 0x0000000c0500720c */ /* 0x000fe20003f64070 */
[--C-:B------:R-:W-:Y:S01]  /*1ce0*/  @!P6 IMAD.IADD R20, R20, 0x1, -R5.reuse ;  /* 0x000000011414e824 */ /* 0x100fe200078e0a05 */
[----:B------:R-:W-:Y:S01]  /*1cf0*/  IADD3 R17, PT, PT, -R17, RZ, RZ ;  /* 0x000000ff11117210 */ /* 0x000fe20007ffe1ff */
[--C-:B------:R-:W-:Y:S01]  /*1d00*/  @!P2 IMAD.IADD R22, R22, 0x1, -R5.reuse ;  /* 0x000000011616a824 */ /* 0x100fe200078e0a05 */
[C---:B------:R-:W-:Y:S01]  /*1d10*/  ISETP.GT.U32.AND P2, PT, R5.reuse, R10, PT ;  /* 0x0000000a0500720c */ /* 0x040fe20003f44070 */
[--C-:B------:R-:W-:Y:S01]  /*1d20*/  @!P1 IMAD.IADD R18, R18, 0x1, -R5.reuse ;  /* 0x0000000112129824 */ /* 0x100fe200078e0a05 */
[C---:B------:R-:W-:Y:S01]  /*1d30*/  ISETP.GT.U32.AND P1, PT, R5.reuse, R32, PT ;  /* 0x000000200500720c */ /* 0x040fe20003f24070 */
[--C-:B------:R-:W-:Y:S01]  /*1d40*/  @!P4 IMAD.IADD R16, R16, 0x1, -R5.reuse ;  /* 0x000000011010c824 */ /* 0x100fe200078e0a05 */
[C---:B------:R-:W-:Y:S01]  /*1d50*/  ISETP.GT.U32.AND P4, PT, R5.reuse, R30, PT ;  /* 0x0000001e0500720c */ /* 0x040fe20003f84070 */
[C---:B------:R-:W-:Y:S01]  /*1d60*/  IMAD R42, R5.reuse, R17, R42 ;  /* 0x00000011052a7224 */ /* 0x040fe200078e022a */
[C---:B------:R-:W-:Y:S01]  /*1d70*/  ISETP.GT.U32.AND P6, PT, R5.reuse, R8, PT ;  /* 0x000000080500720c */ /* 0x040fe20003fc4070 */
[--C-:B------:R-:W-:Y:S01]  /*1d80*/  @!P0 IMAD.IADD R26, R26, 0x1, -R5.reuse ;  /* 0x000000011a1a8824 */ /* 0x100fe200078e0a05 */
[C---:B------:R-:W-:Y:S01]  /*1d90*/  ISETP.GT.U32.AND P0, PT, R5.reuse, R14, PT ;  /* 0x0000000e0500720c */ /* 0x040fe20003f04070 */
[--C-:B------:R-:W-:Y:S01]  /*1da0*/  @!P3 IMAD.IADD R12, R12, 0x1, -R5.reuse ;  /* 0x000000010c0cb824 */ /* 0x100fe200078e0a05 */
[----:B------:R-:W-:Y:S01]  /*1db0*/  ISETP.GT.U32.AND P5, PT, R5, R16, PT ;  /* 0x000000100500720c */ /* 0x000fe20003fa4070 */
[----:B------:R-:W-:Y:S01]  /*1dc0*/  IMAD.HI.U32 R17, R7, R52, RZ ;  /* 0x0000003407117227 */ /* 0x000fe200078e00ff */
[C---:B------:R-:W-:Y:S01]  /*1dd0*/  ISETP.GT.U32.AND P3, PT, R5.reuse, R24, PT ;  /* 0x000000180500720c */ /* 0x040fe20003f64070 */
[----:B------:R-:W-:Y:S01]  /*1de0*/  STL [R1+0x630], R119 ;  /* 0x0006307701007387 */ /* 0x000fe20000100800 */
[----:B------:R-:W-:Y:S01]  /*1df0*/  IABS R62, R91 ;  /* 0x0000005b003e7213 */ /* 0x000fe20000000000 */
[--C-:B------:R-:W-:Y:S01]  /*1e00*/  @!P2 IMAD.IADD R10, R10, 0x1, -R5.reuse ;  /* 0x000000010a0aa824 */ /* 0x100fe200078e0a05 */
[----:B------:R-:W-:Y:S01]  /*1e10*/  @!P1 IADD3 R32, PT, PT, R32, -R5, RZ ;  /* 0x8000000520209210 */ /* 0x000fe20007ffe0ff */
[--C-:B------:R-:W-:Y:S01]  /*1e20*/  @!P4 IMAD.IADD R30, R30, 0x1, -R5.reuse ;  /* 0x000000011e1ec824 */ /* 0x100fe200078e0a05 */
[C---:B------:R-:W-:Y:S01]  /*1e30*/  ISETP.GT.U32.AND P1, PT, R5.reuse, R20, PT ;  /* 0x000000140500720c */ /* 0x040fe20003f24070 */
[--C-:B------:R-:W-:Y:S01]  /*1e40*/  @!P6 IMAD.IADD R8, R8, 0x1, -R5.reuse ;  /* 0x000000010808e824 */ /* 0x100fe200078e0a05 */
[C---:B------:R-:W-:Y:S01]  /*1e50*/  ISETP.GT.U32.AND P2, PT, R5.reuse, R22, PT ;  /* 0x000000160500720c */ /* 0x040fe20003f44070 */
[--C-:B------:R-:W-:Y:S01]  /*1e60*/  @!P0 IMAD.IADD R14, R14, 0x1, -R5.reuse ;  /* 0x000000010e0e8824 */ /* 0x100fe200078e0a05 */
[C---:B------:R-:W-:Y:S01]  /*1e70*/  ISETP.GT.U32.AND P4, PT, R5.reuse, R18, PT ;  /* 0x000000120500720c */ /* 0x040fe20003f84070 */
[--C-:B------:R-:W-:Y:S01]  /*1e80*/  @!P5 IMAD.IADD R16, R16, 0x1, -R5.reuse ;  /* 0x000000011010d824 */ /* 0x100fe200078e0a05 */
[C---:B------:R-:W-:Y:S01]  /*1e90*/  ISETP.GT.U32.AND P0, PT, R5.reuse, R26, PT ;  /* 0x0000001a0500720c */ /* 0x040fe20003f04070 */
[--C-:B------:R-:W-:Y:S01]  /*1ea0*/  @!P3 IMAD.IADD R24, R24, 0x1, -R5.reuse ;  /* 0x000000011818b824 */ /* 0x100fe200078e0a05 */
[----:B------:R-:W-:Y:S01]  /*1eb0*/  ISETP.GT.U32.AND P5, PT, R5, R28, PT ;  /* 0x0000001c0500720c */ /* 0x000fe20003fa4070 */
[----:B------:R-:W-:Y:S01]  /*1ec0*/  VIADD R61, R3, 0x2b ;  /* 0x0000002b033d7836 */ /* 0x000fe20000000000 */
[----:B------:R-:W-:Y:S01]  /*1ed0*/  ISETP.GT.U32.AND P3, PT, R5, R38, PT ;  /* 0x000000260500720c */ /* 0x000fe20003f64070 */
[----:B------:R-:W-:Y:S01]  /*1ee0*/  VIADD R51, R3, 0x30 ;  /* 0x0000003003337836 */ /* 0x000fe20000000000 */
        /* <DEDUP_REMOVED lines=8> */
[-C--:B------:R-:W-:Y:S01]  /*1f70*/  @!P0 IADD3 R26, PT, PT, R26, -R5.reuse, RZ ;  /* 0x800000051a1a8210 */ /* 0x080fe20007ffe0ff */
[--C-:B------:R-:W-:Y:S01]  /*1f80*/  @!P5 IMAD.IADD R28, R28, 0x1, -R5.reuse ;  /* 0x000000011c1cd824 */ /* 0x100fe200078e0a05 */
[C---:B------:R-:W-:Y:S01]  /*1f90*/  ISETP.GT.U32.AND P0, PT, R5.reuse, R40, PT ;  /* 0x000000280500720c */ /* 0x040fe20003f04070 */
[--C-:B------:R-:W-:Y:S01]  /*1fa0*/  @!P3 IMAD.IADD R38, R38, 0x1, -R5.reuse ;  /* 0x000000012626b824 */ /* 0x100fe200078e0a05 */
[----:B------:R-:W-:Y:S01]  /*1fb0*/  ISETP.GT.U32.AND P5, PT, R5, R42, PT ;  /* 0x0000002a0500720c */ /* 0x000fe20003fa4070 */
[----:B------:R-:W-:Y:S01]  /*1fc0*/  IMAD.HI.U32 R17, R7, R62, RZ ;  /* 0x0000003e07117227 */ /* 0x000fe200078e00ff */
[C---:B------:R-:W-:Y:S01]  /*1fd0*/  ISETP.GT.U32.AND P6, PT, R5.reuse, R32, PT ;  /* 0x000000200500720c */ /* 0x040fe20003fc4070 */
[----:B------:R-:W-:Y:S01]  /*1fe0*/  STL [R1+0x62c], R117 ;  /* 0x00062c7501007387 */ /* 0x000fe20000100800 */
        /* <DEDUP_REMOVED lines=25> */
[C---:B------:R-:W-:Y:S01]  /*2180*/  VIADD R39, R3.reuse, 0x36 ;  /* 0x0000003603277836 */ /* 0x040fe20000000000 */
[----:B------:R-:W-:Y:S01]  /*2190*/  @!P6 IADD3 R46, PT, PT, R46, -R5, RZ ;  /* 0x800000052e2ee210 */ /* 0x000fe20007ffe0ff */
[----:B------:R-:W-:Y:S01]  /*21a0*/  VIADD R37, R3, 0x37 ;  /* 0x0000003703257836 */ /* 0x000fe20000000000 */
[----:B------:R-:W-:Y:S01]  /*21b0*/  IADD3 R17, PT, PT, -R17, RZ, RZ ;  /* 0x000000ff11117210 */ /* 0x000fe20007ffe1ff */
[--C-:B------:R-:W-:Y:S01]  /*21c0*/  @!P1 IMAD.IADD R36, R36, 0x1, -R5.reuse ;  /* 0x0000000124249824 */ /* 0x100fe200078e0a05 */
[C---:B------:R-:W-:Y:S01]  /*21d0*/  ISETP.GT.U32.AND P1, PT, R5.reuse, R48, PT ;  /* 0x000000300500720c */ /* 0x040fe20003f24070 */
[--C-:B------:R-:W-:Y:S01]  /*21e0*/  @!P2 IMAD.IADD R38, R38, 0x1, -R5.reuse ;  /* 0x000000012626a824 */ /* 0x100fe200078e0a05 */
[C---:B------:R-:W-:Y:S01]  /*21f0*/  ISETP.GT.U32.AND P2, PT, R5.reuse, R50, PT ;  /* 0x000000320500720c */ /* 0x040fe20003f44070 */
[--C-:B------:R-:W-:Y:S01]  /*2200*/  @!P4 IMAD.IADD R58, R58, 0x1, -R5.reuse ;  /* 0x000000013a3ac824 */ /* 0x100fe200078e0a05 */
[----:B------:R-:W-:Y:S01]  /*2210*/  IABS R72, R81 ;  /* 0x0000005100487213 */ /* 0x000fe20000000000 */
[C---:B------:R-:W-:Y:S01]  /*2220*/  IMAD R62, R5.reuse, R17, R62 ;  /* 0x00000011053e7224 */ /* 0x040fe200078e023e */
[C---:B------:R-:W-:Y:S01]  /*2230*/  ISETP.GT.U32.AND P4, PT, R5.reuse, R46, PT ;  /* 0x0000002e0500720c */ /* 0x040fe20003f84070 */
[--C-:B------:R-:W-:Y:S01]  /*2240*/  @!P0 IMAD.IADD R42, R42, 0x1, -R5.reuse ;  /* 0x000000012a2a8824 */ /* 0x100fe200078e0a05 */
[----:B------:R-:W-:Y:S01]  /*2250*/  ISETP.GT.U32.AND P6, PT, R5, R34, PT ;  /* 0x000000220500720c */ /* 0x000fe20003fc4070 */
[----:B------:R-:W-:Y:S01]  /*2260*/  IMAD.HI.U32 R17, R7, R72, RZ ;  /* 0x0000004807117227 */ /* 0x000fe200078e00ff */
[----:B------:R-:W-:Y:S01]  /*2270*/  @!P3 IADD3 R40, PT, PT, R40, -R5, RZ ;  /* 0x800000052828b210 */ /* 0x000fe20007ffe0ff */
[----:B------:R-:W-:Y:S01]  /*2280*/  STL [R1+0x628], R115 ;  /* 0x0006287301007387 */ /* 0x000fe20000100800 */
[C---:B------:R-:W-:Y:S01]  /*2290*/  ISETP.GT.U32.AND P3, PT, R5.reuse, R52, PT ;  /* 0x000000340500720c */ /* 0x040fe20003f64070 */
[--C-:B------:R-:W-:Y:S01]  /*22a0*/  @!P5 IMAD.IADD R44, R44, 0x1, -R5.reuse ;  /* 0x000000012c2cd824 */ /* 0x100fe200078e0a05 */
[C---:B------:R-:W-:Y:S01]  /*22b0*/  ISETP.GT.U32.AND P0, PT, R5.reuse, R54, PT ;  /* 0x000000360500720c */ /* 0x040fe20003f04070 */
[--C-:B------:R-:W-:Y:S01]  /*22c0*/  @!P1 IMAD.IADD R48, R48, 0x1, -R5.reuse ;  /* 0x0000000130309824 */ /* 0x100fe200078e0a05 */
[----:B------:R-:W-:Y:S01]  /*22d0*/  ISETP.GT.U32.AND P5, PT, R5, R58, PT ;  /* 0x0000003a0500720c */ /* 0x000fe20003fa4070 */
[--C-:B------:R-:W-:Y:S01]  /*22e0*/  @!P2 IMAD.IADD R50, R50, 0x1, -R5.reuse ;  /* 0x000000013232a824 */ /* 0x100fe200078e0a05 */
[----:B------:R-:W-:Y:S01]  /*22f0*/  IADD3 R17, PT, PT, -R17, RZ, RZ ;  /* 0x000000ff11117210 */ /* 0x000fe20007ffe1ff */
[--C-:B------:R-:W-:Y:S01]  /*2300*/  @!P4 IMAD.IADD R46, R46, 0x1, -R5.reuse ;  /* 0x000000012e2ec824 */ /* 0x100fe200078e0a05 */
[C---:B------:R-:W-:Y:S01]  /*2310*/  ISETP.GT.U32.AND P1, PT, R5.reuse, R62, PT ;  /* 0x0000003e0500720c */ /* 0x040fe20003f24070 */
[--C-:B------:R-:W-:Y:S01]  /*2320*/  @!P6 IMAD.IADD R34, R34, 0x1, -R5.reuse ;  /* 0x000000012222e824 */ /* 0x100fe200078e0a05 */
[C---:B------:R-:W-:Y:S01]  /*2330*/  ISETP.GT.U32.AND P2, PT, R5.reuse, R64, PT ;  /* 0x000000400500720c */ /* 0x040fe20003f44070 */
[C---:B------:R-:W-:Y:S01]  /*2340*/  IMAD R72, R5.reuse, R17, R72 ;  /* 0x0000001105487224 */ /* 0x040fe200078e0248 */
[----:B------:R-:W-:Y:S01]  /*2350*/  IABS R82, R71 ;  /* 0x0000004700527213 */ /* 0x000fe20000000000 */
        /* <DEDUP_REMOVED lines=9> */
[----:B------:R-:W-:Y:S01]  /*23f0*/  ISETP.GT.U32.AND P5, PT, R5, R72, PT ;  /* 0x000000480500720c */ /* 0x000fe20003fa4070 */
[--C-:B------:R-:W-:Y:S01]  /*2400*/  @!P1 IMAD.IADD R62, R62, 0x1, -R5.reuse ;  /* 0x000000013e3e9824 */ /* 0x100fe200078e0a05 */
[----:B------:R-:W-:Y:S01]  /*2410*/  IADD3 R17, PT, PT, -R17, RZ, RZ ;  /* 0x000000ff11117210 */ /* 0x000fe20007ffe1ff */
[--C-:B------:R-:W-:Y:S01]  /*2420*/  @!P2 IMAD.IADD R64, R64, 0x1, -R5.reuse ;  /* 0x000000014040a824 */ /* 0x100fe200078e0a05 */
[----:B------:R-:W-:Y:S01]  /*2430*/  ISETP.GT.U32.AND P1, PT, R5, R76, PT ;  /* 0x0000004c0500720c */ /* 0x000fe20003f24070 */
[----:B------:R-:W-:Y:S01]  /*2440*/  VIADD R33, R3, 0x39 ;  /* 0x0000003903217836 */ /* 0x000fe20000000000 */
[C---:B------:R-:W-:Y:S01]  /*2450*/  ISETP.GT.U32.AND P2, PT, R5.reuse, R78, PT ;  /* 0x0000004e0500720c */ /* 0x040fe20003f44070 */
[C---:B------:R-:W-:Y:S01]  /*2460*/  IMAD R82, R5.reuse, R17, R82 ;  /* 0x0000001105527224 */ /* 0x040fe200078e0252 */
        /* <DEDUP_REMOVED lines=14> */
[C---:B------:R-:W-:Y:S01]  /*2550*/  ISETP.GT.U32.AND P2, PT, R5.reuse, R66, PT ;  /* 0x000000420500720c */ /* 0x040fe20003f44070 */
[--C-:B------:R-:W-:Y:S01]  /*2560*/  @!P4 IMAD.IADD R74, R74, 0x1, -R5.reuse ;  /* 0x000000014a4ac824 */ /* 0x100fe200078e0a05 */
[C---:B------:R-:W-:Y:S01]  /*2570*/  ISETP.GT.U32.AND P4, PT, R5.reuse, R62, PT ;  /* 0x0000003e0500720c */ /* 0x040fe20003f84070 */
[--C-:B------:R-:W-:Y:S01]  /*2580*/  @!P6 IMAD.IADD R70, R70, 0x1, -R5.reuse ;  /* 0x000000014646e824 */ /* 0x100fe200078e0a05 */
[C---:B------:R-:W-:Y:S01]  /*2590*/  ISETP.GT.U32.AND P6, PT, R5.reuse, R84, PT ;  /* 0x000000540500720c */ /* 0x040fe20003fc4070 */
[C---:B------:R-:W-:Y:S01]  /*25a0*/  IMAD R120, R5.reuse, R19, R120 ;  /* 0x0000001305787224 */ /* 0x040fe200078e0278 */
[----:B------:R-:W-:Y:S01]  /*25b0*/  IABS R92, R61 ;  /* 0x0000003d005c7213 */ /* 0x000fe20000000000 */
[--C-:B------:R-:W-:Y:S01]  /*25c0*/  @!P0 IMAD.IADD R82, R82, 0x1, -R5.reuse ;  /* 0x0000000152528824 */ /* 0x100fe200078e0a05 */
[----:B------:R-:W-:Y:S01]  /*25d0*/  @!P3 IADD3 R80, PT, PT, R80, -R5, RZ ;  /* 0x800000055050b210 */ /* 0x000fe20007ffe0ff */
        /* <DEDUP_REMOVED lines=41> */
[----:B------:R-:W-:Y:S01]  /*2870*/  @!P1 IADD3 R90, PT, PT, R90, -R5, RZ ;  /* 0x800000055a5a9210 */ /* 0x000fe20007ffe0ff */
        /* <DEDUP_REMOVED lines=19> */
[----:B------:R-:W-:Y:S01]  /*29b0*/  IABS R118, R37 ;  /* 0x0000002500767213 */ /* 0x000fe20000000000 */
[--C-:B------:R-:W-:Y:S01]  /*29c0*/  @!P4 IMAD.IADD R102, R102, 0x1, -R5.reuse ;  /* 0x000000016666c824 */ /* 0x100fe200078e0a05 */
[C---:B------:R-:W-:Y:S01]  /*29d0*/  ISETP.GT.U32.AND P4, PT, R5.reuse, R90, PT ;  /* 0x0000005a0500720c */ /* 0x040fe20003f84070 */
[----:B------:R-:W-:Y:S01]  /*29e0*/  @!P3 IMAD.IADD R110, R110, 0x1, -R5 ;  /* 0x000000016e6eb824 */ /* 0x000fe200078e0a05 */
[C---:B------:R-:W-:Y:S01]  /*29f0*/  ISETP.GT.U32.AND P6, PT, R5.reuse, R112, PT ;  /* 0x000000700500720c */ /* 0x040fe20003fc4070 */
[----:B------:R-:W-:Y:S01]  /*2a00*/  IMAD.MOV R17, RZ, RZ, -R17 ;  /* 0x000000ffff117224 */ /* 0x000fe200078e0a11 */
[C---:B------:R-:W-:Y:S01]  /*2a10*/  ISETP.GT.U32.AND P3, PT, R5.reuse, R96, PT ;  /* 0x000000600500720c */ /* 0x040fe20003f64070 */
[--C-:B------:R-:W-:Y:S01]  /*2a20*/  @!P0 IMAD.IADD R86, R86, 0x1, -R5.reuse ;  /* 0x0000000156568824 */ /* 0x100fe200078e0a05 */
[----:B------:R-:W-:Y:S01]  /*2a30*/  IABS R122, R33 ;  /* 0x00000021007a7213 */ /* 0x000fe20000000000 */
[----:B------:R-:W-:Y:S01]  /*2a40*/  @!P5 IMAD.IADD R88, R88, 0x1, -R5 ;  /* 0x000000015858d824 */ /* 0x000fe200078e0a05 */
[----:B------:R-:W-:Y:S01]  /*2a50*/  ISETP.GT.U32.AND P0, PT, R5, R98, PT ;  /* 0x000000620500720c */ /* 0x000fe20003f04070 */
[----:B------:R-:W-:Y:S01]  /*2a60*/  IMAD.HI.U32 R11, R7, R118, RZ ;  /* 0x00000076070b7227 */ /* 0x000fe200078e00ff */
[C---:B------:R-:W-:Y:S01]  /*2a70*/  ISETP.GT.U32.AND P5, PT, R5.reuse, R100, PT ;  /* 0x000000640500720c */ /* 0x040fe20003fa4070 */
[----:B------:R-:W-:Y:S01]  /*2a80*/  STL [R1+0x614], R103 ;  /* 0x0006146701007387 */ /* 0x000fe20000100800 */
[----:B------:R-:W-:Y:S01]  /*2a90*/  IABS R126, R29 ;  /* 0x0000001d007e7213 */ /* 0x000fe20000000000 */
[----:B------:R-:W-:-:S02]  /*2aa0*/  IMAD R116, R5, R17, R116 ;  /* 0x0000001105747224 */ /* 0x000fc400078e0274 */
[--C-:B------:R-:W-:Y:S01]  /*2ab0*/  @!P1 IMAD.IADD R92, R92, 0x1, -R5.reuse ;  /* 0x000000015c5c9824 */ /* 0x100fe200078e0a05 */
[C---:B------:R-:W-:Y:S01]  /*2ac0*/  ISETP.GT.U32.AND P1, PT, R5.reuse, R106, PT ;  /* 0x0000006a0500720c */ /* 0x040fe20003f24070 */
[----:B------:R-:W-:Y:S01]  /*2ad0*/  @!P2 IMAD.IADD R94, R94, 0x1, -R5 ;  /* 0x000000015e5ea824 */ /* 0x000fe200078e0a05 */
[----:B------:R-:W-:Y:S01]  /*2ae0*/  ISETP.GT.U32.AND P2, PT, R5, R108, PT ;  /* 0x0000006c0500720c */ /* 0x000fe20003f44070 */
[----:B------:R-:W-:Y:S01]  /*2af0*/  IMAD.MOV R17, RZ, RZ, -R11 ;  /* 0x000000ffff117224 */ /* 0x000fe200078e0a0b */
[----:B------:R-:W-:Y:S01]  /*2b00*/  @!P6 IADD3 R112, PT, PT, R112, -R5, RZ ;  /* 0x800000057070e210 */ /* 0x000fe20007ffe0ff */
[----:B------:R-:W-:Y:S01]  /*2b10*/  IMAD.HI.U32 R11, R7, R122, RZ ;  /* 0x0000007a070b7227 */ /* 0x000fe200078e00ff */
[C---:B------:R-:W-:Y:S01]  /*2b20*/  ISETP.GT.U32.AND P6, PT, R5.reuse, R110, PT ;  /* 0x0000006e0500720c */ /* 0x040fe20003fc4070 */
[----:B------:R-:W-:Y:S02]  /*2b30*/  STL [R1+0x610], R101 ;  /* 0x0006106501007387 */ /* 0x000fe40000100800 */
[----:B------:R-:W-:Y:S01]  /*2b40*/  @!P4 IMAD.IADD R90, R90, 0x1, -R5 ;  /* 0x000000015a5ac824 */ /* 0x000fe200078e0a05 */
[C---:B------:R-:W-:Y:S01]  /*2b50*/  ISETP.GT.U32.AND P4, PT, R5.reuse, R102, PT ;  /* 0x000000660500720c */ /* 0x040fe20003f84070 */
[----:B------:R-:W-:Y:S01]  /*2b60*/  IMAD.MOV R11, RZ, RZ, -R11 ;  /* 0x000000ffff0b7224 */ /* 0x000fe200078e0a0b */
[----:B------:R-:W-:Y:S01]  /*2b70*/  STL [R1+0x60c], R99 ;  /* 0x00060c6301007387 */ /* 0x000fe20000100800 */
[--C-:B------:R-:W-:Y:S01]  /*2b80*/  @!P3 IMAD.IADD R96, R96, 0x1, -R5.reuse ;  /* 0x000000016060b824 */ /* 0x100fe200078e0a05 */
[C---:B------:R-:W-:Y:S01]  /*2b90*/  ISETP.GT.U32.AND P3, PT, R5.reuse, R112, PT ;  /* 0x000000700500720c */ /* 0x040fe20003f64070 */
[----:B------:R-:W-:Y:S01]  /*2ba0*/  IMAD R122, R5, R11, R122 ;  /* 0x0000000b057a7224 */ /* 0x000fe200078e027a */
[----:B------:R-:W-:Y:S01]  /*2bb0*/  @!P1 IADD3 R106, PT, PT, R106, -R5, RZ ;  /* 0x800000056a6a9210 */ /* 0x000fe20007ffe0ff */
[----:B------:R-:W-:Y:S01]  /*2bc0*/  VIADD R27, R3, 0x3c ;  /* 0x0000003c031b7836 */ /* 0x000fe20000000000 */
[----:B------:R-:W-:Y:S01]  /*2bd0*/  ISETP.GT.U32.AND P1, PT, R5, R120, PT ;  /* 0x000000780500720c */ /* 0x000fe20003f24070 */
[----:B------:R-:W-:Y:S01]  /*2be0*/  VIADD R25, R3, 0x3d ;  /* 0x0000003d03197836 */ /* 0x000fe20000000000 */
[----:B------:R-:W-:Y:S01]  /*2bf0*/  STL [R1+0x608], R97 ;  /* 0x0006086101007387 */ /* 0x000fe20000100800 */
[--C-:B------:R-:W-:Y:S01]  /*2c00*/  @!P0 IMAD.IADD R98, R98, 0x1, -R5.reuse ;  /* 0x0000000162628824 */ /* 0x100fe200078e0a05 */
[C---:B------:R-:W-:Y:S01]  /*2c10*/  ISETP.GT.U32.AND P0, PT, R5.reuse, R114, PT ;  /* 0x000000720500720c */ /* 0x040fe20003f04070 */
[----:B------:R-:W-:Y:S01]  /*2c20*/  @!P5 IMAD.IADD R100, R100, 0x1, -R5 ;  /* 0x000000016464d824 */ /* 0x000fe200078e0a05 */
[----:B------:R-:W-:Y:S01]  /*2c30*/  ISETP.GT.U32.AND P5, PT, R5, R116, PT ;  /* 0x000000740500720c */ /* 0x000fe20003fa4070 */
[----:B------:R-:W-:Y:S01]  /*2c40*/  VIADD R21, R3, 0x3e ;  /* 0x0000003e03157836 */ /* 0x000fe20000000000 */
[----:B------:R-:W-:Y:S01]  /*2c50*/  IABS R128, R27 ;  /* 0x0000001b00807213 */ /* 0x000fe20000000000 */
[C---:B------:R-:W-:Y:S01]  /*2c60*/  IMAD.HI.U32 R11, R7.reuse, R124, RZ ;  /* 0x0000007c070b7227 */ /* 0x040fe200078e00ff */
[----:B------:R-:W-:Y:S01]  /*2c70*/  IABS R130, R25 ;  /* 0x0000001900827213 */ /* 0x000fe20000000000 */
[----:B------:R-:W-:Y:S01]  /*2c80*/  STL [R1+0x604], R95 ;  /* 0x0006045f01007387 */ /* 0x000fe20000100800 */
[----:B------:R-:W-:Y:S01]  /*2c90*/  IABS R134, R21 ;  /* 0x0000001500867213 */ /* 0x000fe20000000000 */
[----:B------:R-:W-:-:S02]  /*2ca0*/  IMAD.HI.U32 R13, R7, R126, RZ ;  /* 0x0000007e070d7227 */ /* 0x000fc400078e00ff */
[----:B------:R-:W-:Y:S02]  /*2cb0*/  STL [R1+0x600], R93 ;  /* 0x0006005d01007387 */ /* 0x000fe40000100800 */
[----:B------:R-:W-:Y:S01]  /*2cc0*/  @!P2 IMAD.IADD R108, R108, 0x1, -R5 ;  /* 0x000000016c6ca824 */ /* 0x000fe200078e0a05 */
[C---:B------:R-:W-:Y:S01]  /*2cd0*/  ISETP.GT.U32.AND P2, PT, R5.reuse, R122, PT ;  /* 0x0000007a0500720c */ /* 0x040fe20003f44070 */
[C---:B------:R-:W-:Y:S01]  /*2ce0*/  IMAD R118, R5.reuse, R17, R118 ;  /* 0x0000001105767224 */ /* 0x040fe200078e0276 */
[----:B------:R-:W-:Y:S01]  /*2cf0*/  STL [R1+0x5fc], R91 ;  /* 0x0005fc5b01007387 */ /* 0x000fe20000100800 */
[----:B------:R-:W-:Y:S02]  /*2d00*/  IMAD.MOV R11, RZ, RZ, -R11 ;  /* 0x000000ffff0b7224 */ /* 0x000fe400078e0a0b */
[----:B------:R-:W-:Y:S01]  /*2d10*/  IMAD.MOV R13, RZ, RZ, -R13 ;  /* 0x000000ffff0d7224 */ /* 0x000fe200078e0a0d */
[----:B------:R-:W-:Y:S01]  /*2d20*/  STL [R1+0x5f8], R89 ;  /* 0x0005f85901007387 */ /* 0x000fe20000100800 */
[----:B------:R-:W-:-:S02]  /*2d30*/  IMAD R124, R5, R11, R124 ;  /* 0x0000000b057c7224 */ /* 0x000fc400078e027c */
[C---:B------:R-:W-:Y:S01]  /*2d40*/  IMAD R126, R5.reuse, R13, R126 ;  /* 0x0000000d057e7224 */ /* 0x040fe200078e027e */
[----:B------:R-:W-:Y:S01]  /*2d50*/  STL [R1+0x5f4], R87 ;  /* 0x0005f45701007387 */ /* 0x000fe20000100800 */
[--C-:B------:R-:W-:Y:S01]  /*2d60*/  @!P4 IMAD.IADD R102, R102, 0x1, -R5.reuse ;  /* 0x000000016666c824 */ /* 0x100fe200078e0a05 */
[----:B------:R-:W-:Y:S01]  /*2d70*/  ISETP.GT.U32.AND P4, PT, R5, R118, PT ;  /* 0x000000760500720c */ /* 0x000fe20003f84070 */
[C---:B------:R-:W-:Y:S01]  /*2d80*/  IMAD.HI.U32 R11, R7.reuse, R128, RZ ;  /* 0x00000080070b7227 */ /* 0x040fe200078e00ff */
[----:B------:R-:W-:Y:S03]  /*2d90*/  STL [R1+0x5f0], R85 ;  /* 0x0005f05501007387 */ /* 0x000fe60000100800 */
[C---:B------:R-:W-:Y:S01]  /*2da0*/  IMAD.HI.U32 R13, R7.reuse, R130, RZ ;  /* 0x00000082070d7227 */ /* 0x040fe200078e00ff */
[----:B------:R-:W-:Y:S03]  /*2db0*/  STL [R1+0x5ec], R83 ;  /* 0x0005ec5301007387 */ /* 0x000fe60000100800 */
[----:B------:R-:W-:Y:S01]  /*2dc0*/  IMAD.HI.U32 R7, R7, R134, RZ ;  /* 0x0000008607077227 */ /* 0x000fe200078e00ff */
[----:B------:R-:W-:Y:S03]  /*2dd0*/  STL [R1+0x5e8], R81 ;  /* 0x0005e85101007387 */ /* 0x000fe60000100800 */
[--C-:B------:R-:W-:Y:S01]  /*2de0*/  @!P6 IMAD.IADD R110, R110, 0x1, -R5.reuse ;  /* 0x000000016e6ee824 */ /* 0x100fe200078e0a05 */
[C---:B------:R-:W-:Y:S01]  /*2df0*/  ISETP.GT.U32.AND P6, PT, R5.reuse, R124, PT ;  /* 0x0000007c0500720c */ /* 0x040fe20003fc4070 */
[--C-:B------:R-:W-:Y:S01]  /*2e00*/  @!P3 IMAD.IADD R112, R112, 0x1, -R5.reuse ;  /* 0x000000017070b824 */ /* 0x100fe200078e0a05 */
[----:B------:R-:W-:Y:S01]  /*2e10*/  ISETP.GT.U32.AND P3, PT, R5, R126, PT ;  /* 0x0000007e0500720c */ /* 0x000fe20003f64070 */
[--C-:B------:R-:W-:Y:S01]  /*2e20*/  @!P0 IMAD.IADD R114, R114, 0x1, -R5.reuse ;  /* 0x0000000172728824 */ /* 0x100fe200078e0a05 */
[----:B------:R-:W-:Y:S01]  /*2e30*/  STL [R1+0x5e4], R79 ;  /* 0x0005e44f01007387 */ /* 0x000fe20000100800 */
[----:B------:R-:W-:-:S02]  /*2e40*/  @!P5 IMAD.IADD R116, R116, 0x1, -R5 ;  /* 0x000000017474d824 */ /* 0x000fc400078e0a05 */
[----:B------:R-:W-:Y:S01]  /*2e50*/  IMAD.MOV R11, RZ, RZ, -R11 ;  /* 0x000000ffff0b7224 */ /* 0x000fe200078e0a0b */
[----:B------:R-:W-:Y:S01]  /*2e60*/  STL [R1+0x5e0], R77 ;  /* 0x0005e04d01007387 */ /* 0x000fe20000100800 */
[----:B------:R-:W-:Y:S02]  /*2e70*/  IMAD.MOV R13, RZ, RZ, -R13 ;  /* 0x000000ffff0d7224 */ /* 0x000fe400078e0a0d */
[----:B------:R-:W-:Y:S01]  /*2e80*/  IMAD.MOV R7, RZ, RZ, -R7 ;  /* 0x000000ffff077224 */ /* 0x000fe200078e0a07 */
[----:B------:R-:W-:Y:S01]  /*2e90*/  STL [R1+0x5dc], R75 ;  /* 0x0005dc4b01007387 */ /* 0x000fe20000100800 */
[--C-:B------:R-:W-:Y:S01]  /*2ea0*/  @!P1 IMAD.IADD R120, R120, 0x1, -R5.reuse ;  /* 0x0000000178789824 */ /* 0x100fe200078e0a05 */
[C---:B------:R-:W-:Y:S01]  /*2eb0*/  ISETP.GT.U32.AND P1, PT, R5.reuse, R114, PT ;  /* 0x000000720500720c */ /* 0x040fe20003f24070 */
[--C-:B------:R-:W-:Y:S01]  /*2ec0*/  @!P2 IMAD.IADD R122, R122, 0x1, -R5.reuse ;  /* 0x000000017a7aa824 */ /* 0x100fe200078e0a05 */
[C---:B------:R-:W-:Y:S01]  /*2ed0*/  ISETP.GT.U32.AND P2, PT, R5.reuse, R116, PT ;  /* 0x000000740500720c */ /* 0x040fe20003f44070 */
[C---:B------:R-:W-:Y:S01]  /*2ee0*/  IMAD R128, R5.reuse, R11, R128 ;  /* 0x0000000b05807224 */ /* 0x040fe200078e0280 */
[----:B------:R-:W-:Y:S01]  /*2ef0*/  STL [R1+0x5d8], R73 ;  /* 0x0005d84901007387 */ /* 0x000fe20000100800 */
[C---:B------:R-:W-:Y:S01]  /*2f00*/  IMAD R130, R5.reuse, R13, R130 ;  /* 0x0000000d05827224 */ /* 0x040fe200078e0282 */
[----:B------:R-:W-:Y:S01]  /*2f10*/  @!P3 IADD3 R126, PT, PT, R126, -R5, RZ ;  /* 0x800000057e7eb210 */ /* 0x000fe20007ffe0ff */
[C---:B------:R-:W-:Y:S01]  /*2f20*/  IMAD R134, R5.reuse, R7, R134 ;  /* 0x0000000705867224 */ /* 0x040fe200078e0286 */
[C---:B------:R-:W-:Y:S01]  /*2f30*/  ISETP.GT.U32.AND P0, PT, R5.reuse, R128, PT ;  /* 0x000000800500720c */ /* 0x040fe20003f04070 */
[--C-:B------:R-:W-:Y:S01]  /*2f40*/  @!P4 IMAD.IADD R118, R118, 0x1, -R5.reuse ;  /* 0x000000017676c824 */ /* 0x100fe200078e0a05 */
[C---:B------:R-:W-:Y:S01]  /*2f50*/  ISETP.GT.U32.AND P5, PT, R5.reuse, R130, PT ;  /* 0x000000820500720c */ /* 0x040fe20003fa4070 */
[--C-:B------:R-:W-:Y:S01]  /*2f60*/  @!P6 IMAD.IADD R124, R124, 0x1, -R5.reuse ;  /* 0x000000017c7ce824 */ /* 0x100fe200078e0a05 */
[C---:B------:R-:W-:Y:S01]  /*2f70*/  ISETP.GT.U32.AND P4, PT, R5.reuse, R134, PT ;  /* 0x000000860500720c */ /* 0x040fe20003f84070 */
[----:B------:R-:W-:Y:S01]  /*2f80*/  STL [R1+0x5d4], R71 ;  /* 0x0005d44701007387 */ /* 0x000fe20000100800 */
[C---:B------:R-:W-:Y:S01]  /*2f90*/  ISETP.GT.U32.AND P6, PT, R5.reuse, R118, PT ;  /* 0x000000760500720c */ /* 0x040fe20003fc4070 */
[--C-:B------:R-:W-:Y:S01]  /*2fa0*/  @!P1 IMAD.IADD R114, R114, 0x1, -R5.reuse ;  /* 0x0000000172729824 */ /* 0x100fe200078e0a05 */
[C---:B------:R-:W-:Y:S01]  /*2fb0*/  ISETP.GT.U32.AND P3, PT, R5.reuse, R120, PT ;  /* 0x000000780500720c */ /* 0x040fe20003f64070 */
[----:B------:R-:W-:Y:S01]  /*2fc0*/  STL [R1+0x5d0], R69 ;  /* 0x0005d04501007387 */ /* 0x000fe20000100800 */
[--C-:B------:R-:W-:Y:S01]  /*2fd0*/  @!P2 IMAD.IADD R116, R116, 0x1, -R5.reuse ;  /* 0x000000017474a824 */ /* 0x100fe200078e0a05 */
[C---:B------:R-:W-:Y:S01]  /*2fe0*/  ISETP.GT.U32.AND P1, PT, R5.reuse, R124, PT ;  /* 0x0000007c0500720c */ /* 0x040fe20003f24070 */
[----:B------:R-:W-:Y:S01]  /*2ff0*/  IMAD.SHL.U32 R4, R2, 0x100, RZ ;  /* 0x0000010002047824 */ /* 0x000fe200078e00ff */
[----:B------:R-:W-:Y:S01]  /*3000*/  STL [R1+0x5cc], R67 ;  /* 0x0005cc4301007387 */ /* 0x000fe20000100800 */
[C---:B------:R-:W-:Y:S01]  /*3010*/  ISETP.GT.U32.AND P2, PT, R5.reuse, R126, PT ;  /* 0x0000007e0500720c */ /* 0x040fe20003f44070 */
[--C-:B------:R-:W-:Y:S01]  /*3020*/  @!P0 IMAD.IADD R128, R128, 0x1, -R5.reuse ;  /* 0x0000000180808824 */ /* 0x100fe200078e0a05 */
[C---:B------:R-:W-:Y:S01]  /*3030*/  ISETP.GT.U32.AND P0, PT, R5.reuse, R122, PT ;  /* 0x0000007a0500720c */ /* 0x040fe20003f04070 */
[----:B------:R-:W-:Y:S01]  /*3040*/  STL [R1+0x5c8], R65 ;  /* 0x0005c84101007387 */ /* 0x000fe20000100800 */
[--C-:B------:R-:W-:Y:S01]  /*3050*/  @!P5 IMAD.IADD R130, R130, 0x1, -R5.reuse ;  /* 0x000000018282d824 */ /* 0x100fe200078e0a05 */
[----:B------:R-:W-:Y:S01]  /*3060*/  SHF.L.U32 R7, R2, 0x2, RZ ;  /* 0x0000000202077819 */ /* 0x000fe200000006ff */
[--C-:B------:R-:W-:Y:S01]  /*3070*/  @!P4 IMAD.IADD R134, R134, 0x1, -R5.reuse ;  /* 0x000000018686c824 */ /* 0x100fe200078e0a05 */
[----:B------:R-:W-:Y:S01]  /*3080*/  STL [R1+0x5c4], R63 ;  /* 0x0005c43f01007387 */ /* 0x000fe20000100800 */
[--C-:B------:R-:W-:Y:S01]  /*3090*/  @!P6 IMAD.IADD R118, R118, 0x1, -R5.reuse ;  /* 0x000000017676e824 */ /* 0x100fe200078e0a05 */
[C---:B------:R-:W-:Y:S01]  /*30a0*/  ISETP.GT.U32.AND P4, PT, R5.reuse, R128, PT ;  /* 0x000000800500720c */ /* 0x040fe20003f84070 */
[--C-:B------:R-:W-:Y:S01]  /*30b0*/  @!P3 IMAD.IADD R120, R120, 0x1, -R5.reuse ;  /* 0x000000017878b824 */ /* 0x100fe200078e0a05 */
[----:B------:R-:W-:Y:S01]  /*30c0*/  STL [R1+0x5c0], R61 ;  /* 0x0005c03d01007387 */ /* 0x000fe20000100800 */
[C---:B------:R-:W-:Y:S01]  /*30d0*/  ISETP.GT.U32.AND P6, PT, R5.reuse, R130, PT ;  /* 0x000000820500720c */ /* 0x040fe20003fc4070 */
[--C-:B------:R-:W-:Y:S01]  /*30e0*/  @!P2 IMAD.IADD R126, R126, 0x1, -R5.reuse ;  /* 0x000000017e7ea824 */ /* 0x100fe200078e0a05 */
[----:B------:R-:W-:Y:S01]  /*30f0*/  ISETP.GT.U32.AND P3, PT, R5, R134, PT ;  /* 0x000000860500720c */ /* 0x000fe20003f64070 */
[----:B------:R-:W-:Y:S01]  /*3100*/  STL [R1+0x5bc], R59 ;  /* 0x0005bc3b01007387 */ /* 0x000fe20000100800 */
[----:B------:R-:W-:Y:S01]  /*3110*/  @!P1 IADD3 R124, PT, PT, R124, -R5, RZ ;  /* 0x800000057c7c9210 */ /* 0x000fe20007ffe0ff */
[----:B------:R-:W-:Y:S01]  /*3120*/  @!P0 IMAD.IADD R122, R122, 0x1, -R5 ;  /* 0x000000017a7a8824 */ /* 0x000fe200078e0a05 */
[----:B------:R-:W-:Y:S01]  /*3130*/  ISETP.GE.AND P5, PT, R142, RZ, PT ;  /* 0x000000ff8e00720c */ /* 0x000fe20003fa6270 */
[----:B------:R-:W-:Y:S01]  /*3140*/  STL [R1+0x5b8], R57 ;  /* 0x0005b83901007387 */ /* 0x000fe20000100800 */
[----:B------:R-:W-:-:S02]  /*3150*/  ISETP.GE.AND P1, PT, R3, RZ, PT ;  /* 0x000000ff0300720c */ /* 0x000fc40003f26270 */
[----:B------:R-:W-:Y:S01]  /*3160*/  ISETP.GE.AND P2, PT, R140, RZ, PT ;  /* 0x000000ff8c00720c */ /* 0x000fe20003f46270 */
[----:B------:R-:W-:Y:S01]  /*3170*/  STL [R1+0x5b4], R55 ;  /* 0x0005b43701007387 */ /* 0x000fe20000100800 */
[----:B------:R-:W-:Y:S01]  /*3180*/  LOP3.LUT R4, R4, 0x607c, R7, 0xc8, !PT ;  /* 0x0000607c04047812 */ /* 0x000fe200078ec807 */
[--C-:B------:R-:W-:Y:S01]  /*3190*/  @!P4 IMAD.IADD R128, R128, 0x1, -R5.reuse ;  /* 0x000000018080c824 */ /* 0x100fe200078e0a05 */
[----:B------:R-:W-:Y:S01]  /*31a0*/  ISETP.GE.AND P4, PT, R137, RZ, PT ;  /* 0x000000ff8900720c */ /* 0x000fe20003f86270 */
[----:B------:R-:W-:Y:S01]  /*31b0*/  STL [R1+0x5b0], R53 ;  /* 0x0005b03501007387 */ /* 0x000fe20000100800 */
[--C-:B------:R-:W-:Y:S01]  /*31c0*/  @!P6 IMAD.IADD R130, R130, 0x1, -R5.reuse ;  /* 0x000000018282e824 */ /* 0x100fe200078e0a05 */
[----:B------:R-:W-:Y:S01]  /*31d0*/  SHF.R.U32.HI R11, RZ, 0x5, R2 ;  /* 0x00000005ff0b7819 */ /* 0x000fe20000011602 */
[----:B------:R-:W-:Y:S01]  /*31e0*/  @!P3 IMAD.IADD R134, R134, 0x1, -R5 ;  /* 0x000000018686b824 */ /* 0x000fe200078e0a05 */
[----:B------:R-:W-:Y:S01]  /*31f0*/  STL [R1+0x5ac], R51 ;  /* 0x0005ac3301007387 */ /* 0x000fe20000100800 */
[----:B------:R-:W-:Y:S01]  /*3200*/  IMAD.MOV.U32 R5, RZ, RZ, R6 ;  /* 0x000000ffff057224 */ /* 0x000fe200078e0006 */
[----:B------:R-:W-:Y:S01]  /*3210*/  ISETP.GE.AND P3, PT, R139, RZ, PT ;  /* 0x000000ff8b00720c */ /* 0x000fe20003f66270 */
[----:B------:R-:W-:Y:S01]  /*3220*/  IMAD R6, R0, R249, RZ ;  /* 0x000000f900067224 */ /* 0x000fe200078e02ff */
[----:B------:R-:W-:Y:S01]  /*3230*/  STL [R1+0x5a8], R49 ;  /* 0x0005a83101007387 */ /* 0x000fe20000100800 */
[----:B------:R-:W-:Y:S01]  /*3240*/  @!P1 IMAD.MOV R5, RZ, RZ, -R5 ;  /* 0x000000ffff059224 */ /* 0x000fe200078e0a05 */
[----:B------:R-:W-:Y:S01]  /*3250*/  ISETP.GE.AND P1, PT, R135, RZ, PT ;  /* 0x000000ff8700720c */ /* 0x000fe20003f26270 */
[----:B------:R-:W-:Y:S01]  /*3260*/  @!P2 IMAD.MOV R10, RZ, RZ, -R10 ;  /* 0x000000ffff0aa224 */ /* 0x000fe200078e0a0a */
[----:B------:R-:W-:Y:S01]  /*3270*/  STL [R1+0x5a4], R47 ;  /* 0x0005a42f01007387 */ /* 0x000fe20000100800 */
[----:B------:R-:W-:Y:S01]  /*3280*/  ISETP.GE.AND P2, PT, R133, RZ, PT ;  /* 0x000000ff8500720c */ /* 0x000fe20003f46270 */
[----:B------:R-:W-:Y:S01]  /*3290*/  @!P4 IMAD.MOV R16, RZ, RZ, -R16 ;  /* 0x000000ffff10c224 */ /* 0x000fe200078e0a10 */
[----:B------:R-:W-:Y:S01]  /*32a0*/  ISETP.GE.AND P4, PT, R129, RZ, PT ;  /* 0x000000ff8100720c */ /* 0x000fe20003f86270 */
[----:B------:R-:W-:Y:S01]  /*32b0*/  STL [R1+0x5a0], R45 ;  /* 0x0005a02d01007387 */ /* 0x000fe20000100800 */
[----:B------:R-:W-:-:S02]  /*32c0*/  ISETP.GE.AND P6, PT, R141, RZ, PT ;  /* 0x000000ff8d00720c */ /* 0x000fc40003fc6270 */
[----:B------:R-:W-:Y:S01]  /*32d0*/  @!P3 IADD3 R12, PT, PT, -R12, RZ, RZ ;  /* 0x000000ff0c0cb210 */ /* 0x000fe20007ffe1ff */
[----:B------:R-:W-:Y:S01]  /*32e0*/  STL [R1+0x59c], R43 ;  /* 0x00059c2b01007387 */ /* 0x000fe20000100800 */
[----:B------:R-:W-:Y:S02]  /*32f0*/  ISETP.GE.AND P3, PT, R132, RZ, PT ;  /* 0x000000ff8400720c */ /* 0x000fe40003f66270 */
[----:B------:R-:W-:Y:S01]  /*3300*/  @!P1 IMAD.MOV R18, RZ, RZ, -R18 ;  /* 0x000000ffff129224 */ /* 0x000fe200078e0a12 */
[----:B------:R-:W-:Y:S01]  /*3310*/  STL [R1+0x598], R41 ;  /* 0x0005982901007387 */ /* 0x000fe20000100800 */
[----:B------:R-:W-:Y:S01]  /*3320*/  ISETP.GE.AND P1, PT, R127, RZ, PT ;  /* 0x000000ff7f00720c */ /* 0x000fe20003f26270 */
[----:B------:R-:W-:Y:S01]  /*3330*/  @!P2 IMAD.MOV R20, RZ, RZ, -R20 ;  /* 0x000000ffff14a224 */ /* 0x000fe200078e0a14 */
[----:B------:R-:W-:Y:S01]  /*3340*/  ISETP.GE.AND P2, PT, R125, RZ, PT ;  /* 0x000000ff7d00720c */ /* 0x000fe20003f46270 */
[----:B------:R-:W-:Y:S01]  /*3350*/  STL [R1+0x594], R39 ;  /* 0x0005942701007387 */ /* 0x000fe20000100800 */
[----:B------:R-:W-:Y:S01]  /*3360*/  @!P4 IMAD.MOV R26, RZ, RZ, -R26 ;  /* 0x000000ffff1ac224 */ /* 0x000fe200078e0a1a */
[----:B------:R-:W-:Y:S01]  /*3370*/  ISETP.GE.AND P4, PT, R119, RZ, PT ;  /* 0x000000ff7700720c */ /* 0x000fe20003f86270 */
[----:B------:R-:W-:Y:S01]  /*3380*/  @!P6 IMAD.MOV R8, RZ, RZ, -R8 ;  /* 0x000000ffff08e224 */ /* 0x000fe200078e0a08 */
[----:B------:R-:W-:Y:S01]  /*3390*/  STL [R1+0x590], R37 ;  /* 0x0005902501007387 */ /* 0x000fe20000100800 */
[----:B------:R-:W-:Y:S01]  /*33a0*/  ISETP.NE.AND P0, PT, R104, RZ, PT ;  /* 0x000000ff6800720c */ /* 0x000fe20003f05270 */
[----:B------:R-:W-:Y:S01]  /*33b0*/  @!P3 IMAD.MOV R22, RZ, RZ, -R22 ;  /* 0x000000ffff16b224 */ /* 0x000fe200078e0a16 */
[----:B------:R-:W-:Y:S01]  /*33c0*/  ISETP.GE.AND P3, PT, R123, RZ, PT ;  /* 0x000000ff7b00720c */ /* 0x000fe20003f66270 */
        /* <DEDUP_REMOVED lines=9> */
[----:B------:R-:W-:-:S02]  /*3460*/  ISETP.GE.AND P4, PT, R109, RZ, PT ;  /* 0x000000ff6d00720c */ /* 0x000fc40003f86270 */
[----:B------:R-:W-:Y:S01]  /*3470*/  R2UR UR11, R11 ;  /* 0x000000000b0b72ca */ /* 0x000fe200000e0000 */
[----:B------:R-:W-:Y:S01]  /*3480*/  STL [R1+0x548], R142 ;  /* 0x0005488e01007387 */ /* 0x000fe20000100800 */
[----:B------:R-:W-:Y:S02]  /*3490*/  @!P3 IADD3 R32, PT, PT, -R32, RZ, RZ ;  /* 0x000000ff2020b210 */ /* 0x000fe40007ffe1ff */
[----:B------:R-:W-:Y:S01]  /*34a0*/  ISETP.GE.AND P3, PT, R113, RZ, PT ;  /* 0x000000ff7100720c */ /* 0x000fe20003f66270 */
        /* <DEDUP_REMOVED lines=9> */
[----:B------:R-:W-:-:S03]  /*3540*/  @!P6 IADD3 R134, PT, PT, -R134, RZ, RZ ;  /* 0x000000ff8686e210 */ /* 0x000fc60007ffe1ff */
        /* <DEDUP_REMOVED lines=8> */
[----:B------:R2:W-:Y:S01]  /*35d0*/  STL [R1+0x430], R4 ;  /* 0x0004300401007387 */ /* 0x0005e20000100800 */
[----:B------:R-:W-:Y:S01]  /*35e0*/  @!P4 IMAD.MOV R56, RZ, RZ, -R56 ;  /* 0x000000ffff38c224 */ /* 0x000fe200078e0a38 */
[----:B------:R-:W-:-:S02]  /*35f0*/  ISETP.GE.AND P4, PT, R87, RZ, PT ;  /* 0x000000ff5700720c */ /* 0x000fc40003f86270 */
[----:B------:R-:W3:Y:S03]  /*3600*/  LDS R2, [UR6] ;  /* 0x00000006ff027984 */ /* 0x000ee60008000800 */
[----:B------:R-:W-:Y:S01]  /*3610*/  @!P3 IADD3 R52, PT, PT, -R52, RZ, RZ ;  /* 0x000000ff3434b210 */ /* 0x000fe20007ffe1ff */
[----:B------:R-:W-:Y:S01]  /*3620*/  BAR.SYNC.DEFER_BLOCKING 0x0 ;  /* 0x0000000000007b1d */ /* 0x000fe20000010000 */
[----:B------:R-:W-:Y:S01]  /*3630*/  ISETP.GE.AND P3, PT, R91, RZ, PT ;  /* 0x000000ff5b00720c */ /* 0x000fe20003f66270 */
[----:B--2---:R-:W-:Y:S02]  /*3640*/  IMAD.MOV.U32 R4, RZ, RZ, R9 ;  /* 0x000000ffff047224 */ /* 0x004fe400078e0009 */
[----:B------:R-:W-:Y:S01]  /*3650*/  @!P1 IMAD.MOV R58, RZ, RZ, -R58 ;  /* 0x000000ffff3a9224 */ /* 0x000fe200078e0a3a */
[----:B------:R-:W-:Y:S01]  /*3660*/  ISETP.GE.AND P1, PT, R85, RZ, PT ;  /* 0x000000ff5500720c */ /* 0x000fe20003f26270 */
[----:B------:R-:W-:Y:S01]  /*3670*/  @!P5 IMAD.MOV R4, RZ, RZ, -R4 ;  /* 0x000000ffff04d224 */ /* 0x000fe200078e0a04 */
[----:B------:R-:W-:Y:S01]  /*3680*/  ISETP.GE.AND P5, PT, R138, RZ, PT ;  /* 0x000000ff8a00720c */ /* 0x000fe20003fa6270 */
[----:B------:R-:W-:Y:S01]  /*3690*/  @!P2 IMAD.MOV R60, RZ, RZ, -R60 ;  /* 0x000000ffff3ca224 */ /* 0x000fe200078e0a3c */
[----:B------:R-:W-:Y:S01]  /*36a0*/  ISETP.GE.AND P2, PT, R83, RZ, PT ;  /* 0x000000ff5300720c */ /* 0x000fe20003f46270 */
[----:B------:R-:W-:Y:S01]  /*36b0*/  @!P4 IMAD.MOV R66, RZ, RZ, -R66 ;  /* 0x000000ffff42c224 */ /* 0x000fe200078e0a42 */
[----:B------:R-:W-:-:S02]  /*36c0*/  ISETP.GE.AND P4, PT, R77, RZ, PT ;  /* 0x000000ff4d00720c */ /* 0x000fc40003f86270 */
[----:B------:R-:W-:Y:S01]  /*36d0*/  @!P0 LOP3.LUT R4, RZ, R104, RZ, 0x33, !PT ;  /* 0x00000068ff048212 */ /* 0x000fe200078e33ff */
[----:B------:R-:W-:Y:S01]  /*36e0*/  @!P3 IMAD.MOV R62, RZ, RZ, -R62 ;  /* 0x000000ffff3eb224 */ /* 0x000fe200078e0a3e */
[----:B------:R-:W-:Y:S01]  /*36f0*/  ISETP.GE.AND P3, PT, R81, RZ, PT ;  /* 0x000000ff5100720c */ /* 0x000fe20003f66270 */
[----:B------:R-:W-:Y:S01]  /*3700*/  IMAD R104, R248, 0x7, RZ ;  /* 0x00000007f8687824 */ /* 0x000fe200078e02ff */
[----:B------:R-:W-:Y:S01]  /*3710*/  ISETP.NE.AND P0, PT, R105, RZ, PT ;  /* 0x000000ff6900720c */ /* 0x000fe20003f05270 */
[----:B------:R-:W-:Y:S01]  /*3720*/  @!P1 IMAD.MOV R68, RZ, RZ, -R68 ;  /* 0x000000ffff449224 */ /* 0x000fe200078e0a44 */
[----:B------:R-:W-:Y:S01]  /*3730*/  ISETP.GE.AND P1, PT, R75, RZ, PT ;  /* 0x000000ff4b00720c */ /* 0x000fe20003f26270 */
[----:B------:R-:W-:Y:S01]  /*3740*/  @!P5 IMAD.MOV R14, RZ, RZ, -R14 ;  /* 0x000000ffff0ed224 */ /* 0x000fe200078e0a0e */
[----:B------:R-:W-:Y:S01]  /*3750*/  ISETP.GE.AND P5, PT, R131, RZ, PT ;  /* 0x000000ff8300720c */ /* 0x000fe20003fa6270 */
[----:B------:R-:W-:Y:S01]  /*3760*/  @!P2 IMAD.MOV R70, RZ, RZ, -R70 ;  /* 0x000000ffff46a224 */ /* 0x000fe200078e0a46 */
[----:B------:R-:W-:Y:S01]  /*3770*/  ISETP.GE.AND P2, PT, R73, RZ, PT ;  /* 0x000000ff4900720c */ /* 0x000fe20003f46270 */
[----:B------:R-:W-:Y:S01]  /*3780*/  @!P4 IMAD.MOV R76, RZ, RZ, -R76 ;  /* 0x000000ffff4cc224 */ /* 0x000fe200078e0a4c */
[----:B------:R-:W-:-:S03]  /*3790*/  ISETP.GE.AND P4, PT, R67, RZ, PT ;  /* 0x000000ff4300720c */ /* 0x000fc60003f86270 */
[----:B------:R-:W-:Y:S02]  /*37a0*/  @!P3 IADD3 R72, PT, PT, -R72, RZ, RZ ;  /* 0x000000ff4848b210 */ /* 0x000fe40007ffe1ff */
[----:B------:R-:W-:Y:S02]  /*37b0*/  ISETP.GE.AND P3, PT, R71, RZ, PT ;  /* 0x000000ff4700720c */ /* 0x000fe40003f66270 */
        /* <DEDUP_REMOVED lines=8> */
[----:B---3--:R-:W-:Y:S02]  /*3840*/  R2UR UR7, R2 ;  /* 0x00000000020772ca */ /* 0x008fe400000e0000 */
[----:B------:R-:W-:Y:S01]  /*3850*/  @!P3 IMAD.MOV R82, RZ, RZ, -R82 ;  /* 0x000000ffff52b224 */ /* 0x000fe200078e0a52 */
        /* <DEDUP_REMOVED lines=9> */
[----:B------:R-:W-:Y:S02]  /*38f0*/  LOP3.LUT R2, RZ, R105, RZ, 0x33, !PT ;  /* 0x00000069ff027212 */ /* 0x000fe400078e33ff */
[----:B------:R-:W-:Y:S02]  /*3900*/  @!P3 IADD3 R92, PT, PT, -R92, RZ, RZ ;  /* 0x000000ff5c5cb210 */ /* 0x000fe40007ffe1ff */
[----:B------:R-:W-:Y:S01]  /*3910*/  ISETP.GE.AND P3, PT, R51, RZ, PT ;  /* 0x000000ff3300720c */ /* 0x000fe20003f66270 */
        /* <DEDUP_REMOVED lines=8> */
[----:B------:R-:W-:Y:S01]  /*39a0*/  SEL R57, R2, R5, !P0 ;  /* 0x0000000502397207 */ /* 0x000fe20004000000 */
[----:B------:R-:W-:Y:S01]  /*39b0*/  IMAD R5, R4, UR5, RZ ;  /* 0x0000000504057c24 */ /* 0x000fe2000f8e02ff */
[C---:B------:R-:W-:Y:S01]  /*39c0*/  SEL R61, R2.reuse, R10, !P0 ;  /* 0x0000000a023d7207 */ /* 0x040fe20004000000 */
[----:B------:R-:W-:Y:S01]  /*39d0*/  @!P3 IMAD.MOV R102, RZ, RZ, -R102 ;  /* 0x000000ffff66b224 */ /* 0x000fe200078e0a66 */
        /* <DEDUP_REMOVED lines=9> */
[----:B------:R-:W-:Y:S01]  /*3a70*/  IMAD R57, R57, UR8, RZ ;  /* 0x0000000839397c24 */ /* 0x000fe2000f8e02ff */
[C---:B------:R-:W-:Y:S01]  /*3a80*/  SEL R63, R2.reuse, R12, !P0 ;  /* 0x0000000c023f7207 */ /* 0x040fe20004000000 */
[----:B------:R-:W-:Y:S01]  /*3a90*/  IMAD R61, R61, UR8, RZ ;  /* 0x000000083d3d7c24 */ /* 0x000fe2000f8e02ff */
[----:B------:R-:W-:Y:S01]  /*3aa0*/  SEL R65, R2, R14, !P0 ;  /* 0x0000000e02417207 */ /* 0x000fe20004000000 */
[----:B------:R-:W-:Y:S01]  /*3ab0*/  IMAD R14, R248, 0xd8, RZ ;  /* 0x000000d8f80e7824 */ /* 0x000fe200078e02ff */
[----:B------:R-:W-:Y:S01]  /*3ac0*/  @!P3 IADD3 R114, PT, PT, -R114, RZ, RZ ;  /* 0x000000ff7272b210 */ /* 0x000fe20007ffe1ff */
        /* <DEDUP_REMOVED lines=13> */
[----:B------:R-:W-:Y:S01]  /*3ba0*/  SEL R73, R2, R22, !P0 ;  /* 0x0000001602497207 */ /* 0x000fe20004000000 */
[----:B------:R-:W-:Y:S01]  /*3bb0*/  @!P3 IMAD.MOV R124, RZ, RZ, -R124 ;  /* 0x000000ffff7cb224 */ /* 0x000fe200078e0a7c */
[----:B------:R-:W-:Y:S01]  /*3bc0*/  LEA R132, P3, R6, UR14, 0x2 ;  /* 0x0000000e06847c11 */ /* 0x000fe2000f8610ff */
[----:B------:R-:W-:Y:S01]  /*3bd0*/  @!P5 IMAD.MOV R74, RZ, RZ, -R74 ;  /* 0x000000ffff4ad224 */ /* 0x000fe200078e0a4a */
[----:B------:R-:W-:Y:S01]  /*3be0*/  ISETP.GE.AND P5, PT, R69, RZ, PT ;  /* 0x000000ff4500720c */ /* 0x000fe20003fa6270 */
[----:B------:R-:W-:Y:S01]  /*3bf0*/  @!P1 IMAD.MOV R130, RZ, RZ, -R130 ;  /* 0x000000ffff829224 */ /* 0x000fe200078e0a82 */
[----:B------:R-:W-:Y:S01]  /*3c00*/  LEA R4, P1, R5, UR12, 0x2 ;  /* 0x0000000c05047c11 */ /* 0x000fe2000f8210ff */
[----:B------:R-:W-:Y:S01]  /*3c10*/  @!P2 IMAD.MOV R136, RZ, RZ, -R136 ;  /* 0x000000ffff88a224 */ /* 0x000fe200078e0a88 */
[C---:B------:R-:W-:Y:S01]  /*3c20*/  SEL R69, R2.reuse, R18, !P0 ;  /* 0x0000001202457207 */ /* 0x040fe20004000000 */
[----:B------:R-:W-:Y:S01]  /*3c30*/  IMAD R67, R67, UR8, RZ ;  /* 0x0000000843437c24 */ /* 0x000fe2000f8e02ff */
[C---:B------:R-:W-:Y:S01]  /*3c40*/  SEL R75, R2.reuse, R24, !P0 ;  /* 0x00000018024b7207 */ /* 0x040fe20004000000 */
[----:B------:R-:W-:Y:S01]  /*3c50*/  IMAD R71, R71, UR8, RZ ;  /* 0x0000000847477c24 */ /* 0x000fe2000f8e02ff */
[C---:B------:R-:W-:Y:S01]  /*3c60*/  SEL R77, R2.reuse, R26, !P0 ;  /* 0x0000001a024d7207 */ /* 0x040fe20004000000 */
[----:B------:R-:W-:Y:S01]  /*3c70*/  IMAD R69, R69, UR8, RZ ;  /* 0x0000000845457c24 */ /* 0x000fe2000f8e02ff */
[C---:B------:R-:W-:Y:S01]  /*3c80*/  SEL R79, R2.reuse, R28, !P0 ;  /* 0x0000001c024f7207 */ /* 0x040fe20004000000 */
[----:B------:R-:W-:Y:S01]  /*3c90*/  IMAD R75, R75, UR8, RZ ;  /* 0x000000084b4b7c24 */ /* 0x000fe2000f8e02ff */
[C---:B------:R-:W-:Y:S01]  /*3ca0*/  SEL R81, R2.reuse, R30, !P0 ;  /* 0x0000001e02517207 */ /* 0x040fe20004000000 */
[----:B------:R-:W-:Y:S01]  /*3cb0*/  @!P5 IMAD.MOV R84, RZ, RZ, -R84 ;  /* 0x000000ffff54d224 */ /* 0x000fe200078e0a54 */
[----:B------:R-:W-:Y:S01]  /*3cc0*/  ISETP.GE.AND P5, PT, R59, RZ, PT ;  /* 0x000000ff3b00720c */ /* 0x000fe20003fa6270 */
        /* <DEDUP_REMOVED lines=109> */
[----:B------:R-:W-:Y:S01]  /*43a0*/  SEL R17, R2, R136, !P0 ;  /* 0x0000008802117207 */ /* 0x000fe20004000000 */
[----:B------:R-:W-:Y:S01]  /*43b0*/  IMAD R9, R9, UR8, RZ ;  /* 0x0000000809097c24 */ /* 0x000fe2000f8e02ff */
[----:B------:R-:W-:Y:S01]  /*43c0*/  LEA.HI.X.SX32 R2, R6, UR15, 0x2, P3 ;  /* 0x0000000f06027c11 */ /* 0x000fe200098f16ff */
[----:B------:R-:W-:Y:S01]  /*43d0*/  IMAD R11, R11, UR8, RZ ;  /* 0x000000080b0b7c24 */ /* 0x000fe2000f8e02ff */
[-C--:B------:R-:W-:Y:S01]  /*43e0*/  LEA R138, P0, R57, R132.reuse, 0x2 ;  /* 0x00000084398a7211 */ /* 0x080fe200078010ff */
[----:B------:R-:W-:Y:S01]  /*43f0*/  IMAD R13, R13, UR8, RZ ;  /* 0x000000080d0d7c24 */ /* 0x000fe2000f8e02ff */
[----:B------:R-:W-:Y:S01]  /*4400*/  LEA.HI.X.SX32 R5, R5, UR13, 0x2, P1 ;  /* 0x0000000d05057c11 */ /* 0x000fe200088f16ff */
[----:B------:R-:W-:Y:S01]  /*4410*/  IMAD R15, R15, UR8, RZ ;  /* 0x000000080f0f7c24 */ /* 0x000fe2000f8e02ff */
[----:B------:R-:W-:Y:S01]  /*4420*/  LEA R134, P1, R59, R132, 0x2 ;  /* 0x000000843b867211 */ /* 0x000fe200078210ff */
[----:B------:R-:W-:Y:S01]  /*4430*/  IMAD R17, R17, UR8, RZ ;  /* 0x0000000811117c24 */ /* 0x000fe2000f8e02ff */
[-C--:B------:R-:W-:Y:S01]  /*4440*/  LEA.HI.X.SX32 R139, R57, R2.reuse, 0x2, P0 ;  /* 0x00000002398b7211 */ /* 0x080fe200000f16ff */
[----:B-1----:R-:W-:Y:S01]  /*4450*/  VIADD R6, R251, 0xffffffff ;  /* 0xfffffffffb067836 */ /* 0x002fe20000000000 */
[----:B------:R-:W-:Y:S01]  /*4460*/  LEA.HI.X.SX32 R135, R59, R2, 0x2, P1 ;  /* 0x000000023b877211 */ /* 0x000fe200008f16ff */
[----:B------:R-:W-:Y:S01]  /*4470*/  VIADD R8, R251, 0xfffffffb ;  /* 0xfffffffbfb087836 */ /* 0x000fe20000000000 */
[-C--:B------:R-:W-:Y:S01]  /*4480*/  LEA R144, P2, R61, R132.reuse, 0x2 ;  /* 0x000000843d907211 */ /* 0x080fe200078410ff */
[----:B------:R1:W-:Y:S01]  /*4490*/  STL.64 [R1+0x40], R138 ;  /* 0x0000408a01007387 */ /* 0x0003e20000100a00 */
[-C--:B------:R-:W-:Y:S01]  /*44a0*/  LEA R142, P3, R63, R132.reuse, 0x2 ;  /* 0x000000843f8e7211 */ /* 0x080fe200078610ff */
[C---:B------:R-:W-:Y:S01]  /*44b0*/  IMAD.SHL.U32 R116, R248.reuse, 0x2, RZ ;  /* 0x00000002f8747824 */ /* 0x040fe200078e00ff */
[-C--:B------:R-:W-:Y:S01]  /*44c0*/  LEA R140, P5, R65, R132.reuse, 0x2 ;  /* 0x00000084418c7211 */ /* 0x080fe200078a10ff */
[----:B------:R2:W-:Y:S01]  /*44d0*/  STL.64 [R1+0x38], R134 ;  /* 0x0000388601007387 */ /* 0x0005e20000100a00 */
[----:B------:R-:W-:Y:S01]  /*44e0*/  LEA R136, P0, R69, R132, 0x2 ;  /* 0x0000008445887211 */ /* 0x000fe200078010ff */
[C---:B------:R-:W-:Y:S01]  /*44f0*/  IMAD R114, R248.reuse, 0x3, RZ ;  /* 0x00000003f8727824 */ /* 0x040fe200078e02ff */
[-C--:B------:R-:W-:Y:S01]  /*4500*/  LEA.HI.X.SX32 R145, R61, R2.reuse, 0x2, P2 ;  /* 0x000000023d917211 */ /* 0x080fe200010f16ff */
[C---:B------:R-:W-:Y:S01]  /*4510*/  IMAD R94, R248.reuse, 0xc, RZ ;  /* 0x0000000cf85e7824 */ /* 0x040fe200078e02ff */
[----:B------:R-:W-:Y:S01]  /*4520*/  LEA.HI.X.SX32 R143, R63, R2, 0x2, P3 ;  /* 0x000000023f8f7211 */ /* 0x000fe200018f16ff */
[C---:B------:R-:W-:Y:S01]  /*4530*/  IMAD.SHL.U32 R110, R248.reuse, 0x4, RZ ;  /* 0x00000004f86e7824 */ /* 0x040fe200078e00ff */
[-C--:B------:R-:W-:Y:S01]  /*4540*/  LEA R240, P3, R75, R132.reuse, 0x2 ;  /* 0x000000844bf07211 */ /* 0x080fe200078610ff */
[----:B------:R-:W-:Y:S01]  /*4550*/  STL.64 [R1+0x30], R144 ;  /* 0x0000309001007387 */ /* 0x000fe20000100a00 */
[----:B-1----:R-:W-:Y:S01]  /*4560*/  LEA R138, P4, R67, R132, 0x2 ;  /* 0x00000084438a7211 */ /* 0x002fe200078810ff */
[C---:B------:R-:W-:Y:S01]  /*4570*/  IMAD R108, R248.reuse, 0x5, RZ ;  /* 0x00000005f86c7824 */ /* 0x040fe200078e02ff */
[----:B------:R-:W-:Y:S01]  /*4580*/  LEA.HI.X.SX32 R141, R65, R2, 0x2, P5 ;  /* 0x00000002418d7211 */ /* 0x000fe200028f16ff */
[----:B------:R-:W-:Y:S01]  /*4590*/  STL.64 [R1+0x28], R142 ;  /* 0x0000288e01007387 */ /* 0x000fe20000100a00 */
[----:B--2---:R-:W-:Y:S01]  /*45a0*/  LEA R134, P1, R71, R132, 0x2 ;  /* 0x0000008447867211 */ /* 0x004fe200078210ff */
[C---:B------:R-:W-:Y:S01]  /*45b0*/  IMAD R78, R248.reuse, 0x14, RZ ;  /* 0x00000014f84e7824 */ /* 0x040fe200078e02ff */
[-C--:B------:R-:W-:Y:S01]  /*45c0*/  LEA.HI.X.SX32 R139, R67, R2.reuse, 0x2, P4 ;  /* 0x00000002438b7211 */ /* 0x080fe200020f16ff */
[----:B------:R-:W-:Y:S01]  /*45d0*/  STL.64 [R1+0x20], R140 ;  /* 0x0000208c01007387 */ /* 0x000fe20000100a00 */
[-C--:B------:R-:W-:Y:S01]  /*45e0*/  LEA.HI.X.SX32 R137, R69, R2.reuse, 0x2, P0 ;  /* 0x0000000245897211 */ /* 0x080fe200000f16ff */
[C---:B------:R-:W-:Y:S01]  /*45f0*/  IMAD R106, R248.reuse, 0x6, RZ ;  /* 0x00000006f86a7824 */ /* 0x040fe200078e02ff */
[-C--:B------:R-:W-:Y:S01]  /*4600*/  LEA.HI.X.SX32 R135, R71, R2.reuse, 0x2, P1 ;  /* 0x0000000247877211 */ /* 0x080fe200008f16ff */
[----:B------:R-:W-:Y:S01]  /*4610*/  STL.64 [R1+0x18], R138 ;  /* 0x0000188a01007387 */ /* 0x000fe20000100a00 */
[----:B------:R-:W-:Y:S01]  /*4620*/  LEA.HI.X.SX32 R241, R75, R2, 0x2, P3 ;  /* 0x000000024bf17211 */ /* 0x000fe200018f16ff */
[C---:B------:R-:W-:Y:S01]  /*4630*/  IMAD R70, R248.reuse, 0x18, RZ ;  /* 0x00000018f8467824 */ /* 0x040fe200078e02ff */
[-C--:B------:R-:W-:Y:S01]  /*4640*/  LEA R56, P2, R73, R132.reuse, 0x2 ;  /* 0x0000008449387211 */ /* 0x080fe200078410ff */
[----:B------:R-:W-:Y:S01]  /*4650*/  STL.64 [R1+0x10], R136 ;  /* 0x0000108801007387 */ /* 0x000fe20000100a00 */
[----:B------:R-:W-:Y:S01]  /*4660*/  LEA R238, P5, R77, R132, 0x2 ;  /* 0x000000844dee7211 */ /* 0x000fe200078a10ff */
[C---:B------:R-:W-:Y:S01]  /*4670*/  IMAD R62, R248.reuse, 0x1c, RZ ;  /* 0x0000001cf83e7824 */ /* 0x040fe200078e02ff */
[----:B------:R-:W-:Y:S01]  /*4680*/  LEA.HI.X.SX32 R57, R73, R2, 0x2, P2 ;  /* 0x0000000249397211 */ /* 0x000fe200010f16ff */
[----:B------:R-:W-:Y:S01]  /*4690*/  STL.64 [R1+0x8], R134 ;  /* 0x0000088601007387 */ /* 0x000fe20000100a00 */
[-C--:B------:R-:W-:Y:S01]  /*46a0*/  LEA R236, P4, R79, R132.reuse, 0x2 ;  /* 0x000000844fec7211 */ /* 0x080fe200078810ff */
[C---:B------:R-:W-:Y:S01]  /*46b0*/  IMAD.SHL.U32 R102, R248.reuse, 0x8, RZ ;  /* 0x00000008f8667824 */ /* 0x040fe200078e00ff */
[-C--:B------:R-:W-:Y:S01]  /*46c0*/  LEA R234, P0, R81, R132.reuse, 0x2 ;  /* 0x0000008451ea7211 */ /* 0x080fe200078010ff */
[----:B------:R1:W-:Y:S01]  /*46d0*/  STL.64 [R1+0x668], R240 ;  /* 0x000668f001007387 */ /* 0x0003e20000100a00 */
[-C--:B------:R-:W-:Y:S01]  /*46e0*/  LEA R232, P1, R83, R132.reuse, 0x2 ;  /* 0x0000008453e87211 */ /* 0x080fe200078210ff */
[C---:B------:R-:W-:Y:S01]  /*46f0*/  IMAD R100, R248.reuse, 0x9, RZ ;  /* 0x00000009f8647824 */ /* 0x040fe200078e02ff */
[----:B------:R-:W-:Y:S01]  /*4700*/  LEA R230, P2, R85, R132, 0x2 ;  /* 0x0000008455e67211 */ /* 0x000fe200078410ff */
[----:B------:R-:W-:Y:S01]  /*4710*/  STL.64 [R1], R56 ;  /* 0x0000003801007387 */ /* 0x000fe20000100a00 */
[----:B------:R-:W-:Y:S01]  /*4720*/  LEA.HI.X.SX32 R239, R77, R2, 0x2, P5 ;  /* 0x000000024def7211 */ /* 0x000fe200028f16ff */
[C---:B------:R-:W-:Y:S01]  /*4730*/  IMAD R98, R248.reuse, 0xa, RZ ;  /* 0x0000000af8627824 */ /* 0x040fe200078e02ff */
[-C--:B------:R-:W-:Y:S01]  /*4740*/  LEA R228, P3, R87, R132.reuse, 0x2 ;  /* 0x0000008457e47211 */ /* 0x080fe200078610ff */
[C---:B------:R-:W-:Y:S01]  /*4750*/  IMAD R96, R248.reuse, 0xb, RZ ;  /* 0x0000000bf8607824 */ /* 0x040fe200078e02ff */
[----:B------:R-:W-:Y:S01]  /*4760*/  LEA R226, P5, R89, R132, 0x2 ;  /* 0x0000008459e27211 */ /* 0x000fe200078a10ff */
[C---:B------:R-:W-:Y:S01]  /*4770*/  IMAD R92, R248.reuse, 0xd, RZ ;  /* 0x0000000df85c7824 */ /* 0x040fe200078e02ff */
[----:B------:R-:W-:Y:S01]  /*4780*/  LEA.HI.X.SX32 R237, R79, R2, 0x2, P4 ;  /* 0x000000024fed7211 */ /* 0x000fe200020f16ff */
[C---:B------:R-:W-:Y:S01]  /*4790*/  IMAD R90, R248.reuse, 0xe, RZ ;  /* 0x0000000ef85a7824 */ /* 0x040fe200078e02ff */
[C---:B-1----:R-:W-:Y:S01]  /*47a0*/  LEA R240, P6, R248.reuse, R4, 0x3 ;  /* 0x00000004f8f07211 */ /* 0x042fe200078c18ff */
[C---:B------:R-:W-:Y:S01]  /*47b0*/  IMAD R88, R248.reuse, 0xf, RZ ;  /* 0x0000000ff8587824 */ /* 0x040fe200078e02ff */
[-C--:B------:R-:W-:Y:S01]  /*47c0*/  LEA.HI.X.SX32 R235, R81, R2.reuse, 0x2, P0 ;  /* 0x0000000251eb7211 */ /* 0x080fe200000f16ff */
[C---:B------:R-:W-:Y:S01]  /*47d0*/  IMAD.SHL.U32 R86, R248.reuse, 0x10, RZ ;  /* 0x00000010f8567824 */ /* 0x040fe200078e00ff */
[-C--:B------:R-:W-:Y:S01]  /*47e0*/  LEA.HI.X.SX32 R233, R83, R2.reuse, 0x2, P1 ;  /* 0x0000000253e97211 */ /* 0x080fe200008f16ff */
[----:B------:R1:W-:Y:S01]  /*47f0*/  STL [R1+0x438], R240 ;  /* 0x000438f001007387 */ /* 0x0003e20000100800 */
[----:B------:R-:W-:Y:S01]  /*4800*/  LEA.HI.X.SX32 R231, R85, R2, 0x2, P2 ;  /* 0x0000000255e77211 */ /* 0x000fe200010f16ff */
[C---:B------:R-:W-:Y:S01]  /*4810*/  IMAD R84, R248.reuse, 0x11, RZ ;  /* 0x00000011f8547824 */ /* 0x040fe200078e02ff */
[-C--:B------:R-:W-:Y:S01]  /*4820*/  LEA R224, P4, R91, R132.reuse, 0x2 ;  /* 0x000000845be07211 */ /* 0x080fe200078810ff */
[C---:B------:R-:W-:Y:S01]  /*4830*/  IMAD R79, R248.reuse, 0x44, RZ ;  /* 0x00000044f84f7824 */ /* 0x040fe200078e02ff */
[-C--:B------:R-:W-:Y:S01]  /*4840*/  LEA R222, P0, R93, R132.reuse, 0x2 ;  /* 0x000000845dde7211 */ /* 0x080fe200078010ff */
[C---:B------:R-:W-:Y:S01]  /*4850*/  IMAD R82, R248.reuse, 0x12, RZ ;  /* 0x00000012f8527824 */ /* 0x040fe200078e02ff */
[-C--:B------:R-:W-:Y:S01]  /*4860*/  LEA R220, P1, R95, R132.reuse, 0x2 ;  /* 0x000000845fdc7211 */ /* 0x080fe200078210ff */
[C---:B------:R-:W-:Y:S01]  /*4870*/  IMAD R80, R248.reuse, 0x13, RZ ;  /* 0x00000013f8507824 */ /* 0x040fe200078e02ff */
[----:B------:R-:W-:Y:S01]  /*4880*/  LEA R218, P2, R97, R132, 0x2 ;  /* 0x0000008461da7211 */ /* 0x000fe200078410ff */
[----:B-1----:R1:W5:Y:S01]  /*4890*/  LDL.LU.64 R240, [R1+0x668] ;  /* 0x0006680001f07983 */ /* 0x0023620000300a00 */
[-C--:B------:R-:W-:Y:S01]  /*48a0*/  LEA.HI.X.SX32 R229, R87, R2.reuse, 0x2, P3 ;  /* 0x0000000257e57211 */ /* 0x080fe200018f16ff */
[C---:B------:R-:W-:Y:S01]  /*48b0*/  IMAD R112, R248.reuse, 0x4c, RZ ;  /* 0x0000004cf8707824 */ /* 0x040fe200078e02ff */
[----:B------:R-:W-:Y:S01]  /*48c0*/  LEA.HI.X.SX32 R227, R89, R2, 0x2, P5 ;  /* 0x0000000259e37211 */ /* 0x000fe200028f16ff */
[C---:B------:R-:W-:Y:S01]  /*48d0*/  IMAD R76, R248.reuse, 0x15, RZ ;  /* 0x00000015f84c7824 */ /* 0x040fe200078e02ff */
[-C--:B------:R-:W-:Y:S01]  /*48e0*/  LEA R216, P3, R99, R132.reuse, 0x2 ;  /* 0x0000008463d87211 */ /* 0x080fe200078610ff */
[C---:B------:R-:W-:Y:S01]  /*48f0*/  IMAD R74, R248.reuse, 0x16, RZ ;  /* 0x00000016f84a7824 */ /* 0x040fe200078e02ff */
[----:B------:R-:W-:Y:S01]  /*4900*/  LEA R214, P5, R101, R132, 0x2 ;  /* 0x0000008465d67211 */ /* 0x000fe200078a10ff */
[C---:B------:R-:W-:Y:S01]  /*4910*/  IMAD R72, R248.reuse, 0x17, RZ ;  /* 0x00000017f8487824 */ /* 0x040fe200078e02ff */
[-C--:B------:R-:W-:Y:S01]  /*4920*/  LEA.HI.X.SX32 R225, R91, R2.reuse, 0x2, P4 ;  /* 0x000000025be17211 */ /* 0x080fe200020f16ff */
[C---:B------:R-:W-:Y:S01]  /*4930*/  IMAD R68, R248.reuse, 0x19, RZ ;  /* 0x00000019f8447824 */ /* 0x040fe200078e02ff */
[-C--:B------:R-:W-:Y:S01]  /*4940*/  LEA.HI.X.SX32 R223, R93, R2.reuse, 0x2, P0 ;  /* 0x000000025ddf7211 */ /* 0x080fe200000f16ff */
[C---:B------:R-:W-:Y:S01]  /*4950*/  IMAD R66, R248.reuse, 0x1a, RZ ;  /* 0x0000001af8427824 */ /* 0x040fe200078e02ff */
[-C--:B------:R-:W-:Y:S01]  /*4960*/  LEA.HI.X.SX32 R221, R95, R2.reuse, 0x2, P1 ;  /* 0x000000025fdd7211 */ /* 0x080fe200008f16ff */
[C---:B------:R-:W-:Y:S01]  /*4970*/  IMAD R64, R248.reuse, 0x1b, RZ ;  /* 0x0000001bf8407824 */ /* 0x040fe200078e02ff */
        /* <DEDUP_REMOVED lines=9> */
[C---:B------:R-:W-:Y:S01]  /*4a10*/  IMAD R52, R248.reuse, 0x8c, RZ ;  /* 0x0000008cf8347824 */ /* 0x040fe200078e02ff */
        /* <DEDUP_REMOVED lines=79> */
[C---:B------:R-:W-:Y:S01]  /*4f10*/  IMAD.SHL.U32 R87, R248.reuse, 0x40, RZ ;  /* 0x00000040f8577824 */ /* 0x040fe200078e00ff */
        /* <DEDUP_REMOVED lines=67> */
[----:B------:R-:W-:Y:S01]  /*5350*/  VIADD R7, R251, 0xfffffffc ;  /* 0xfffffffcfb077836 */ /* 0x000fe20000000000 */
        /* <DEDUP_REMOVED lines=8> */
[-C--:B------:R-:W-:Y:S01]  /*53e0*/  LEA.HI.X.SX32 R135, R15, R2.reuse, 0x2, P2 ;  /* 0x000000020f877211 */ /* 0x080fe200010f16ff */
[----:B------:R-:W-:Y:S01]  /*53f0*/  IMAD R15, R248, 0x33, RZ ;  /* 0x00000033f80f7824 */ /* 0x000fe200078e02ff */
[----:B------:R-:W-:Y:S01]  /*5400*/  LEA.HI.X.SX32 R133, R17, R2, 0x2, P3 ;  /* 0x0000000211857211 */ /* 0x000fe200018f16ff */
[C---:B------:R-:W-:Y:S01]  /*5410*/  VIADD R2, R251.reuse, 0xfffffffe ;  /* 0xfffffffefb027836 */ /* 0x040fe20000000000 */
[----:B------:R-:W-:Y:S01]  /*5420*/  ISETP.GE.U32.AND P5, PT, R6, 0x7fffff80, PT ;  /* 0x7fffff800600780c */ /* 0x000fe20003fa6070 */
[----:B------:R-:W-:Y:S01]  /*5430*/  VIADD R6, R251, 0xfffffffd ;  /* 0xfffffffdfb067836 */ /* 0x000fe20000000000 */
[----:B------:R-:W-:Y:S01]  /*5440*/  ISETP.GE.U32.AND P3, PT, R7, 0x7fffff7d, PT ;  /* 0x7fffff7d0700780c */ /* 0x000fe20003f66070 */
[----:B------:R-:W-:Y:S01]  /*5450*/  IMAD R7, R248, 0x5c, RZ ;  /* 0x0000005cf8077824 */ /* 0x000fe200078e02ff */
[----:B------:R-:W-:Y:S01]  /*5460*/  ISETP.GE.U32.AND P2, PT, R8, 0x7fffff7c, PT ;  /* 0x7fffff7c0800780c */ /* 0x000fe20003f46070 */
[----:B------:R-:W-:Y:S01]  /*5470*/  IMAD R8, R248, 0x60, RZ ;  /* 0x00000060f8087824 */ /* 0x000fe200078e02ff */
[----:B------:R-:W-:Y:S01]  /*5480*/  ISETP.GE.U32.AND P4, PT, R2, 0x7fffff7f, PT ;  /* 0x7fffff7f0200780c */ /* 0x000fe20003f86070 */
[----:B------:R-:W-:Y:S01]  /*5490*/  IMAD R7, R248, 0x64, RZ ;  /* 0x00000064f8077824 */ /* 0x000fe200078e02ff */
[----:B------:R-:W-:Y:S01]  /*54a0*/  ISETP.GE.U32.AND P1, PT, R6, 0x7fffff7e, PT ;  /* 0x7fffff7e0600780c */ /* 0x000fe20003f26070 */
[C---:B------:R-:W-:Y:S01]  /*54b0*/  IMAD R8, R248.reuse, 0x68, RZ ;  /* 0x00000068f8087824 */ /* 0x040fe200078e02ff */
[C---:B------:R-:W-:Y:S01]  /*54c0*/  SHF.L.U32 R53, R248.reuse, 0x5, RZ ;  /* 0x00000005f8357819 */ /* 0x040fe200000006ff */
[----:B------:R-:W-:-:S02]  /*54d0*/  IMAD R7, R248, 0x6c, RZ ;  /* 0x0000006cf8077824 */ /* 0x000fc400078e02ff */
[C---:B------:R-:W-:Y:S02]  /*54e0*/  IMAD R8, R248.reuse, 0x70, RZ ;  /* 0x00000070f8087824 */ /* 0x040fe400078e02ff */
[C---:B------:R-:W-:Y:S02]  /*54f0*/  IMAD R7, R248.reuse, 0x74, RZ ;  /* 0x00000074f8077824 */ /* 0x040fe400078e02ff */
[C---:B------:R-:W-:Y:S02]  /*5500*/  IMAD R8, R248.reuse, 0x78, RZ ;  /* 0x00000078f8087824 */ /* 0x040fe400078e02ff */
[C---:B------:R-:W-:Y:S02]  /*5510*/  IMAD R7, R248.reuse, 0x7c, RZ ;  /* 0x0000007cf8077824 */ /* 0x040fe400078e02ff */
[C---:B------:R-:W-:Y:S02]  /*5520*/  IMAD R6, R248.reuse, 0x38, RZ ;  /* 0x00000038f8067824 */ /* 0x040fe400078e02ff */
        /* <DEDUP_REMOVED lines=16> */
[----:B------:R-:W-:Y:S01]  /*5630*/  IMAD R117, R248, 0x15c, RZ ;  /* 0x0000015cf8757824 */ /* 0x000fe200078e02ff */
[----:B-1----:R-:W-:Y:S06]  /*5640*/  BRA.U UP0, `(.L_x_5) ;  /* 0x0000000100187547 */ /* 0x002fec000b800000 */
[----:B------:R-:W-:Y:S01]  /*5650*/  ELECT P0, URZ, PT ;  /* 0x0000000000ff782f */ /* 0x000fe20003800000 */
[----:B------:R-:W-:Y:S01]  /*5660*/  IMAD.MOV.U32 R117, RZ, RZ, 0x1 ;  /* 0x00000001ff757424 */ /* 0x000fe200078e00ff */
[----:B------:R-:W-:Y:S01]  /*5670*/  UMOV UR5, 0x40 ;  /* 0x0000004000057882 */ /* 0x000fe20000000000 */
[----:B------:R-:W-:Y:S01]  /*5680*/  UVIRTCOUNT.DEALLOC.SMPOOL 0x80 ;  /* 0x000000800000784c */ /* 0x000fe20000000000 */
[----:B------:R-:W-:-:S09]  /*5690*/  ULEA UR5, UR4, UR5, 0x18 ;  /* 0x0000000504057291 */ /* 0x000fd2000f8ec0ff */
[----:B------:R1:W-:Y:S03]  /*56a0*/  @P0 STS.U8 [UR5], R117 ;  /* 0x00000075ff000988 */ /* 0x0003e60008000005 */
.L_x_5:
[----:B------:R-:W-:Y:S04]  /*56b0*/  STL.64 [R1+0x818], R226 ;  /* 0x000818e201007387 */ /* 0x000fe80000100a00 */
[----:B------:R2:W-:Y:S04]  /*56c0*/  STL.64 [R1+0x810], R210 ;  /* 0x000810d201007387 */ /* 0x0005e80000100a00 */
[----:B--2---:R-:W2:Y:S01]  /*56d0*/  LDL.64 R210, [R1+0x438] ;  /* 0x0004380001d27983 */ /* 0x004ea20000100a00 */
[----:B------:R-:W-:Y:S01]  /*56e0*/  IADD3 R226, P0, PT, R94, R4, RZ ;  /* 0x000000045ee27210 */ /* 0x000fe20007f1e0ff */
[----:B-1----:R-:W-:Y:S01]  /*56f0*/  IMAD R117, R248, 0x160, RZ ;  /* 0x00000160f8757824 */ /* 0x002fe200078e02ff */
[----:B------:R-:W-:Y:S01]  /*5700*/  USHF.L.U32 UR4, UR11, 0x15, URZ ;  /* 0x000000150b047899 */ /* 0x000fe200080006ff */
[----:B------:R1:W-:Y:S01]  /*5710*/  STL.64 [R1+0x808], R194 ;  /* 0x000808c201007387 */ /* 0x0003e20000100a00 */
[----:B------:R-:W-:Y:S01]  /*5720*/  LEA.HI.X.SX32 R227, R114, R5, 0x2, P0 ;  /* 0x0000000572e37211 */ /* 0x000fe200000f16ff */
[C---:B------:R-:W-:Y:S01]  /*5730*/  IMAD R114, R248.reuse, 0x59, RZ ;  /* 0x00000059f8727824 */ /* 0x040fe200078e02ff */
[----:B------:R-:W-:Y:S01]  /*5740*/  ULOP3.LUT UR4, UR4, 0x600000, URZ, 0xc0, !UPT ;  /* 0x0060000004047892 */ /* 0x000fe2000f8ec0ff */
[----:B------:R3:W-:Y:S01]  /*5750*/  STL.64 [R1+0x800], R178 ;  /* 0x000800b201007387 */ /* 0x0007e20000100a00 */
[----:B------:R-:W-:Y:S01]  /*5760*/  UIADD3 UR9, UPT, UPT, UR6, 0x20000, URZ ;  /* 0x0002000006097890 */ /* 0x000fe2000fffe0ff */
[----:B------:R-:W4:Y:S02]  /*5770*/  LDCU.64 UR20, c[0x0][0x358] ;  /* 0x00006b00ff1477ac */ /* 0x000f240008000a00 */
[----:B------:R3:W-:Y:S04]  /*5780*/  STL.64 [R1+0x7f8], R162 ;  /* 0x0007f8a201007387 */ /* 0x0007e80000100a00 */
[----:B------:R4:W-:Y:S01]  /*5790*/  STL.64 [R1+0x7f0], R146 ;  /* 0x0007f09201007387 */ /* 0x0009e20000100a00 */
[----:B-1----:R-:W-:-:S03]  /*57a0*/  IMAD R195, R248, 0x6c, RZ ;  /* 0x0000006cf8c37824 */ /* 0x002fc600078e02ff */
[----:B-----5:R-:W-:Y:S01]  /*57b0*/  STL.64 [R1+0x7e8], R240 ;  /* 0x0007e8f001007387 */ /* 0x020fe20000100a00 */
[----:B---3--:R-:W-:-:S03]  /*57c0*/  IMAD R179, R248, 0x70, RZ ;  /* 0x00000070f8b37824 */ /* 0x008fc600078e02ff */
[----:B------:R-:W-:Y:S01]  /*57d0*/  STL.64 [R1+0x7e0], R224 ;  /* 0x0007e0e001007387 */ /* 0x000fe20000100a00 */
[----:B------:R-:W-:-:S03]  /*57e0*/  IMAD R163, R248, 0x74, RZ ;  /* 0x00000074f8a37824 */ /* 0x000fc600078e02ff */
[----:B------:R-:W-:Y:S01]  /*57f0*/  STL.64 [R1+0x7d8], R208 ;  /* 0x0007d8d001007387 */ /* 0x000fe20000100a00 */
[----:B----4-:R-:W-:-:S03]  /*5800*/  IMAD R147, R248, 0x78, RZ ;  /* 0x00000078f8937824 */ /* 0x010fc600078e02ff */
[----:B------:R-:W-:Y:S04]  /*5810*/  STL.64 [R1+0x7d0], R192 ;  /* 0x0007d0c001007387 */ /* 0x000fe80000100a00 */
        /* <DEDUP_REMOVED lines=44> */
[----:B------:R1:W-:Y:S02]  /*5ae0*/  STL.64 [R1+0x668], R132 ;  /* 0x0006688401007387 */ /* 0x0003e40000100a00 */
[----:B-1----:R-:W-:-:S04]  /*5af0*/  LEA R132, P0, R248, R4, 0x4 ;  /* 0x00000004f8847211 */ /* 0x002fc800078020ff */
[-C--:B------:R-:W-:Y:S02]  /*5b00*/  LEA.HI.X.SX32 R133, R110, R5.reuse, 0x2, P0 ;  /* 0x000000056e857211 */ /* 0x080fe400000f16ff */
[-C--:B--2---:R-:W-:Y:S01]  /*5b10*/  LEA.HI.X.SX32 R211, R116, R5.reuse, 0x2, P6 ;  /* 0x0000000574d37211 */ /* 0x084fe200030f16ff */
[----:B------:R-:W-:Y:S01]  /*5b20*/  IMAD R116, R248, 0x7c, RZ ;  /* 0x0000007cf8747824 */ /* 0x000fe200078e02ff */
[----:B------:R-:W-:Y:S01]  /*5b30*/  IADD3 R134, P6, PT, R110, R4, RZ ;  /* 0x000000046e867210 */ /* 0x000fe20007fde0ff */
[C---:B------:R-:W-:Y:S02]  /*5b40*/  IMAD R110, R248.reuse, 0x164, RZ ;  /* 0x00000164f86e7824 */ /* 0x040fe400078e02ff */
[----:B------:R1:W-:Y:S01]  /*5b50*/  STL [R1+0x43c], R211 ;  /* 0x00043cd301007387 */ /* 0x0003e20000100800 */
[----:B------:R-:W-:-:S03]  /*5b60*/  LEA.HI.X.SX32 R135, R248, R5, 0x2, P6 ;  /* 0x00000005f8877211 */ /* 0x000fc600030f16ff */
[----:B------:R2:W-:Y:S04]  /*5b70*/  STL.64 [R1+0x428], R226 ;  /* 0x000428e201007387 */ /* 0x0005e80000100a00 */
[----:B------:R3:W-:Y:S01]  /*5b80*/  STL.64 [R1+0x440], R134 ;  /* 0x0004408601007387 */ /* 0x0007e20000100a00 */
[----:B-1----:R-:W-:-:S03]  /*5b90*/  IMAD R211, R248, 0x68, RZ ;  /* 0x00000068f8d37824 */ /* 0x002fc600078e02ff */
[----:B------:R1:W-:Y:S01]  /*5ba0*/  STL.64 [R1+0x420], R132 ;  /* 0x0004208401007387 */ /* 0x0003e20000100a00 */
[----:B--2---:R-:W-:Y:S01]  /*5bb0*/  IMAD R227, R248, 0x60, RZ ;  /* 0x00000060f8e37824 */ /* 0x004fe200078e02ff */
[-C--:B---3--:R-:W-:Y:S02]  /*5bc0*/  IADD3 R134, P6, PT, R78, R4.reuse, RZ ;  /* 0x000000044e867210 */ /* 0x088fe40007fde0ff */
[-C--:B-1----:R-:W-:Y:S02]  /*5bd0*/  IADD3 R132, P0, PT, R70, R4.reuse, RZ ;  /* 0x0000000446847210 */ /* 0x082fe40007f1e0ff */
[-C--:B------:R-:W-:Y:S01]  /*5be0*/  LEA.HI.X.SX32 R135, R108, R5.reuse, 0x2, P6 ;  /* 0x000000056c877211 */ /* 0x080fe200030f16ff */
[----:B------:R-:W-:Y:S01]  /*5bf0*/  IMAD R108, R248, 0x53, RZ ;  /* 0x00000053f86c7824 */ /* 0x000fe200078e02ff */
[----:B------:R-:W-:Y:S01]  /*5c00*/  LEA.HI.X.SX32 R133, R106, R5, 0x2, P0 ;  /* 0x000000056a857211 */ /* 0x000fe200000f16ff */
[----:B------:R-:W-:Y:S02]  /*5c10*/  IMAD R106, R248, 0x5a, RZ ;  /* 0x0000005af86a7824 */ /* 0x000fe400078e02ff */
[----:B------:R1:W-:Y:S04]  /*5c20*/  STL.64 [R1+0x418], R134 ;  /* 0x0004188601007387 */ /* 0x0003e80000100a00 */
[----:B------:R2:W-:Y:S01]  /*5c30*/  STL.64 [R1+0x410], R132 ;  /* 0x0004108401007387 */ /* 0x0005e20000100a00 */
[----:B-1----:R-:W-:-:S02]  /*5c40*/  IADD3 R134, P6, PT, R62, R4, RZ ;  /* 0x000000043e867210 */ /* 0x002fc40007fde0ff */
[-C--:B--2---:R-:W-:Y:S02]  /*5c50*/  LEA R132, P0, R248, R4.reuse, 0x5 ;  /* 0x00000004f8847211 */ /* 0x084fe400078028ff */
[-C--:B------:R-:W-:Y:S01]  /*5c60*/  LEA.HI.X.SX32 R135, R104, R5.reuse, 0x2, P6 ;  /* 0x0000000568877211 */ /* 0x080fe200030f16ff */
[----:B------:R-:W-:Y:S01]  /*5c70*/  IMAD R104, R248, 0x154, RZ ;  /* 0x00000154f8687824 */ /* 0x000fe200078e02ff */
[----:B------:R-:W-:Y:S01]  /*5c80*/  LEA.HI.X.SX32 R133, R102, R5, 0x2, P0 ;  /* 0x0000000566857211 */ /* 0x000fe200000f16ff */
[----:B------:R-:W-:Y:S02]  /*5c90*/  IMAD R102, R248, 0x168, RZ ;  /* 0x00000168f8667824 */ /* 0x000fe400078e02ff */
[----:B------:R1:W-:Y:S04]  /*5ca0*/  STL.64 [R1+0x408], R134 ;  /* 0x0004088601007387 */ /* 0x0003e80000100a00 */
[----:B------:R2:W-:Y:S01]  /*5cb0*/  STL.64 [R1+0x400], R132 ;  /* 0x0004008401007387 */ /* 0x0005e20000100a00 */
[----:B-1----:R-:W-:-:S02]  /*5cc0*/  IADD3 R134, P6, PT, R45, R4, RZ ;  /* 0x000000042d867210 */ /* 0x002fc40007fde0ff */
[-C--:B--2---:R-:W-:Y:S02]  /*5cd0*/  IADD3 R132, P0, PT, R37, R4.reuse, RZ ;  /* 0x0000000425847210 */ /* 0x084fe40007f1e0ff */
        /* <DEDUP_REMOVED lines=16> */
[-C--:B------:R-:W-:Y:S02]  /*5de0*/  LEA.HI.X.SX32 R135, R92, R5.reuse, 0x2, P6 ;  /* 0x000000055c877211 */ /* 0x080fe400030f16ff */
[----:B------:R-:W-:Y:S01]  /*5df0*/  LEA.HI.X.SX32 R133, R90, R5, 0x2, P0 ;  /* 0x000000055a857211 */ /* 0x000fe200000f16ff */
[----:B------:R-:W-:Y:S02]  /*5e00*/  IMAD R90, R248, 0x170, RZ ;  /* 0x00000170f85a7824 */ /* 0x000fe400078e02ff */
[----:B------:R1:W-:Y:S04]  /*5e10*/  STL.64 [R1+0x3d8], R134 ;  /* 0x0003d88601007387 */ /* 0x0003e80000100a00 */
[----:B------:R2:W-:Y:S01]  /*5e20*/  STL.64 [R1+0x3d0], R132 ;  /* 0x0003d08401007387 */ /* 0x0005e20000100a00 */
[----:B-1----:R-:W-:-:S02]  /*5e30*/  IADD3 R134, P6, PT, R2, R4, RZ ;  /* 0x0000000402867210 */ /* 0x002fc40007fde0ff */
[-C--:B--2---:R-:W-:Y:S02]  /*5e40*/  LEA R132, P0, R248, R4.reuse, 0x6 ;  /* 0x00000004f8847211 */ /* 0x084fe400078030ff */
[-C--:B------:R-:W-:Y:S02]  /*5e50*/  LEA.HI.X.SX32 R135, R88, R5.reuse, 0x2, P6 ;  /* 0x0000000558877211 */ /* 0x080fe400030f16ff */
        /* <DEDUP_REMOVED lines=27> */
[-C--:B--2---:R-:W-:Y:S01]  /*6010*/  IADD3 R132, P0, PT, R227, R4.reuse, RZ ;  /* 0x00000004e3847210 */ /* 0x084fe20007f1e0ff */
[----:B------:R-:W-:Y:S01]  /*6020*/  IMAD R227, R248, 0x64, RZ ;  /* 0x00000064f8e37824 */ /* 0x000fe200078e02ff */
[-C--:B------:R-:W-:Y:S02]  /*6030*/  LEA.HI.X.SX32 R135, R72, R5.reuse, 0x2, P6 ;  /* 0x0000000548877211 */ /* 0x080fe400030f16ff */
[-C--:B------:R-:W-:Y:S01]  /*6040*/  LEA.HI.X.SX32 R133, R70, R5.reuse, 0x2, P0 ;  /* 0x0000000546857211 */ /* 0x080fe200000f16ff */
[----:B------:R-:W-:Y:S01]  /*6050*/  IMAD R70, R248, 0x5f, RZ ;  /* 0x0000005ff8467824 */ /* 0x000fe200078e02ff */
[-C--:B------:R-:W-:Y:S01]  /*6060*/  IADD3 R226, P6, PT, R227, R4.reuse, RZ ;  /* 0x00000004e3e27210 */ /* 0x080fe20007fde0ff */
[----:B------:R1:W-:Y:S01]  /*6070*/  STL.64 [R1+0x388], R134 ;  /* 0x0003888601007387 */ /* 0x0003e20000100a00 */
[-C--:B------:R-:W-:Y:S02]  /*6080*/  IADD3 R210, P0, PT, R211, R4.reuse, RZ ;  /* 0x00000004d3d27210 */ /* 0x080fe40007f1e0ff */
[-C--:B------:R-:W-:Y:S01]  /*6090*/  LEA.HI.X.SX32 R227, R68, R5.reuse, 0x2, P6 ;  /* 0x0000000544e37211 */ /* 0x080fe200030f16ff */
[----:B------:R2:W-:Y:S01]  /*60a0*/  STL.64 [R1+0x380], R132 ;  /* 0x0003808401007387 */ /* 0x0005e20000100a00 */
[-C--:B------:R-:W-:Y:S01]  /*60b0*/  IADD3 R194, P6, PT, R195, R4.reuse, RZ ;  /* 0x00000004c3c27210 */ /* 0x080fe20007fde0ff */
[----:B------:R-:W-:Y:S01]  /*60c0*/  IMAD R68, R248, 0x60, RZ ;  /* 0x00000060f8447824 */ /* 0x000fe200078e02ff */
[-C--:B------:R-:W-:Y:S01]  /*60d0*/  LEA.HI.X.SX32 R211, R66, R5.reuse, 0x2, P0 ;  /* 0x0000000542d37211 */ /* 0x080fe200000f16ff */
[----:B------:R3:W-:Y:S01]  /*60e0*/  STL.64 [R1+0x378], R226 ;  /* 0x000378e201007387 */ /* 0x0007e20000100a00 */
[----:B------:R-:W-:Y:S01]  /*60f0*/  LEA.HI.X.SX32 R195, R64, R5, 0x2, P6 ;  /* 0x0000000540c37211 */ /* 0x000fe200030f16ff */
[----:B------:R-:W-:Y:S01]  /*6100*/  IMAD R66, R248, 0x17c, RZ ;  /* 0x0000017cf8427824 */ /* 0x000fe200078e02ff */
[-C--:B------:R-:W-:Y:S01]  /*6110*/  IADD3 R162, P6, PT, R163, R4.reuse, RZ ;  /* 0x00000004a3a27210 */ /* 0x080fe20007fde0ff */
[----:B------:R4:W-:Y:S01]  /*6120*/  STL.64 [R1+0x370], R210 ;  /* 0x000370d201007387 */ /* 0x0009e20000100a00 */
[----:B------:R-:W-:-:S02]  /*6130*/  IADD3 R178, P0, PT, R179, R4, RZ ;  /* 0x00000004b3b27210 */ /* 0x000fc40007f1e0ff */
[-C--:B------:R-:W-:Y:S01]  /*6140*/  LEA.HI.X.SX32 R163, R60, R5.reuse, 0x2, P6 ;  /* 0x000000053ca37211 */ /* 0x080fe200030f16ff */
[----:B------:R1:W-:Y:S01]  /*6150*/  STL.64 [R1+0x368], R194 ;  /* 0x000368c201007387 */ /* 0x0003e20000100a00 */
[-C--:B------:R-:W-:Y:S01]  /*6160*/  LEA.HI.X.SX32 R179, R62, R5.reuse, 0x2, P0 ;  /* 0x000000053eb37211 */ /* 0x080fe200000f16ff */
[----:B------:R-:W-:Y:S01]  /*6170*/  IMAD R62, R248, 0x180, RZ ;  /* 0x00000180f83e7824 */ /* 0x000fe200078e02ff */
[-C--:B------:R-:W-:Y:S01]  /*6180*/  IADD3 R240, P6, PT, R116, R4.reuse, RZ ;  /* 0x0000000474f07210 */ /* 0x080fe20007fde0ff */
[----:B------:R-:W-:Y:S01]  /*6190*/  IMAD R60, R248, 0x64, RZ ;  /* 0x00000064f83c7824 */ /* 0x000fe200078e02ff */
[-C--:B------:R-:W-:Y:S01]  /*61a0*/  IADD3 R146, P0, PT, R147, R4.reuse, RZ ;  /* 0x0000000493927210 */ /* 0x080fe20007f1e0ff */
[----:B------:R1:W-:Y:S01]  /*61b0*/  STL.64 [R1+0x360], R178 ;  /* 0x000360b201007387 */ /* 0x0003e20000100a00 */
[-C--:B------:R-:W-:Y:S02]  /*61c0*/  LEA.HI.X.SX32 R241, R56, R5.reuse, 0x2, P6 ;  /* 0x0000000538f17211 */ /* 0x080fe400030f16ff */
[-C--:B------:R-:W-:Y:S01]  /*61d0*/  LEA.HI.X.SX32 R147, R58, R5.reuse, 0x2, P0 ;  /* 0x000000053a937211 */ /* 0x080fe200000f16ff */
[----:B------:R1:W-:Y:S01]  /*61e0*/  STL.64 [R1+0x358], R162 ;  /* 0x000358a201007387 */ /* 0x0003e20000100a00 */
[-C--:B------:R-:W-:Y:S01]  /*61f0*/  IADD3 R208, P6, PT, R55, R4.reuse, RZ ;  /* 0x0000000437d07210 */ /* 0x080fe20007fde0ff */
[C---:B------:R-:W-:Y:S01]  /*6200*/  IMAD R58, R248.reuse, 0x61, RZ ;  /* 0x00000061f83a7824 */ /* 0x040fe200078e02ff */
[CC--:B------:R-:W-:Y:S01]  /*6210*/  LEA R224, P0, R248.reuse, R4.reuse, 0x7 ;  /* 0x00000004f8e07211 */ /* 0x0c0fe200078038ff */
[----:B------:R1:W-:Y:S01]  /*6220*/  STL.64 [R1+0x350], R146 ;  /* 0x0003509201007387 */ /* 0x0003e20000100a00 */
[-C--:B------:R-:W-:Y:S01]  /*6230*/  LEA.HI.X.SX32 R209, R51, R5.reuse, 0x2, P6 ;  /* 0x0000000533d17211 */ /* 0x080fe200030f16ff */
[----:B------:R-:W-:Y:S01]  /*6240*/  IMAD R55, R248, 0x68, RZ ;  /* 0x00000068f8377824 */ /* 0x000fe200078e02ff */
[-C--:B------:R-:W-:Y:S01]  /*6250*/  LEA.HI.X.SX32 R225, R53, R5.reuse, 0x2, P0 ;  /* 0x0000000535e17211 */ /* 0x080fe200000f16ff */
[----:B------:R1:W-:Y:S01]  /*6260*/  STL.64 [R1+0x348], R240 ;  /* 0x000348f001007387 */ /* 0x0003e20000100a00 */
[-C--:B------:R-:W-:Y:S01]  /*6270*/  IADD3 R176, P6, PT, R52, R4.reuse, RZ ;  /* 0x0000000434b07210 */ /* 0x080fe20007fde0ff */
[----:B------:R-:W-:Y:S01]  /*6280*/  IMAD R53, R248, 0x184, RZ ;  /* 0x00000184f8357824 */ /* 0x000fe200078e02ff */
[-C--:B------:R-:W-:Y:S01]  /*6290*/  IADD3 R192, P0, PT, R54, R4.reuse, RZ ;  /* 0x0000000436c07210 */ /* 0x080fe20007f1e0ff */
[----:B------:R1:W-:Y:S01]  /*62a0*/  STL.64 [R1+0x340], R224 ;  /* 0x000340e001007387 */ /* 0x0003e20000100a00 */
[-C--:B------:R-:W-:Y:S01]  /*62b0*/  LEA.HI.X.SX32 R177, R47, R5.reuse, 0x2, P6 ;  /* 0x000000052fb17211 */ /* 0x080fe200030f16ff */
[----:B------:R-:W-:Y:S01]  /*62c0*/  IMAD R47, R248, 0x6c, RZ ;  /* 0x0000006cf82f7824 */ /* 0x000fe200078e02ff */
[-C--:B------:R-:W-:Y:S01]  /*62d0*/  LEA.HI.X.SX32 R193, R49, R5.reuse, 0x2, P0 ;  /* 0x0000000531c17211 */ /* 0x080fe200000f16ff */
[----:B------:R1:W-:Y:S01]  /*62e0*/  STL.64 [R1+0x338], R208 ;  /* 0x000338d001007387 */ /* 0x0003e20000100a00 */
[-C--:B------:R-:W-:Y:S01]  /*62f0*/  IADD3 R144, P6, PT, R48, R4.reuse, RZ ;  /* 0x0000000430907210 */ /* 0x080fe20007fde0ff */
[----:B------:R-:W-:Y:S01]  /*6300*/  IMAD R49, R248, 0x62, RZ ;  /* 0x00000062f8317824 */ /* 0x000fe200078e02ff */
[----:B------:R-:W-:Y:S01]  /*6310*/  IADD3 R160, P0, PT, R50, R4, RZ ;  /* 0x0000000432a07210 */ /* 0x000fe20007f1e0ff */
[----:B------:R1:W-:Y:S01]  /*6320*/  STL.64 [R1+0x330], R192 ;  /* 0x000330c001007387 */ /* 0x0003e20000100a00 */
[----:B------:R-:W-:-:S02]  /*6330*/  LEA.HI.X.SX32 R145, R43, R5, 0x2, P6 ;  /* 0x000000052b917211 */ /* 0x000fc400030f16ff */
        /* <DEDUP_REMOVED lines=82> */
[C---:B------:R-:W-:Y:S01]  /*6860*/  IMAD R6, R248.reuse, 0x1ac, RZ ;  /* 0x000001acf8067824 */ /* 0x040fe200078e02ff */
[-C--:B------:R-:W-:Y:S01]  /*6870*/  IADD3 R138, P0, PT, R57, R4.reuse, RZ ;  /* 0x00000004398a7210 */ /* 0x080fe20007f1e0ff */
[----:B------:R1:W-:Y:S01]  /*6880*/  STL.64 [R1+0x280], R170 ;  /* 0x000280aa01007387 */ /* 0x0003e20000100a00 */
[-C--:B------:R-:W-:Y:S01]  /*6890*/  LEA.HI.X.SX32 R233, R69, R5.reuse, 0x2, P6 ;  /* 0x0000000545e97211 */ /* 0x080fe200030f16ff */
[C---:B------:R-:W-:Y:S01]  /*68a0*/  IMAD R13, R248.reuse, 0x6d, RZ ;  /* 0x0000006df80d7824 */ /* 0x040fe200078e02ff */
[-C--:B------:R-:W-:Y:S01]  /*68b0*/  LEA.HI.X.SX32 R139, R65, R5.reuse, 0x2, P0 ;  /* 0x00000005418b7211 */ /* 0x080fe200000f16ff */
[----:B------:R1:W-:Y:S01]  /*68c0*/  STL.64 [R1+0x278], R154 ;  /* 0x0002789a01007387 */ /* 0x0003e20000100a00 */
[-C--:B------:R-:W-:Y:S01]  /*68d0*/  IADD3 R200, P6, PT, R67, R4.reuse, RZ ;  /* 0x0000000443c87210 */ /* 0x080fe20007fde0ff */
[C---:B------:R-:W-:Y:S01]  /*68e0*/  IMAD R10, R248.reuse, 0x1b8, RZ ;  /* 0x000001b8f80a7824 */ /* 0x040fe200078e02ff */
        /* <DEDUP_REMOVED lines=16> */
[CC--:B------:R-:W-:Y:S01]  /*69f0*/  LEA R152, P0, R248.reuse, R4.reuse, 0x8 ;  /* 0x00000004f8987211 */ /* 0x0c0fe200078040ff */
        /* <DEDUP_REMOVED lines=30> */
[----:B------:R-:W-:Y:S01]  /*6be0*/  IMAD R87, R248, 0x74, RZ ;  /* 0x00000074f8577824 */ /* 0x000fe200078e02ff */
[----:B-1----:R-:W-:Y:S01]  /*6bf0*/  IADD3 R134, P0, PT, R109, R4, RZ ;  /* 0x000000046d867210 */ /* 0x002fe20007f1e0ff */
[----:B------:R1:W-:Y:S01]  /*6c00*/  STL.64 [R1+0x210], R166 ;  /* 0x000210a601007387 */ /* 0x0003e20000100a00 */
[----:B------:R-:W-:-:S02]  /*6c10*/  LEA.HI.X.SX32 R229, R120, R5, 0x2, P6 ;  /* 0x0000000578e57211 */ /* 0x000fc400030f16ff */
[-C--:B------:R-:W-:Y:S01]  /*6c20*/  LEA.HI.X.SX32 R135, R99, R5.reuse, 0x2, P0 ;  /* 0x0000000563877211 */ /* 0x080fe200000f16ff */
[----:B------:R1:W-:Y:S01]  /*6c30*/  STL.64 [R1+0x208], R150 ;  /* 0x0002089601007387 */ /* 0x0003e20000100a00 */
[-C--:B------:R-:W-:Y:S02]  /*6c40*/  IADD3 R196, P6, PT, R119, R4.reuse, RZ ;  /* 0x0000000477c47210 */ /* 0x080fe40007fde0ff */
[-C--:B------:R-:W-:Y:S01]  /*6c50*/  IADD3 R212, P0, PT, R118, R4.reuse, RZ ;  /* 0x0000000476d47210 */ /* 0x080fe20007f1e0ff */
[----:B------:R1:W-:Y:S01]  /*6c60*/  STL.64 [R1+0x200], R134 ;  /* 0x0002008601007387 */ /* 0x0003e20000100a00 */
[-C--:B------:R-:W-:Y:S02]  /*6c70*/  LEA.HI.X.SX32 R197, R125, R5.reuse, 0x2, P6 ;  /* 0x000000057dc57211 */ /* 0x080fe400030f16ff */
[----:B------:R-:W-:Y:S01]  /*6c80*/  LEA.HI.X.SX32 R213, R122, R5, 0x2, P0 ;  /* 0x000000057ad57211 */ /* 0x000fe200000f16ff */
[----:B------:R1:W-:Y:S01]  /*6c90*/  STL.64 [R1+0x1f8], R228 ;  /* 0x0001f8e401007387 */ /* 0x0003e20000100a00 */
[----:B------:R-:W-:-:S02]  /*6ca0*/  IADD3 R164, P6, PT, R124, R4, RZ ;  /* 0x000000047ca47210 */ /* 0x000fc40007fde0ff */
[-C--:B------:R-:W-:Y:S01]  /*6cb0*/  IADD3 R180, P0, PT, R121, R4.reuse, RZ ;  /* 0x0000000479b47210 */ /* 0x080fe20007f1e0ff */
[----:B------:R1:W-:Y:S01]  /*6cc0*/  STL.64 [R1+0x1f0], R212 ;  /* 0x0001f0d401007387 */ /* 0x0003e20000100a00 */
[-C--:B------:R-:W-:Y:S02]  /*6cd0*/  LEA.HI.X.SX32 R165, R128, R5.reuse, 0x2, P6 ;  /* 0x0000000580a57211 */ /* 0x080fe400030f16ff */
[-C--:B------:R-:W-:Y:S01]  /*6ce0*/  LEA.HI.X.SX32 R181, R112, R5.reuse, 0x2, P0 ;  /* 0x0000000570b57211 */ /* 0x080fe200000f16ff */
[----:B------:R1:W-:Y:S01]  /*6cf0*/  STL.64 [R1+0x1e8], R196 ;  /* 0x0001e8c401007387 */ /* 0x0003e20000100a00 */
[-C--:B--2---:R-:W-:Y:S02]  /*6d00*/  IADD3 R132, P6, PT, R127, R4.reuse, RZ ;  /* 0x000000047f847210 */ /* 0x084fe40007fde0ff */
[----:B------:R-:W-:Y:S01]  /*6d10*/  IADD3 R148, P0, PT, R126, R4, RZ ;  /* 0x000000047e947210 */ /* 0x000fe20007f1e0ff */
        /* <DEDUP_REMOVED lines=12> */
[----:B------:R-:W-:Y:S01]  /*6de0*/  STL.64 [R1+0x1c0], R128 ;  /* 0x0001c08001007387 */ /* 0x000fe20000100a00 */
[-C--:B------:R-:W-:Y:S01]  /*6df0*/  LEA.HI.X.SX32 R121, R108, R5.reuse, 0x2, P6 ;  /* 0x000000056c797211 */ /* 0x080fe200030f16ff */
[----:B------:R-:W-:Y:S01]  /*6e00*/  IMAD R108, R248, 0x158, RZ ;  /* 0x00000158f86c7824 */ /* 0x000fe200078e02ff */
[-C--:B------:R-:W-:Y:S01]  /*6e10*/  LEA.HI.X.SX32 R125, R252, R5.reuse, 0x2, P0 ;  /* 0x00000005fc7d7211 */ /* 0x080fe200000f16ff */
[----:B------:R-:W-:Y:S01]  /*6e20*/  STL.64 [R1+0x1b8], R126 ;  /* 0x0001b87e01007387 */ /* 0x000fe20000100a00 */
[-C--:B------:R-:W-:Y:S01]  /*6e30*/  IADD3 R112, P6, PT, R104, R4.reuse, RZ ;  /* 0x0000000468707210 */ /* 0x080fe20007fde0ff */
[----:B------:R-:W-:Y:S01]  /*6e40*/  IMAD R104, R248, 0x15c, RZ ;  /* 0x0000015cf8687824 */ /* 0x000fe200078e02ff */
[-C--:B------:R-:W-:Y:S01]  /*6e50*/  IADD3 R118, P0, PT, R247, R4.reuse, RZ ;  /* 0x00000004f7767210 */ /* 0x080fe20007f1e0ff */
[----:B------:R-:W-:Y:S01]  /*6e60*/  STL.64 [R1+0x1b0], R124 ;  /* 0x0001b07c01007387 */ /* 0x000fe20000100a00 */
[-C--:B------:R-:W-:Y:S01]  /*6e70*/  LEA.HI.X.SX32 R113, R96, R5.reuse, 0x2, P6 ;  /* 0x0000000560717211 */ /* 0x080fe200030f16ff */
[----:B------:R-:W-:Y:S01]  /*6e80*/  IMAD R96, R248, 0x57, RZ ;  /* 0x00000057f8607824 */ /* 0x000fe200078e02ff */
[----:B------:R-:W-:Y:S01]  /*6e90*/  LEA.HI.X.SX32 R119, R131, R5, 0x2, P0 ;  /* 0x0000000583777211 */ /* 0x000fe200000f16ff */
[----:B------:R-:W-:Y:S01]  /*6ea0*/  STL.64 [R1+0x1a8], R120 ;  /* 0x0001a87801007387 */ /* 0x000fe20000100a00 */
[----:B------:R-:W-:-:S02]  /*6eb0*/  IADD3 R108, P0, PT, R108, R4, RZ ;  /* 0x000000046c6c7210 */ /* 0x000fc40007f1e0ff */
[-C--:B------:R-:W-:Y:S01]  /*6ec0*/  IADD3 R104, P6, PT, R104, R4.reuse, RZ ;  /* 0x0000000468687210 */ /* 0x080fe20007fde0ff */
[----:B------:R-:W-:Y:S01]  /*6ed0*/  STL.64 [R1+0x1a0], R118 ;  /* 0x0001a07601007387 */ /* 0x000fe20000100a00 */
[-C--:B------:R-:W-:Y:S02]  /*6ee0*/  LEA.HI.X.SX32 R109, R100, R5.reuse, 0x2, P0 ;  /* 0x00000005646d7211 */ /* 0x080fe400000f16ff */
[-C--:B------:R-:W-:Y:S01]  /*6ef0*/  LEA.HI.X.SX32 R105, R96, R5.reuse, 0x2, P6 ;  /* 0x0000000560697211 */ /* 0x080fe200030f16ff */
[----:B------:R-:W-:Y:S01]  /*6f00*/  STL.64 [R1+0x198], R112 ;  /* 0x0001987001007387 */ /* 0x000fe20000100a00 */
[-C--:B------:R-:W-:Y:S02]  /*6f10*/  IADD3 R100, P0, PT, R117, R4.reuse, RZ ;  /* 0x0000000475647210 */ /* 0x080fe40007f1e0ff */
[----:B------:R-:W-:Y:S01]  /*6f20*/  IADD3 R96, P6, PT, R110, R4, RZ ;  /* 0x000000046e607210 */ /* 0x000fe20007fde0ff */
[----:B------:R-:W-:Y:S01]  /*6f30*/  STL.64 [R1+0x190], R108 ;  /* 0x0001906c01007387 */ /* 0x000fe20000100a00 */
[----:B------:R-:W-:-:S02]  /*6f40*/  LEA.HI.X.SX32 R101, R250, R5, 0x2, P0 ;  /* 0x00000005fa657211 */ /* 0x000fc400000f16ff */
[-C--:B------:R-:W-:Y:S01]  /*6f50*/  LEA.HI.X.SX32 R97, R114, R5.reuse, 0x2, P6 ;  /* 0x0000000572617211 */ /* 0x080fe200030f16ff */
[----:B------:R-:W-:Y:S01]  /*6f60*/  STL.64 [R1+0x188], R104 ;  /* 0x0001886801007387 */ /* 0x000fe20000100a00 */
[-C--:B------:R-:W-:Y:S02]  /*6f70*/  IADD3 R92, P0, PT, R102, R4.reuse, RZ ;  /* 0x00000004665c7210 */ /* 0x080fe40007f1e0ff */
[-C--:B------:R-:W-:Y:S01]  /*6f80*/  IADD3 R88, P6, PT, R94, R4.reuse, RZ ;  /* 0x000000045e587210 */ /* 0x080fe20007fde0ff */
[----:B------:R-:W-:Y:S01]  /*6f90*/  STL.64 [R1+0x180], R100 ;  /* 0x0001806401007387 */ /* 0x000fe20000100a00 */
[-C--:B------:R-:W-:Y:S02]  /*6fa0*/  LEA.HI.X.SX32 R93, R106, R5.reuse, 0x2, P0 ;  /* 0x000000056a5d7211 */ /* 0x080fe400000f16ff */
        /* <DEDUP_REMOVED lines=32> */
[-C--:B------:R-:W-:Y:S01]  /*71b0*/  IADD3 R62, P0, PT, R28, R4.reuse, RZ ;  /* 0x000000041c3e7210 */ /* 0x080fe20007f1e0ff */
[C---:B------:R-:W-:Y:S01]  /*71c0*/  IMAD R28, R248.reuse, 0x75, RZ ;  /* 0x00000075f81c7824 */ /* 0x040fe200078e02ff */
        /* <DEDUP_REMOVED lines=8> */
[----:B------:R-:W-:Y:S01]  /*7250*/  IADD3 R56, P6, PT, R12, R4, RZ ;  /* 0x000000040c387210 */ /* 0x000fe20007fde0ff */
[----:B------:R-:W-:Y:S01]  /*7260*/  IMAD R12, R248, 0x1d8, RZ ;  /* 0x000001d8f80c7824 */ /* 0x000fe200078e02ff */
[-C--:B------:R-:W-:Y:S01]  /*7270*/  LEA.HI.X.SX32 R59, R55, R5.reuse, 0x2, P0 ;  /* 0x00000005373b7211 */ /* 0x080fe200000f16ff */
[----:B------:R-:W-:Y:S01]  /*7280*/  STL.64 [R1+0x110], R62 ;  /* 0x0001103e01007387 */ /* 0x000fe20000100a00 */
[----:B------:R-:W-:-:S02]  /*7290*/  LEA.HI.X.SX32 R57, R27, R5, 0x2, P6 ;  /* 0x000000051b397211 */ /* 0x000fc400030f16ff */
[-C--:B------:R-:W-:Y:S01]  /*72a0*/  IADD3 R54, P0, PT, R2, R4.reuse, RZ ;  /* 0x0000000402367210 */ /* 0x080fe20007f1e0ff */
[----:B------:R-:W-:Y:S01]  /*72b0*/  STL.64 [R1+0x108], R60 ;  /* 0x0001083c01007387 */ /* 0x000fe20000100a00 */
[-C--:B------:R-:W-:Y:S01]  /*72c0*/  IADD3 R52, P6, PT, R6, R4.reuse, RZ ;  /* 0x0000000406347210 */ /* 0x080fe20007fde0ff */
[C---:B------:R-:W-:Y:S01]  /*72d0*/  IMAD R6, R248.reuse, 0x1dc, RZ ;  /* 0x000001dcf8067824 */ /* 0x040fe200078e02ff */
[-C--:B------:R-:W-:Y:S01]  /*72e0*/  LEA.HI.X.SX32 R55, R19, R5.reuse, 0x2, P0 ;  /* 0x0000000513377211 */ /* 0x080fe200000f16ff */
[C---:B------:R-:W-:Y:S01]  /*72f0*/  IMAD R2, R248.reuse, 0x1e0, RZ ;  /* 0x000001e0f8027824 */ /* 0x040fe200078e02ff */
[-C--:B------:R-:W-:Y:S01]  /*7300*/  LEA.HI.X.SX32 R53, R9, R5.reuse, 0x2, P6 ;  /* 0x0000000509357211 */ /* 0x080fe200030f16ff */
[C---:B------:R-:W-:Y:S01]  /*7310*/  IMAD R9, R248.reuse, 0x77, RZ ;  /* 0x00000077f8097824 */ /* 0x040fe200078e02ff */
        /* <DEDUP_REMOVED lines=10> */
[----:B------:R1:W-:Y:S01]  /*73c0*/  STL.64 [R1+0xf0], R54 ;  /* 0x0000f03601007387 */ /* 0x0003e20000100a00 */
        /* <DEDUP_REMOVED lines=11> */
[----:B------:R1:W-:Y:S01]  /*7480*/  STL.64 [R1+0xd0], R46 ;  /* 0x0000d02e01007387 */ /* 0x0003e20000100a00 */
[-C--:B------:R-:W-:Y:S02]  /*7490*/  LEA.HI.X.SX32 R39, R24, R5.reuse, 0x2, P0 ;  /* 0x0000000518277211 */ /* 0x080fe400000f16ff */
[----:B------:R-:W-:Y:S01]  /*74a0*/  LEA.HI.X.SX32 R37, R26, R5, 0x2, P6 ;  /* 0x000000051a257211 */ /* 0x000fe200030f16ff */
[----:B------:R-:W-:Y:S01]  /*74b0*/  STL.64 [R1+0xc8], R44 ;  /* 0x0000c82c01007387 */ /* 0x000fe20000100a00 */
[----:B------:R-:W-:-:S02]  /*74c0*/  IADD3 R34, P0, PT, R23, R4, RZ ;  /* 0x0000000417227210 */ /* 0x000fc40007f1e0ff */
[-C--:B------:R-:W-:Y:S01]  /*74d0*/  IADD3 R32, P6, PT, R22, R4.reuse, RZ ;  /* 0x0000000416207210 */ /* 0x080fe20007fde0ff */
[----:B------:R1:W-:Y:S01]  /*74e0*/  STL.64 [R1+0xc0], R42 ;  /* 0x0000c02a01007387 */ /* 0x0003e20000100a00 */
[-C--:B------:R-:W-:Y:S01]  /*74f0*/  LEA.HI.X.SX32 R35, R87, R5.reuse, 0x2, P0 ;  /* 0x0000000557237211 */ /* 0x080fe200000f16ff */
[----:B------:R-:W-:Y:S01]  /*7500*/  IMAD R87, R248, 0x78, RZ ;  /* 0x00000078f8577824 */ /* 0x000fe200078e02ff */
[-C--:B------:R-:W-:Y:S01]  /*7510*/  LEA.HI.X.SX32 R33, R28, R5.reuse, 0x2, P6 ;  /* 0x000000051c217211 */ /* 0x080fe200030f16ff */
[----:B------:R1:W-:Y:S01]  /*7520*/  STL.64 [R1+0xb8], R40 ;  /* 0x0000b82801007387 */ /* 0x0003e20000100a00 */
[-C--:B------:R-:W-:Y:S02]  /*7530*/  IADD3 R30, P0, PT, R12, R4.reuse, RZ ;  /* 0x000000040c1e7210 */ /* 0x080fe40007f1e0ff */
[----:B------:R-:W-:Y:S01]  /*7540*/  IADD3 R26, P6, PT, R6, R4, RZ ;  /* 0x00000004061a7210 */ /* 0x000fe20007fde0ff */
[----:B------:R-:W-:Y:S01]  /*7550*/  IMAD R6, R248, 0x79, RZ ;  /* 0x00000079f8067824 */ /* 0x000fe200078e02ff */
[-C--:B------:R-:W-:Y:S01]  /*7560*/  LEA.HI.X.SX32 R31, R25, R5.reuse, 0x2, P0 ;  /* 0x00000005191f7211 */ /* 0x080fe200000f16ff */
[----:B------:R1:W-:Y:S01]  /*7570*/  STL.64 [R1+0xb0], R38 ;  /* 0x0000b02601007387 */ /* 0x0003e20000100a00 */
[----:B------:R-:W-:-:S02]  /*7580*/  LEA.HI.X.SX32 R27, R9, R5, 0x2, P6 ;  /* 0x00000005091b7211 */ /* 0x000fc400030f16ff */
[-C--:B------:R-:W-:Y:S01]  /*7590*/  IADD3 R22, P0, PT, R2, R4.reuse, RZ ;  /* 0x0000000402167210 */ /* 0x080fe20007f1e0ff */
[C---:B------:R-:W-:Y:S01]  /*75a0*/  IMAD R2, R248.reuse, 0x1ec, RZ ;  /* 0x000001ecf8027824 */ /* 0x040fe200078e02ff */
[-C--:B------:R-:W-:Y:S01]  /*75b0*/  IADD3 R20, P6, PT, R7, R4.reuse, RZ ;  /* 0x0000000407147210 */ /* 0x080fe20007fde0ff */
[----:B------:R-:W-:Y:S01]  /*75c0*/  IMAD R7, R248, 0x7a, RZ ;  /* 0x0000007af8077824 */ /* 0x000fe200078e02ff */
[-C--:B------:R-:W-:Y:S01]  /*75d0*/  LEA.HI.X.SX32 R23, R87, R5.reuse, 0x2, P0 ;  /* 0x0000000557177211 */ /* 0x080fe200000f16ff */
[----:B------:R1:W-:Y:S01]  /*75e0*/  STL.64 [R1+0xa8], R36 ;  /* 0x0000a82401007387 */ /* 0x0003e20000100a00 */
[-C--:B------:R-:W-:Y:S01]  /*75f0*/  LEA.HI.X.SX32 R21, R6, R5.reuse, 0x2, P6 ;  /* 0x0000000506157211 */ /* 0x080fe200030f16ff */
[----:B------:R-:W-:Y:S01]  /*7600*/  IMAD R6, R248, 0x7b, RZ ;  /* 0x0000007bf8067824 */ /* 0x000fe200078e02ff */
[-C--:B------:R-:W-:Y:S01]  /*7610*/  IADD3 R18, P0, PT, R8, R4.reuse, RZ ;  /* 0x0000000408127210 */ /* 0x080fe20007f1e0ff */
[----:B------:R1:W-:Y:S01]  /*7620*/  STL.64 [R1+0xa0], R34 ;  /* 0x0000a02201007387 */ /* 0x0003e20000100a00 */
[-C--:B------:R-:W-:Y:S01]  /*7630*/  IADD3 R16, P6, PT, R2, R4.reuse, RZ ;  /* 0x0000000402107210 */ /* 0x080fe20007fde0ff */
[----:B------:R-:W-:Y:S01]  /*7640*/  UIADD3 UR8, UPT, UPT, UR7, UR4, URZ ;  /* 0x0000000407087290 */ /* 0x000fe2000fffe0ff */
[-C--:B------:R-:W-:Y:S01]  /*7650*/  LEA.HI.X.SX32 R19, R7, R5.reuse, 0x2, P0 ;  /* 0x0000000507137211 */ /* 0x080fe200000f16ff */
[----:B------:R1:W-:Y:S01]  /*7660*/  STL.64 [R1+0x98], R32 ;  /* 0x0000982001007387 */ /* 0x0003e20000100a00 */
[----:B------:R-:W-:Y:S01]  /*7670*/  LEA.HI.X.SX32 R17, R6, R5, 0x2, P6 ;  /* 0x0000000506117211 */ /* 0x000fe200030f16ff */
[----:B------:R-:W-:Y:S01]  /*7680*/  IMAD R2, R248, 0x1f0, RZ ;  /* 0x000001f0f8027824 */ /* 0x000fe200078e02ff */
[----:B------:R-:W-:Y:S01]  /*7690*/  ISETP.NE.U32.AND P0, PT, R0, RZ, PT ;  /* 0x000000ff0000720c */ /* 0x000fe20003f05070 */
[----:B------:R1:W-:Y:S03]  /*76a0*/  STL.64 [R1+0x90], R30 ;  /* 0x0000901e01007387 */ /* 0x0003e60000100a00 */
[----:B------:R-:W-:Y:S01]  /*76b0*/  IADD3 R14, P6, PT, R2, R4, RZ ;  /* 0x00000004020e7210 */ /* 0x000fe20007fde0ff */
[----:B------:R1:W-:Y:S01]  /*76c0*/  STL.64 [R1+0x88], R26 ;  /* 0x0000881a01007387 */ /* 0x0003e20000100a00 */
[----:B------:R-:W-:-:S02]  /*76d0*/  IMAD R2, R248, 0x1f4, RZ ;  /* 0x000001f4f8027824 */ /* 0x000fc400078e02ff */
[----:B------:R-:W-:Y:S01]  /*76e0*/  LEA.HI.X.SX32 R15, R116, R5, 0x2, P6 ;  /* 0x00000005740f7211 */ /* 0x000fe200030f16ff */
[----:B------:R1:W-:Y:S04]  /*76f0*/  STL.64 [R1+0x80], R22 ;  /* 0x0000801601007387 */ /* 0x0003e80000100a00 */
[----:B------:R1:W-:Y:S04]  /*7700*/  STL.64 [R1+0x78], R20 ;  /* 0x0000781401007387 */ /* 0x0003e80000100a00 */
[----:B------:R1:W-:Y:S04]  /*7710*/  STL.64 [R1+0x70], R18 ;  /* 0x0000701201007387 */ /* 0x0003e80000100a00 */
[----:B------:R1:W-:Y:S04]  /*7720*/  STL.64 [R1+0x68], R16 ;  /* 0x0000681001007387 */ /* 0x0003e80000100a00 */
[----:B------:R-:W2:Y:S04]  /*7730*/  LDL.64 R130, [R1+0x440] ;  /* 0x0004400001827983 */ /* 0x000ea80000100a00 */
[----:B------:R-:W3:Y:S04]  /*7740*/  LDL.64 R246, [R1+0x438] ;  /* 0x0004380001f67983 */ /* 0x000ee80000100a00 */
[----:B------:R-:W4:Y:S04]  /*7750*/  LDL.64 R244, [R1+0x428] ;  /* 0x0004280001f47983 */ /* 0x000f280000100a00 */
[----:B------:R-:W4:Y:S04]  /*7760*/  LDL.64 R122, [R1+0x420] ;  /* 0x00042000017a7983 */ /* 0x000f280000100a00 */
[----:B------:R-:W4:Y:S01]  /*7770*/  LDL.64 R242, [R1+0x418] ;  /* 0x0004180001f27983 */ /* 0x000f220000100a00 */
[----:B------:R-:W-:Y:S01]  /*7780*/  STTM.x64 tmem[UR8], RZ ;  /* 0x000000ff000079ed */ /* 0x000fe20008340008 */
[----:B------:R-:W1:Y:S02]  /*7790*/  FENCE.VIEW.ASYNC.T ;  /* 0x00000000000073c6 */ /* 0x000e640000000200 */
[----:B-1----:R-:W-:Y:S01]  /*77a0*/  VOTEU.ALL UP1, P0 ;  /* 0x0000000000ff7886 */ /* 0x002fe20000020000 */
[----:B------:R-:W-:Y:S01]  /*77b0*/  IADD3 R12, P6, PT, R2, R4, RZ ;  /* 0x00000004020c7210 */ /* 0x000fe20007fde0ff */
[----:B------:R-:W-:Y:S01]  /*77c0*/  IMAD R6, R248, 0x7d, RZ ;  /* 0x0000007df8067824 */ /* 0x000fe200078e02ff */
[----:B------:R-:W4:Y:S02]  /*77d0*/  LDL.64 R102, [R1+0x410] ;  /* 0x0004100001667983 */ /* 0x000f240000100a00 */
[----:B------:R-:W-:-:S04]  /*77e0*/  @!UP1 UIADD3 UR12, UPT, UPT, -UR10, 0x100000, URZ ;  /* 0x001000000a0c9890 */ /* 0x000fc8000fffe1ff */
[----:B------:R-:W-:Y:S02]  /*77f0*/  @!UP1 USHF.L.U32 UR13, UR12, 0xb, URZ ;  /* 0x0000000b0c0d9899 */ /* 0x000fe400080006ff */
[----:B------:R-:W-:Y:S02]  /*7800*/  @!UP1 USHF.L.U32 UR12, UR12, 0x1, URZ ;  /* 0x000000010c0c9899 */ /* 0x000fe400080006ff */
[----:B------:R-:W-:-:S04]  /*7810*/  @!UP1 UIADD3 UR4, UPT, UPT, -UR10, 0x100000, URZ ;  /* 0x001000000a049890 */ /* 0x000fc8000fffe1ff */
[----:B------:R-:W-:Y:S02]  /*7820*/  @!UP1 USHF.L.U32 UR5, UR4, 0xb, URZ ;  /* 0x0000000b04059899 */ /* 0x000fe400080006ff */
[----:B------:R-:W-:Y:S01]  /*7830*/  @!UP1 USHF.L.U32 UR4, UR4, 0x1, URZ ;  /* 0x0000000104049899 */ /* 0x000fe200080006ff */
[----:B------:R-:W-:Y:S01]  /*7840*/  VOTEU.ALL UP1, P0 ;  /* 0x0000000000ff7886 */ /* 0x000fe20000020000 */
[----:B------:R-:W-:Y:S01]  /*7850*/  BAR.SYNC.DEFER_BLOCKING 0x0 ;  /* 0x0000000000007b1d */ /* 0x000fe20000010000 */
[----:B------:R-:W-:Y:S01]  /*7860*/  IMAD R2, R248, 0x1f8, RZ ;  /* 0x000001f8f8027824 */ /* 0x000fe200078e02ff */
[----:B------:R-:W-:Y:S01]  /*7870*/  LEA.HI.X.SX32 R13, R6, R5, 0x2, P6 ;  /* 0x00000005060d7211 */ /* 0x000fe200030f16ff */
[----:B------:R-:W-:-:S03]  /*7880*/  IMAD R6, R248, 0x7e, RZ ;  /* 0x0000007ef8067824 */ /* 0x000fc600078e02ff */
[-C--:B------:R-:W-:Y:S01]  /*7890*/  IADD3 R10, P6, PT, R2, R4.reuse, RZ ;  /* 0x00000004020a7210 */ /* 0x080fe20007fde0ff */
[----:B------:R-:W-:Y:S01]  /*78a0*/  IMAD R2, R248, 0x1fc, RZ ;  /* 0x000001fcf8027824 */ /* 0x000fe200078e02ff */
[----:B------:R-:W4:Y:S02]  /*78b0*/  LDL.64 R110, [R1+0x408] ;  /* 0x00040800016e7983 */ /* 0x000f240000100a00 */
[----:B------:R-:W-:Y:S01]  /*78c0*/  LEA.HI.X.SX32 R11, R6, R5, 0x2, P6 ;  /* 0x00000005060b7211 */ /* 0x000fe200030f16ff */
[----:B------:R-:W-:Y:S01]  /*78d0*/  VOTEU.ALL UP2, P0 ;  /* 0x0000000000ff7886 */ /* 0x000fe20000040000 */
[----:B------:R-:W4:Y:S01]  /*78e0*/  LDL.64 R116, [R1+0x400] ;  /* 0x0004000001747983 */ /* 0x000f220000100a00 */
[----:B------:R-:W-:Y:S01]  /*78f0*/  IADD3 R8, P6, PT, R2, R4, RZ ;  /* 0x0000000402087210 */ /* 0x000fe20007fde0ff */
[----:B------:R-:W-:Y:S02]  /*7900*/  IMAD R2, R248, 0x7f, RZ ;  /* 0x0000007ff8027824 */ /* 0x000fe400078e02ff */
[----:B------:R1:W-:Y:S01]  /*7910*/  STL.64 [R1+0x60], R14 ;  /* 0x0000600e01007387 */ /* 0x0003e20000100a00 */
[----:B------:R-:W-:-:S02]  /*7920*/  VIADD R6, R251, 0xfffffffa ;  /* 0xfffffffafb067836 */ /* 0x000fc40000000000 */
[----:B------:R-:W-:Y:S01]  /*7930*/  LEA.HI.X.SX32 R9, R2, R5, 0x2, P6 ;  /* 0x0000000502097211 */ /* 0x000fe200030f16ff */
[----:B------:R1:W-:Y:S01]  /*7940*/  STL.64 [R1+0x58], R12 ;  /* 0x0000580c01007387 */ /* 0x0003e20000100a00 */
[----:B------:R-:W-:Y:S02]  /*7950*/  LEA R2, R0, UR6, 0x9 ;  /* 0x0000000600027c11 */ /* 0x000fe4000f8e48ff */
[----:B------:R-:W-:Y:S01]  /*7960*/  ISETP.GE.U32.AND P6, PT, R6, 0x7fffff7b, PT ;  /* 0x7fffff7b0600780c */ /* 0x000fe20003fc6070 */
[----:B------:R-:W1:Y:S02]  /*7970*/  FENCE.VIEW.ASYNC.S ;  /* 0x00000000000073c6 */ /* 0x000e640000000000 */
[----:B-1----:R1:W1:Y:S02]  /*7980*/  @!UP1 SYNCS.EXCH.64 URZ, [UR9], UR12 ;  /* 0x0000000c09ff95b2 */ /* 0x0022640008000100 */
[----:B-1----:R-:W-:Y:S01]  /*7990*/  BAR.SYNC.DEFER_BLOCKING 0x0 ;  /* 0x0000000000007b1d */ /* 0x002fe20000010000 */
[----:B------:R-:W-:-:S05]  /*79a0*/  VIADD R6, R251, 0xfffffff9 ;  /* 0xfffffff9fb067836 */ /* 0x000fca0000000000 */
[----:B------:R1:W-:Y:S04]  /*79b0*/  STL.64 [R1+0x50], R10 ;  /* 0x0000500a01007387 */ /* 0x0003e80000100a00 */
[----:B------:R1:W-:Y:S04]  /*79c0*/  STL.64 [R1+0x48], R8 ;  /* 0x0000480801007387 */ /* 0x0003e80000100a00 */
[----:B------:R-:W4:Y:S04]  /*79d0*/  LDL.64 R106, [R1+0x3d0] ;  /* 0x0003d000016a7983 */ /* 0x000f280000100a00 */
[----:B------:R-:W4:Y:S01]  /*79e0*/  LDL.64 R94, [R1+0x3c8] ;  /* 0x0003c800015e7983 */ /* 0x000f220000100a00 */
[----:B------:R1:W1:Y:S03]  /*79f0*/  @!UP2 SYNCS.EXCH.64 URZ, [UR6+0x20008], UR4 ;  /* 0x0200080406ffa5b2 */ /* 0x0002660008000100 */
[----:B------:R-:W-:Y:S01]  /*7a00*/  @!PT LDS RZ, [RZ] ;  /* 0x00000000fffff984 */ /* 0x000fe20000000800 */
[----:B------:R-:W-:Y:S01]  /*7a10*/  @!PT LDS RZ, [RZ] ;  /* 0x00000000fffff984 */ /* 0x000fe20000000800 */
[----:B------:R-:W-:Y:S01]  /*7a20*/  @!PT LDS RZ, [RZ] ;  /* 0x00000000fffff984 */ /* 0x000fe20000000800 */
[----:B-1----:R-:W-:Y:S01]  /*7a30*/  LDGSTS.E [R2], desc[UR20][R4.64], !P5 ;  /* 0x0000000004027fae */ /* 0x002fe2000e9a1014 */
[----:B------:R-:W-:Y:S01]  /*7a40*/  ISETP.GE.U32.AND P5, PT, R6, 0x7fffff7a, PT ;  /* 0x7fffff7a0600780c */ /* 0x000fe20003fa6070 */
[----:B------:R-:W-:-:S02]  /*7a50*/  VIADD R6, R251, 0xfffffff8 ;  /* 0xfffffff8fb067836 */ /* 0x000fc40000000000 */
[----:B------:R-:W4:Y:S04]  /*7a60*/  LDL.64 R114, [R1+0x3c0] ;  /* 0x0003c00001727983 */ /* 0x000f280000100a00 */
[----:B--2---:R-:W-:Y:S04]  /*7a70*/  LDGSTS.E [R2+0x4], desc[UR20][R130.64], !P4 ;  /* 0x0000400082027fae */ /* 0x004fe8000e1a1014 */
[----:B---3--:R-:W-:Y:S04]  /*7a80*/  LDGSTS.E [R2+0x8], desc[UR20][R246.64], !P1 ;  /* 0x00008000f6027fae */ /* 0x008fe8000c9a1014 */
[----:B----4-:R-:W-:Y:S04]  /*7a90*/  LDGSTS.E [R2+0xc], desc[UR20][R244.64], !P3 ;  /* 0x0000c000f4027fae */ /* 0x010fe8000d9a1014 */
[----:B------:R-:W2:Y:S01]  /*7aa0*/  LDL.64 R130, [R1+0x3f8] ;  /* 0x0003f80001827983 */ /* 0x000ea20000100a00 */
[----:B------:R-:W-:Y:S01]  /*7ab0*/  ISETP.GE.U32.AND P4, PT, R6, 0x7fffff79, PT ;  /* 0x7fffff790600780c */ /* 0x000fe20003f86070 */
[----:B------:R-:W-:-:S02]  /*7ac0*/  VIADD R6, R251, 0xfffffff7 ;  /* 0xfffffff7fb067836 */ /* 0x000fc40000000000 */
[----:B------:R-:W3:Y:S03]  /*7ad0*/  LDL.64 R246, [R1+0x3f0] ;  /* 0x0003f00001f67983 */ /* 0x000ee60000100a00 */
[----:B------:R-:W-:Y:S01]  /*7ae0*/  ISETP.GE.U32.AND P1, PT, R6, 0x7fffff78, PT ;  /* 0x7fffff780600780c */ /* 0x000fe20003f26070 */
[----:B------:R-:W4:Y:S01]  /*7af0*/  LDL.64 R244, [R1+0x3e8] ;  /* 0x0003e80001f47983 */ /* 0x000f220000100a00 */
[----:B------:R-:W-:-:S03]  /*7b00*/  VIADD R6, R251, 0xfffffff6 ;  /* 0xfffffff6fb067836 */ /* 0x000fc60000000000 */
[----:B------:R-:W-:Y:S04]  /*7b10*/  LDGSTS.E [R2+0x10], desc[UR20][R122.64], !P2 ;  /* 0x000100007a027fae */ /* 0x000fe8000d1a1014 */
[----:B------:R-:W-:Y:S04]  /*7b20*/  LDGSTS.E [R2+0x14], desc[UR20][R242.64], !P6 ;  /* 0x00014000f2027fae */ /* 0x000fe8000f1a1014 */
[----:B------:R-:W-:Y:S04]  /*7b30*/  LDGSTS.E [R2+0x18], desc[UR20][R102.64], !P5 ;  /* 0x0001800066027fae */ /* 0x000fe8000e9a1014 */
[----:B------:R-:W4:Y:S04]  /*7b40*/  LDL.64 R122, [R1+0x3e0] ;  /* 0x0003e000017a7983 */ /* 0x000f280000100a00 */
[----:B------:R-:W4:Y:S04]  /*7b50*/  LDL.64 R242, [R1+0x3d8] ;  /* 0x0003d80001f27983 */ /* 0x000f280000100a00 */
[----:B------:R-:W4:Y:S01]  /*7b60*/  LDL.64 R102, [R1+0x3b8] ;  /* 0x0003b80001667983 */ /* 0x000f220000100a00 */
[----:B------:R-:W-:Y:S01]  /*7b70*/  ISETP.GE.U32.AND P3, PT, R6, 0x7fffff77, PT ;  /* 0x7fffff770600780c */ /* 0x000fe20003f66070 */
[----:B------:R-:W-:-:S02]  /*7b80*/  VIADD R6, R251, 0xfffffff5 ;  /* 0xfffffff5fb067836 */ /* 0x000fc40000000000 */
[----:B------:R-:W-:Y:S03]  /*7b90*/  LDGSTS.E [R2+0x1c], desc[UR20][R110.64], !P4 ;  /* 0x0001c0006e027fae */ /* 0x000fe6000e1a1014 */
[----:B------:R-:W-:Y:S01]  /*7ba0*/  ISETP.GE.U32.AND P2, PT, R6, 0x7fffff76, PT ;  /* 0x7fffff760600780c */ /* 0x000fe20003f46070 */
[----:B------:R-:W-:Y:S01]  /*7bb0*/  VIADD R6, R251, 0xfffffff4 ;  /* 0xfffffff4fb067836 */ /* 0x000fe20000000000 */
[----:B------:R-:W-:Y:S04]  /*7bc0*/  LDGSTS.E [R2+0x20], desc[UR20][R116.64], !P1 ;  /* 0x0002000074027fae */ /* 0x000fe8000c9a1014 */
[----:B------:R-:W4:Y:S01]  /*7bd0*/  LDL.64 R110, [R1+0x3b0] ;  /* 0x0003b000016e7983 */ /* 0x000f220000100a00 */
[----:B------:R-:W-:-:S03]  /*7be0*/  ISETP.GE.U32.AND P6, PT, R6, 0x7fffff75, PT ;  /* 0x7fffff750600780c */ /* 0x000fc60003fc6070 */
[----:B------:R-:W4:Y:S01]  /*7bf0*/  LDL.64 R116, [R1+0x3a8] ;  /* 0x0003a80001747983 */ /* 0x000f220000100a00 */
[----:B------:R-:W-:-:S04]  /*7c00*/  IADD3 R6, PT, PT, R251, -0xd, RZ ;  /* 0xfffffff3fb067810 */ /* 0x000fc80007ffe0ff */
[----:B------:R-:W-:Y:S01]  /*7c10*/  ISETP.GE.U32.AND P5, PT, R6, 0x7fffff74, PT ;  /* 0x7fffff740600780c */ /* 0x000fe20003fa6070 */
[----:B------:R-:W-:-:S05]  /*7c20*/  VIADD R6, R251, 0xfffffff2 ;  /* 0xfffffff2fb067836 */ /* 0x000fca0000000000 */
[----:B------:R-:W-:Y:S01]  /*7c30*/  ISETP.GE.U32.AND P4, PT, R6, 0x7fffff73, PT ;  /* 0x7fffff730600780c */ /* 0x000fe20003f86070 */
[C---:B------:R-:W-:Y:S01]  /*7c40*/  VIADD R6, R251.reuse, 0xfffffff1 ;  /* 0xfffffff1fb067836 */ /* 0x040fe20000000000 */
[----:B--2---:R-:W-:Y:S04]  /*7c50*/  LDGSTS.E [R2+0x24], desc[UR20][R130.64], !P3 ;  /* 0x0002400082027fae */ /* 0x004fe8000d9a1014 */
[----:B---3--:R-:W-:Y:S04]  /*7c60*/  LDGSTS.E [R2+0x28], desc[UR20][R246.64], !P2 ;  /* 0x00028000f6027fae */ /* 0x008fe8000d1a1014 */
[----:B----4-:R-:W-:Y:S04]  /*7c70*/  LDGSTS.E [R2+0x2c], desc[UR20][R244.64], !P6 ;  /* 0x0002c000f4027fae */ /* 0x010fe8000f1a1014 */
[----:B------:R-:W2:Y:S04]  /*7c80*/  LDL.64 R130, [R1+0x3a0] ;  /* 0x0003a00001827983 */ /* 0x000ea80000100a00 */
[----:B------:R-:W3:Y:S04]  /*7c90*/  LDL.64 R246, [R1+0x398] ;  /* 0x0003980001f67983 */ /* 0x000ee80000100a00 */
[----:B------:R-:W4:Y:S04]  /*7ca0*/  LDL.64 R244, [R1+0x390] ;  /* 0x0003900001f47983 */ /* 0x000f280000100a00 */
[----:B------:R-:W-:Y:S04]  /*7cb0*/  LDGSTS.E [R2+0x30], desc[UR20][R122.64], !P5 ;  /* 0x000300007a027fae */ /* 0x000fe8000e9a1014 */
[----:B------:R-:W-:Y:S04]  /*7cc0*/  LDGSTS.E [R2+0x34], desc[UR20][R242.64], !P4 ;  /* 0x00034000f2027fae */ /* 0x000fe8000e1a1014 */
[----:B------:R-:W4:Y:S04]  /*7cd0*/  LDL.64 R122, [R1+0x388] ;  /* 0x00038800017a7983 */ /* 0x000f280000100a00 */
[----:B------:R-:W4:Y:S01]  /*7ce0*/  LDL.64 R242, [R1+0x380] ;  /* 0x0003800001f27983 */ /* 0x000f220000100a00 */
[----:B------:R-:W-:Y:S01]  /*7cf0*/  ISETP.GE.U32.AND P1, PT, R6, 0x7fffff72, PT ;  /* 0x7fffff720600780c */ /* 0x000fe20003f26070 */
[----:B------:R-:W-:-:S05]  /*7d00*/  VIADD R6, R251, 0xfffffff0 ;  /* 0xfffffff0fb067836 */ /* 0x000fca0000000000 */
[----:B------:R-:W-:Y:S01]  /*7d10*/  ISETP.GE.U32.AND P3, PT, R6, 0x7fffff71, PT ;  /* 0x7fffff710600780c */ /* 0x000fe20003f66070 */
[----:B------:R-:W-:-:S05]  /*7d20*/  VIADD R6, R251, 0xffffffef ;  /* 0xffffffeffb067836 */ /* 0x000fca0000000000 */
[----:B------:R-:W-:Y:S01]  /*7d30*/  ISETP.GE.U32.AND P2, PT, R6, 0x7fffff70, PT ;  /* 0x7fffff700600780c */ /* 0x000fe20003f46070 */
[C---:B------:R-:W-:Y:S01]  /*7d40*/  VIADD R6, R251.reuse, 0xffffffee ;  /* 0xffffffeefb067836 */ /* 0x040fe20000000000 */
[----:B------:R-:W-:Y:S04]  /*7d50*/  LDGSTS.E [R2+0x38], desc[UR20][R106.64], !P1 ;  /* 0x000380006a027fae */ /* 0x000fe8000c9a1014 */
        /* <DEDUP_REMOVED lines=13> */
[----:B------:R-:W-:Y:S01]  /*7e30*/  LDGSTS.E [R2+0x4c], desc[UR20][R116.64], !P4 ;  /* 0x0004c00074027fae */ /* 0x000fe2000e1a1014 */
[----:B------:R-:W-:-:S04]  /*7e40*/  IADD3 R6, PT, PT, R251, -0x17, RZ ;  /* 0xffffffe9fb067810 */ /* 0x000fc80007ffe0ff */
[----:B------:R-:W-:Y:S01]  /*7e50*/  ISETP.GE.U32.AND P2, PT, R6, 0x7fffff6a, PT ;  /* 0x7fffff6a0600780c */ /* 0x000fe20003f46070 */
[----:B------:R-:W-:-:S05]  /*7e60*/  VIADD R6, R251, 0xffffffe8 ;  /* 0xffffffe8fb067836 */ /* 0x000fca0000000000 */
[----:B------:R-:W-:Y:S01]  /*7e70*/  ISETP.GE.U32.AND P6, PT, R6, 0x7fffff69, PT ;  /* 0x7fffff690600780c */ /* 0x000fe20003fc6070 */
[----:B------:R-:W-:-:S05]  /*7e80*/  VIADD R6, R251, 0xffffffe7 ;  /* 0xffffffe7fb067836 */ /* 0x000fca0000000000 */
[----:B------:R-:W-:Y:S01]  /*7e90*/  ISETP.GE.U32.AND P5, PT, R6, 0x7fffff68, PT ;  /* 0x7fffff680600780c */ /* 0x000fe20003fa6070 */
[----:B------:R-:W-:-:S05]  /*7ea0*/  VIADD R6, R251, 0xffffffe6 ;  /* 0xffffffe6fb067836 */ /* 0x000fca0000000000 */
[----:B------:R-:W-:Y:S01]  /*7eb0*/  ISETP.GE.U32.AND P4, PT, R6, 0x7fffff67, PT ;  /* 0x7fffff670600780c */ /* 0x000fe20003f86070 */
[C---:B------:R-:W-:Y:S01]  /*7ec0*/  VIADD R6, R251.reuse, 0xffffffe5 ;  /* 0xffffffe5fb067836 */ /* 0x040fe20000000000 */
[----:B--2---:R-:W-:Y:S04]  /*7ed0*/  LDGSTS.E [R2+0x50], desc[UR20][R130.64], !P1 ;  /* 0x0005000082027fae */ /* 0x004fe8000c9a1014 */
[----:B------:R-:W-:Y:S01]  /*7ee0*/  ISETP.GE.U32.AND P1, PT, R6, 0x7fffff66, PT ;  /* 0x7fffff660600780c */ /* 0x000fe20003f26070 */
[C---:B------:R-:W-:Y:S01]  /*7ef0*/  VIADD R6, R251.reuse, 0xffffffe4 ;  /* 0xffffffe4fb067836 */ /* 0x040fe20000000000 */
[----:B---3--:R-:W-:Y:S04]  /*7f00*/  LDGSTS.E [R2+0x54], desc[UR20][R246.64], !P3 ;  /* 0x00054000f6027fae */ /* 0x008fe8000d9a1014 */
[----:B------:R-:W-:Y:S01]  /*7f10*/  ISETP.GE.U32.AND P3, PT, R6, 0x7fffff65, PT ;  /* 0x7fffff650600780c */ /* 0x000fe20003f66070 */
[C---:B------:R-:W-:Y:S01]  /*7f20*/  VIADD R6, R251.reuse, 0xffffffe3 ;  /* 0xffffffe3fb067836 */ /* 0x040fe20000000000 */
[----:B----4-:R-:W-:Y:S04]  /*7f30*/  LDGSTS.E [R2+0x58], desc[UR20][R244.64], !P2 ;  /* 0x00058000f4027fae */ /* 0x010fe8000d1a1014 */
[----:B------:R-:W-:Y:S01]  /*7f40*/  ISETP.GE.U32.AND P2, PT, R6, 0x7fffff64, PT ;  /* 0x7fffff640600780c */ /* 0x000fe20003f46070 */
[C---:B------:R-:W-:Y:S01]  /*7f50*/  VIADD R6, R251.reuse, 0xffffffe2 ;  /* 0xffffffe2fb067836 */ /* 0x040fe20000000000 */
[----:B------:R-:W-:Y:S04]  /*7f60*/  LDGSTS.E [R2+0x5c], desc[UR20][R122.64], !P6 ;  /* 0x0005c0007a027fae */ /* 0x000fe8000f1a1014 */
[----:B------:R-:W-:Y:S01]  /*7f70*/  ISETP.GE.U32.AND P6, PT, R6, 0x7fffff63, PT ;  /* 0x7fffff630600780c */ /* 0x000fe20003fc6070 */
[C---:B------:R-:W-:Y:S01]  /*7f80*/  VIADD R6, R251.reuse, 0xffffffe1 ;  /* 0xffffffe1fb067836 */ /* 0x040fe20000000000 */
[----:B------:R1:W-:Y:S04]  /*7f90*/  LDGSTS.E [R2+0x60], desc[UR20][R242.64], !P5 ;  /* 0x00060000f2027fae */ /* 0x0003e8000e9a1014 */
[----:B------:R-:W-:Y:S01]  /*7fa0*/  ISETP.GE.U32.AND P5, PT, R6, 0x7fffff62, PT ;  /* 0x7fffff620600780c */ /* 0x000fe20003fa6070 */
[C---:B------:R-:W-:Y:S01]  /*7fb0*/  VIADD R6, R251.reuse, 0xffffffe0 ;  /* 0xffffffe0fb067836 */ /* 0x040fe20000000000 */
[----:B------:R2:W-:Y:S04]  /*7fc0*/  LDGSTS.E [R2+0x64], desc[UR20][R226.64], !P4 ;  /* 0x00064000e2027fae */ /* 0x0005e8000e1a1014 */
[----:B------:R-:W-:Y:S01]  /*7fd0*/  ISETP.GE.U32.AND P4, PT, R6, 0x7fffff61, PT ;  /* 0x7fffff610600780c */ /* 0x000fe20003f86070 */
[----:B------:R2:W-:Y:S01]  /*7fe0*/  LDGSTS.E [R2+0x68], desc[UR20][R210.64], !P1 ;  /* 0x00068000d2027fae */ /* 0x0005e2000c9a1014 */
[----:B------:R-:W-:-:S03]  /*7ff0*/  IADD3 R6, PT, PT, R251, -0x21, RZ ;  /* 0xffffffdffb067810 */ /* 0x000fc60007ffe0ff */
[----:B------:R2:W-:Y:S01]  /*8000*/  LDGSTS.E [R2+0x6c], desc[UR20][R194.64], !P3 ;  /* 0x0006c000c2027fae */ /* 0x0005e2000d9a1014 */
[----:B------:R-:W-:Y:S01]  /*8010*/  ISETP.GE.U32.AND P1, PT, R6, 0x7fffff60, PT ;  /* 0x7fffff600600780c */ /* 0x000fe20003f26070 */
[C---:B------:R-:W-:Y:S02]  /*8020*/  VIADD R6, R251.reuse, 0xffffffde ;  /* 0xffffffdefb067836 */ /* 0x040fe40000000000 */
[----:B------:R2:W-:Y:S03]  /*8030*/  LDGSTS.E [R2+0x70], desc[UR20][R178.64], !P2 ;  /* 0x00070000b2027fae */ /* 0x0005e6000d1a1014 */
[----:B------:R-:W-:Y:S01]  /*8040*/  ISETP.GE.U32.AND P3, PT, R6, 0x7fffff5f, PT ;  /* 0x7fffff5f0600780c */ /* 0x000fe20003f66070 */
[C---:B------:R-:W-:Y:S01]  /*8050*/  VIADD R6, R251.reuse, 0xffffffdd ;  /* 0xffffffddfb067836 */ /* 0x040fe20000000000 */
[----:B------:R2:W-:Y:S04]  /*8060*/  LDGSTS.E [R2+0x74], desc[UR20][R162.64], !P6 ;  /* 0x00074000a2027fae */ /* 0x0005e8000f1a1014 */
        /* <DEDUP_REMOVED lines=86> */
[----:B------:R-:W3:Y:S01]  /*85d0*/  LDL.LU.64 R226, [R1+0x818] ;  /* 0x0008180001e27983 */ /* 0x000ee20000300a00 */
        /* <DEDUP_REMOVED lines=30> */
[----:B------:R-:W4:Y:S01]  /*87c0*/  LDL.LU.64 R210, [R1+0x810] ;  /* 0x0008100001d27983 */ /* 0x000f220000300a00 */
        /* <DEDUP_REMOVED lines=30> */
[----:B------:R-:W2:Y:S01]  /*89b0*/  LDL.LU.64 R194, [R1+0x808] ;  /* 0x0008080001c27983 */ /* 0x000ea20000300a00 */
        /* <DEDUP_REMOVED lines=59> */
[----:B------:R-:W2:Y:S01]  /*8d70*/  LDL.LU.64 R162, [R1+0x7f8] ;  /* 0x0007f80001a27983 */ /* 0x000ea20000300a00 */
[----:B------:R-:W-:-:S03]  /*8d80*/  IADD3 R6, PT, PT, R251, -0x67, RZ ;  /* 0xffffff99fb067810 */ /* 0x000fc60007ffe0ff */
[----:B------:R1:W-:Y:S01]  /*8d90*/  LDGSTS.E [R2+0x18c], desc[UR20][R68.64], !P3 ;  /* 0x0018c00044027fae */ /* 0x0003e2000d9a1014 */
[----:B------:R-:W-:Y:S01]  /*8da0*/  ISETP.GE.U32.AND P5, PT, R6, 0x7fffff1a, PT ;  /* 0x7fffff1a0600780c */ /* 0x000fe20003fa6070 */
[C---:B------:R-:W-:Y:S02]  /*8db0*/  VIADD R6, R251.reuse, 0xffffff98 ;  /* 0xffffff98fb067836 */ /* 0x040fe40000000000 */
[----:B------:R-:W2:Y:S03]  /*8dc0*/  LDL.LU.64 R146, [R1+0x7f0] ;  /* 0x0007f00001927983 */ /* 0x000ea60000300a00 */
[----:B------:R-:W-:Y:S01]  /*8dd0*/  ISETP.GE.U32.AND P4, PT, R6, 0x7fffff19, PT ;  /* 0x7fffff190600780c */ /* 0x000fe20003f86070 */
[C---:B------:R-:W-:Y:S01]  /*8de0*/  VIADD R6, R251.reuse, 0xffffff97 ;  /* 0xffffff97fb067836 */ /* 0x040fe20000000000 */
[----:B------:R-:W2:Y:S04]  /*8df0*/  LDL.LU.64 R240, [R1+0x7e8] ;  /* 0x0007e80001f07983 */ /* 0x000ea80000300a00 */
[----:B------:R-:W-:Y:S01]  /*8e00*/  ISETP.GE.U32.AND P1, PT, R6, 0x7fffff18, PT ;  /* 0x7fffff180600780c */ /* 0x000fe20003f26070 */
[C---:B------:R-:W-:Y:S01]  /*8e10*/  VIADD R6, R251.reuse, 0xffffff96 ;  /* 0xffffff96fb067836 */ /* 0x040fe20000000000 */
[----:B------:R-:W2:Y:S04]  /*8e20*/  LDL.LU.64 R224, [R1+0x7e0] ;  /* 0x0007e00001e07983 */ /* 0x000ea80000300a00 */
[----:B------:R-:W-:Y:S01]  /*8e30*/  ISETP.GE.U32.AND P3, PT, R6, 0x7fffff17, PT ;  /* 0x7fffff170600780c */ /* 0x000fe20003f66070 */
[C---:B------:R-:W-:Y:S01]  /*8e40*/  VIADD R6, R251.reuse, 0xffffff95 ;  /* 0xffffff95fb067836 */ /* 0x040fe20000000000 */
[----:B------:R-:W2:Y:S04]  /*8e50*/  LDL.LU.64 R208, [R1+0x7d8] ;  /* 0x0007d80001d07983 */ /* 0x000ea80000300a00 */
[----:B------:R-:W2:Y:S04]  /*8e60*/  LDL.LU.64 R192, [R1+0x7d0] ;  /* 0x0007d00001c07983 */ /* 0x000ea80000300a00 */
[----:B------:R-:W2:Y:S04]  /*8e70*/  LDL.LU.64 R176, [R1+0x7c8] ;  /* 0x0007c80001b07983 */ /* 0x000ea80000300a00 */
[----:B------:R1:W-:Y:S01]  /*8e80*/  LDGSTS.E [R2+0x190], desc[UR20][R66.64], !P2 ;  /* 0x0019000042027fae */ /* 0x0003e2000d1a1014 */
[----:B------:R-:W-:Y:S01]  /*8e90*/  ISETP.GE.U32.AND P2, PT, R6, 0x7fffff16, PT ;  /* 0x7fffff160600780c */ /* 0x000fe20003f46070 */
[----:B------:R-:W-:-:S02]  /*8ea0*/  VIADD R6, R251, 0xffffff94 ;  /* 0xffffff94fb067836 */ /* 0x000fc40000000000 */
[----:B------:R-:W2:Y:S04]  /*8eb0*/  LDL.LU.64 R160, [R1+0x7c0] ;  /* 0x0007c00001a07983 */ /* 0x000ea80000300a00 */
[----:B------:R-:W2:Y:S04]  /*8ec0*/  LDL.LU.64 R144, [R1+0x7b8] ;  /* 0x0007b80001907983 */ /* 0x000ea80000300a00 */
[----:B------:R-:W2:Y:S04]  /*8ed0*/  LDL.LU.64 R238, [R1+0x7b0] ;  /* 0x0007b00001ee7983 */ /* 0x000ea80000300a00 */
        /* <DEDUP_REMOVED lines=40> */
[----:B------:R-:W-:-:S02]  /*9160*/  ISETP.GE.U32.AND P3, PT, R6, 0x7fffff11, PT ;  /* 0x7fffff110600780c */ /* 0x000fc40003f66070 */
[----:B------:R-:W-:Y:S01]  /*9170*/  IADD3 R6, PT, PT, R251, -0x71, RZ ;  /* 0xffffff8ffb067810 */ /* 0x000fe20007ffe0ff */
[----:B------:R-:W2:Y:S04]  /*9180*/  LDL.LU.64 R230, [R1+0x6d0] ;  /* 0x0006d00001e67983 */ /* 0x000ea80000300a00 */
[----:B------:R-:W2:Y:S04]  /*9190*/  LDL.LU.64 R214, [R1+0x6c8] ;  /* 0x0006c80001d67983 */ /* 0x000ea80000300a00 */
[----:B------:R-:W2:Y:S04]  /*91a0*/  LDL.LU.64 R198, [R1+0x6c0] ;  /* 0x0006c00001c67983 */ /* 0x000ea80000300a00 */
[----:B------:R-:W2:Y:S04]  /*91b0*/  LDL.LU.64 R182, [R1+0x6b8] ;  /* 0x0006b80001b67983 */ /* 0x000ea80000300a00 */
[----:B------:R-:W2:Y:S04]  /*91c0*/  LDL.LU.64 R166, [R1+0x6b0] ;  /* 0x0006b00001a67983 */ /* 0x000ea80000300a00 */
[----:B------:R1:W-:Y:S01]  /*91d0*/  LDGSTS.E [R2+0x1a8], desc[UR20][R54.64], !P2 ;  /* 0x001a800036027fae */ /* 0x0003e2000d1a1014 */
[----:B------:R-:W-:-:S03]  /*91e0*/  ISETP.GE.U32.AND P2, PT, R6, 0x7fffff10, PT ;  /* 0x7fffff100600780c */ /* 0x000fc60003f46070 */
[----:B------:R-:W2:Y:S04]  /*91f0*/  LDL.LU.64 R150, [R1+0x6a8] ;  /* 0x0006a80001967983 */ /* 0x000ea80000300a00 */
        /* <DEDUP_REMOVED lines=8> */
[----:B------:R1:W-:Y:S04]  /*9280*/  LDGSTS.E [R2+0x1ac], desc[UR20][R52.64], !P6 ;  /* 0x001ac00034027fae */ /* 0x0003e8000f1a1014 */
[----:B------:R1:W-:Y:S04]  /*9290*/  LDGSTS.E [R2+0x1b0], desc[UR20][R50.64], !P5 ;  /* 0x001b000032027fae */ /* 0x0003e8000e9a1014 */
[----:B------:R-:W2:Y:S04]  /*92a0*/  LDL R116, [R1+0x430] ;  /* 0x0004300001747983 */ /* 0x000ea80000100800 */
[----:B------:R1:W-:Y:S04]  /*92b0*/  LDGSTS.E [R2+0x1b4], desc[UR20][R48.64], !P4 ;  /* 0x001b400030027fae */ /* 0x0003e8000e1a1014 */
[----:B------:R1:W-:Y:S04]  /*92c0*/  LDGSTS.E [R2+0x1b8], desc[UR20][R46.64], !P1 ;  /* 0x001b80002e027fae */ /* 0x0003e8000c9a1014 */
[----:B------:R1:W-:Y:S04]  /*92d0*/  LDGSTS.E [R2+0x1bc], desc[UR20][R44.64], !P3 ;  /* 0x001bc0002c027fae */ /* 0x0003e8000d9a1014 */
[----:B------:R1:W-:Y:S04]  /*92e0*/  LDGSTS.E [R2+0x1c0], desc[UR20][R42.64], !P2 ;  /* 0x001c00002a027fae */ /* 0x0003e8000d1a1014 */
[----:B------:R-:W3:Y:S01]  /*92f0*/  LDL.64 R54, [R1] ;  /* 0x0000000001367983 */ /* 0x000ee20000100a00 */
[----:B------:R-:W-:-:S02]  /*9300*/  VIADD R6, R251, 0xffffff8e ;  /* 0xffffff8efb067836 */ /* 0x000fc40000000000 */
[C---:B------:R-:W-:Y:S01]  /*9310*/  VIADD R7, R251.reuse, 0x7f ;  /* 0x0000007ffb077836 */ /* 0x040fe20000000000 */
[----:B------:R-:W3:Y:S04]  /*9320*/  LDL.64 R46, [R1+0x38] ;  /* 0x00003800012e7983 */ /* 0x000ee80000100a00 */
[----:B------:R-:W3:Y:S01]  /*9330*/  LDL.64 R42, [R1+0x40] ;  /* 0x00004000012a7983 */ /* 0x000ee20000100a00 */
[----:B------:R-:W-:Y:S01]  /*9340*/  ISETP.GE.U32.AND P6, PT, R6, 0x7fffff0f, PT ;  /* 0x7fffff0f0600780c */ /* 0x000fe20003fc6070 */
[C---:B------:R-:W-:Y:S02]  /*9350*/  VIADD R6, R251.reuse, 0xffffff8d ;  /* 0xffffff8dfb067836 */ /* 0x040fe40000000000 */
[----:B------:R-:W4:Y:S03]  /*9360*/  LDL.64 R50, [R1+0x30] ;  /* 0x0000300001327983 */ /* 0x000f260000100a00 */
[----:B------:R-:W-:Y:S01]  /*9370*/  ISETP.GE.U32.AND P5, PT, R6, 0x7fffff0e, PT ;  /* 0x7fffff0e0600780c */ /* 0x000fe20003fa6070 */
[----:B------:R-:W-:-:S05]  /*9380*/  VIADD R6, R251, 0xffffff8c ;  /* 0xffffff8cfb067836 */ /* 0x000fca0000000000 */
        /* <DEDUP_REMOVED lines=20> */
[----:B------:R-:W-:-:S04]  /*94d0*/  IADD3 R6, PT, PT, R251, -0x7b, RZ ;  /* 0xffffff85fb067810 */ /* 0x000fc80007ffe0ff */
[----:B------:R-:W-:Y:S01]  /*94e0*/  ISETP.GE.U32.AND P1, PT, R6, 0x7fffff06, PT ;  /* 0x7fffff060600780c */ /* 0x000fe20003f26070 */
[----:B------:R-:W-:Y:S01]  /*94f0*/  VIADD R6, R251, 0xffffff84 ;  /* 0xffffff84fb067836 */ /* 0x000fe20000000000 */
[----:B------:R-:W-:Y:S01]  /*9500*/  ISETP.GT.AND P6, PT, R7, 0x7f, PT ;  /* 0x0000007f0700780c */ /* 0x000fe20003fc4270 */
[----:B------:R1:W-:Y:S03]  /*9510*/  LDGSTS.E [R2+0x1e0], desc[UR20][R22.64], !P5 ;  /* 0x001e000016027fae */ /* 0x0003e6000e9a1014 */
[----:B------:R-:W-:Y:S01]  /*9520*/  ISETP.GE.U32.AND P3, PT, R6, 0x7fffff05, PT ;  /* 0x7fffff050600780c */ /* 0x000fe20003f66070 */
[----:B------:R-:W-:Y:S01]  /*9530*/  VIADD R6, R251, 0xffffff83 ;  /* 0xffffff83fb067836 */ /* 0x000fe20000000000 */
[----:B------:R-:W-:Y:S01]  /*9540*/  ISETP.GE.AND P5, PT, R0, R251, PT ;  /* 0x000000fb0000720c */ /* 0x000fe20003fa6270 */
[----:B------:R1:W-:Y:S03]  /*9550*/  LDGSTS.E [R2+0x1e4], desc[UR20][R20.64], !P4 ;  /* 0x001e400014027fae */ /* 0x0003e6000e1a1014 */
[----:B------:R-:W-:Y:S01]  /*9560*/  ISETP.GE.U32.AND P2, PT, R6, 0x7fffff04, PT ;  /* 0x7fffff040600780c */ /* 0x000fe20003f46070 */
[----:B------:R1:W-:Y:S01]  /*9570*/  LDGSTS.E [R2+0x1e8], desc[UR20][R18.64], !P1 ;  /* 0x001e800012027fae */ /* 0x0003e2000c9a1014 */
[----:B------:R-:W-:-:S04]  /*9580*/  SEL R6, RZ, 0x4, !P6 ;  /* 0x00000004ff067807 */ /* 0x000fc80007000000 */
[----:B------:R-:W-:Y:S01]  /*9590*/  SEL R6, R6, RZ, !P5 ;  /* 0x000000ff06067207 */ /* 0x000fe20006800000 */
[----:B------:R1:W-:Y:S03]  /*95a0*/  LDGSTS.E [R2+0x1ec], desc[UR20][R16.64], !P3 ;  /* 0x001ec00010027fae */ /* 0x0003e6000d9a1014 */
[----:B------:R-:W-:Y:S01]  /*95b0*/  ISETP.NE.U32.AND P5, PT, R6, RZ, PT ;  /* 0x000000ff0600720c */ /* 0x000fe20003fa5070 */
[C---:B------:R-:W-:Y:S02]  /*95c0*/  VIADD R6, R251.reuse, 0xffffff82 ;  /* 0xffffff82fb067836 */ /* 0x040fe40000000000 */
[C---:B------:R-:W-:Y:S01]  /*95d0*/  VIADD R7, R251.reuse, 0xffffff80 ;  /* 0xffffff80fb077836 */ /* 0x040fe20000000000 */
[----:B------:R1:W-:Y:S02]  /*95e0*/  LDGSTS.E [R2+0x1f0], desc[UR20][R14.64], !P2 ;  /* 0x001f00000e027fae */ /* 0x0003e4000d1a1014 */
[----:B------:R-:W-:Y:S01]  /*95f0*/  ISETP.GE.U32.AND P3, PT, R6, 0x7fffff03, PT ;  /* 0x7fffff030600780c */ /* 0x000fe20003f66070 */
[----:B------:R-:W-:Y:S01]  /*9600*/  VIADD R6, R251, 0xffffff81 ;  /* 0xffffff81fb067836 */ /* 0x000fe20000000000 */
[----:B------:R-:W-:-:S04]  /*9610*/  ISETP.GE.U32.AND P4, PT, R7, 0x7fffff01, PT ;  /* 0x7fffff010700780c */ /* 0x000fc80003f86070 */
[----:B------:R-:W-:-:S07]  /*9620*/  ISETP.GE.U32.AND P2, PT, R6, 0x7fffff02, PT ;  /* 0x7fffff020600780c */ /* 0x000fce0003f46070 */
[----:B------:R1:W-:Y:S06]  /*9630*/  LDGSTS.E [R2+0x1f4], desc[UR20][R12.64], !P3 ;  /* 0x001f40000c027fae */ /* 0x0003ec000d9a1014 */
[----:B------:R1:W-:Y:S04]  /*9640*/  LDGSTS.E [R2+0x1f8], desc[UR20][R10.64], !P2 ;  /* 0x001f80000a027fae */ /* 0x0003e8000d1a1014 */
[----:B------:R1:W-:Y:S04]  /*9650*/  LDGSTS.E [R2+0x1fc], desc[UR20][R8.64], !P4 ;  /* 0x001fc00008027fae */ /* 0x0003e8000e1a1014 */
[----:B------:R-:W0:Y:S01]  /*9660*/  LDGDEPBAR ;  /* 0x00000000000079af */ /* 0x000e220000000000 */
[----:B--2---:R-:W-:-:S05]  /*9670*/  VIADD R252, R116, UR6 ;  /* 0x0000000674fc7c36 */ /* 0x004fca0008000000 */
[----:B---3--:R2:W-:Y:S04]  /*9680*/  LDGSTS.E [R252+0x10000], desc[UR20][R42.64], P5 ;  /* 0x100000002afc7fae */ /* 0x0085e8000a9a1014 */
[----:B------:R2:W-:Y:S01]  /*9690*/  LDGSTS.E [R252+0x10400], desc[UR20][R54.64], P5 ;  /* 0x1040000036fc7fae */ /* 0x0005e2000a9a1014 */
[----:B------:R-:W-:-:S03]  /*96a0*/  LOP3.LUT R6, R116, 0x10, RZ, 0x3c, !PT ;  /* 0x0000001074067812 */ /* 0x000fc600078e3cff */
[----:B------:R2:W-:Y:S04]  /*96b0*/  LDGSTS.E [R252+0x10800], desc[UR20][R226.64], P5 ;  /* 0x10800000e2fc7fae */ /* 0x0005e8000a9a1014 */
[----:B------:R-:W3:Y:S04]  /*96c0*/  LDL.64 R42, [R1+0x20] ;  /* 0x00002000012a7983 */ /* 0x000ee80000100a00 */
[----:B------:R-:W2:Y:S01]  /*96d0*/  LDL.64 R54, [R1+0x28] ;  /* 0x0000280001367983 */ /* 0x000ea20000100a00 */
[----:B-1----:R-:W-:-:S03]  /*96e0*/  VIADD R242, R6, UR6 ;  /* 0x0000000606f27c36 */ /* 0x002fc60008000000 */
[----:B----4-:R1:W-:Y:S01]  /*96f0*/  LDGSTS.E [R252+0x10c00], desc[UR20][R210.64], P5 ;  /* 0x10c00000d2fc7fae */ /* 0x0103e2000a9a1014 */
[----:B------:R-:W-:-:S03]  /*9700*/  LOP3.LUT R6, R116, 0x20, RZ, 0x3c, !PT ;  /* 0x0000002074067812 */ /* 0x000fc600078e3cff */
[----:B------:R1:W-:Y:S04]  /*9710*/  LDGSTS.E [R252+0x11000], desc[UR20][R194.64], P5 ;  /* 0x11000000c2fc7fae */ /* 0x0003e8000a9a1014 */
[----:B------:R1:W-:Y:S04]  /*9720*/  LDGSTS.E [R252+0x11400], desc[UR20][R178.64], P5 ;  /* 0x11400000b2fc7fae */ /* 0x0003e8000a9a1014 */
[----:B------:R1:W-:Y:S04]  /*9730*/  LDGSTS.E [R252+0x11800], desc[UR20][R162.64], P5 ;  /* 0x11800000a2fc7fae */ /* 0x0003e8000a9a1014 */
[----:B------:R1:W-:Y:S01]  /*9740*/  LDGSTS.E [R252+0x11c00], desc[UR20][R146.64], P5 ;  /* 0x11c0000092fc7fae */ /* 0x0003e2000a9a1014 */
[----:B------:R-:W-:-:S03]  /*9750*/  VIADD R243, R6, UR6 ;  /* 0x0000000606f37c36 */ /* 0x000fc60008000000 */
[----:B------:R1:W-:Y:S04]  /*9760*/  LDGSTS.E [R242+0x10080], desc[UR20][R46.64], P5 ;  /* 0x100800002ef27fae */ /* 0x0003e8000a9a1014 */
[----:B------:R1:W-:Y:S04]  /*9770*/  LDGSTS.E [R242+0x10480], desc[UR20][R240.64], P5 ;  /* 0x10480000f0f27fae */ /* 0x0003e8000a9a1014 */
[----:B------:R1:W-:Y:S04]  /*9780*/  LDGSTS.E [R242+0x10880], desc[UR20][R224.64], P5 ;  /* 0x10880000e0f27fae */ /* 0x0003e8000a9a1014 */
[----:B------:R-:W4:Y:S04]  /*9790*/  LDL.64 R46, [R1+0x18] ;  /* 0x00001800012e7983 */ /* 0x000f280000100a00 */
[----:B------:R1:W-:Y:S01]  /*97a0*/  LDGSTS.E [R242+0x10c80], desc[UR20][R208.64], P5 ;  /* 0x10c80000d0f27fae */ /* 0x0003e2000a9a1014 */
[----:B------:R-:W-:-:S03]  /*97b0*/  LOP3.LUT R6, R116, 0x30, RZ, 0x3c, !PT ;  /* 0x0000003074067812 */ /* 0x000fc600078e3cff */
[----:B------:R1:W-:Y:S04]  /*97c0*/  LDGSTS.E [R242+0x11080], desc[UR20][R192.64], P5 ;  /* 0x11080000c0f27fae */ /* 0x0003e8000a9a1014 */
[----:B------:R1:W-:Y:S04]  /*97d0*/  LDGSTS.E [R242+0x11480], desc[UR20][R176.64], P5 ;  /* 0x11480000b0f27fae */ /* 0x0003e8000a9a1014 */
[----:B------:R1:W-:Y:S04]  /*97e0*/  LDGSTS.E [R242+0x11880], desc[UR20][R160.64], P5 ;  /* 0x11880000a0f27fae */ /* 0x0003e8000a9a1014 */
[----:B------:R1:W-:Y:S01]  /*97f0*/  LDGSTS.E [R242+0x11c80], desc[UR20][R144.64], P5 ;  /* 0x11c8000090f27fae */ /* 0x0003e2000a9a1014 */
[----:B------:R-:W-:-:S03]  /*9800*/  IADD3 R244, PT, PT, R6, UR6, RZ ;  /* 0x0000000606f47c10 */ /* 0x000fc6000fffe0ff */
[----:B------:R1:W-:Y:S04]  /*9810*/  LDGSTS.E [R243+0x10100], desc[UR20][R50.64], P5 ;  /* 0x1010000032f37fae */ /* 0x0003e8000a9a1014 */
[----:B------:R1:W-:Y:S04]  /*9820*/  LDGSTS.E [R243+0x10500], desc[UR20][R238.64], P5 ;  /* 0x10500000eef37fae */ /* 0x0003e8000a9a1014 */
[----:B------:R1:W-:Y:S04]  /*9830*/  LDGSTS.E [R243+0x10900], desc[UR20][R222.64], P5 ;  /* 0x10900000def37fae */ /* 0x0003e8000a9a1014 */
[----:B------:R-:W4:Y:S04]  /*9840*/  LDL.64 R50, [R1+0x10] ;  /* 0x0000100001327983 */ /* 0x000f280000100a00 */
[----:B------:R1:W-:Y:S04]  /*9850*/  LDGSTS.E [R243+0x10d00], desc[UR20][R206.64], P5 ;  /* 0x10d00000cef37fae */ /* 0x0003e8000a9a1014 */
[----:B------:R1:W-:Y:S04]  /*9860*/  LDGSTS.E [R243+0x11100], desc[UR20][R190.64], P5 ;  /* 0x11100000bef37fae */ /* 0x0003e8000a9a1014 */
[----:B------:R1:W-:Y:S04]  /*9870*/  LDGSTS.E [R243+0x11500], desc[UR20][R174.64], P5 ;  /* 0x11500000aef37fae */ /* 0x0003e8000a9a1014 */
[----:B------:R1:W-:Y:S04]  /*9880*/  LDGSTS.E [R243+0x11900], desc[UR20][R158.64], P5 ;  /* 0x119000009ef37fae */ /* 0x0003e8000a9a1014 */
[----:B------:R1:W-:Y:S04]  /*9890*/  LDGSTS.E [R243+0x11d00], desc[UR20][R142.64], P5 ;  /* 0x11d000008ef37fae */ /* 0x0003e8000a9a1014 */
[----:B--2---:R1:W-:Y:S01]  /*98a0*/  LDGSTS.E [R244+0x10180], desc[UR20][R54.64], P5 ;  /* 0x1018000036f47fae */ /* 0x0043e2000a9a1014 */
[----:B------:R-:W-:-:S03]  /*98b0*/  LOP3.LUT R6, R116, 0x40, RZ, 0x3c, !PT ;  /* 0x0000004074067812 */ /* 0x000fc600078e3cff */
[----:B------:R1:W-:Y:S04]  /*98c0*/  LDGSTS.E [R244+0x10580], desc[UR20][R236.64], P5 ;  /* 0x10580000ecf47fae */ /* 0x0003e8000a9a1014 */
[----:B------:R-:W2:Y:S01]  /*98d0*/  LDL.64 R54, [R1+0x8] ;  /* 0x0000080001367983 */ /* 0x000ea20000100a00 */
[----:B------:R-:W-:-:S03]  /*98e0*/  VIADD R245, R6, UR6 ;  /* 0x0000000606f57c36 */ /* 0x000fc60008000000 */
[----:B------:R1:W-:Y:S01]  /*98f0*/  LDGSTS.E [R244+0x10980], desc[UR20][R220.64], P5 ;  /* 0x10980000dcf47fae */ /* 0x0003e2000a9a1014 */
[----:B------:R-:W-:-:S03]  /*9900*/  LOP3.LUT R6, R116, 0x50, RZ, 0x3c, !PT ;  /* 0x0000005074067812 */ /* 0x000fc600078e3cff */
[----:B------:R1:W-:Y:S04]  /*9910*/  LDGSTS.E [R244+0x10d80], desc[UR20][R204.64], P5 ;  /* 0x10d80000ccf47fae */ /* 0x0003e8000a9a1014 */
[----:B------:R1:W-:Y:S04]  /*9920*/  LDGSTS.E [R244+0x11180], desc[UR20][R188.64], P5 ;  /* 0x11180000bcf47fae */ /* 0x0003e8000a9a1014 */
[----:B------:R1:W-:Y:S04]  /*9930*/  LDGSTS.E [R244+0x11580], desc[UR20][R172.64], P5 ;  /* 0x11580000acf47fae */ /* 0x0003e8000a9a1014 */
[----:B------:R1:W-:Y:S04]  /*9940*/  LDGSTS.E [R244+0x11980], desc[UR20][R156.64], P5 ;  /* 0x119800009cf47fae */ /* 0x0003e8000a9a1014 */
[----:B------:R1:W-:Y:S01]  /*9950*/  LDGSTS.E [R244+0x11d80], desc[UR20][R140.64], P5 ;  /* 0x11d800008cf47fae */ /* 0x0003e2000a9a1014 */
[----:B------:R-:W-:-:S03]  /*9960*/  VIADD R246, R6, UR6 ;  /* 0x0000000606f67c36 */ /* 0x000fc60008000000 */
[----:B---3--:R1:W-:Y:S04]  /*9970*/  LDGSTS.E [R245+0x10200], desc[UR20][R42.64], P5 ;  /* 0x102000002af57fae */ /* 0x0083e8000a9a1014 */
[----:B------:R1:W-:Y:S04]  /*9980*/  LDGSTS.E [R245+0x10600], desc[UR20][R234.64], P5 ;  /* 0x10600000eaf57fae */ /* 0x0003e8000a9a1014 */
        /* <DEDUP_REMOVED lines=8> */
[----:B----4-:R1:W-:Y:S04]  /*9a10*/  LDGSTS.E [R246+0x10280], desc[UR20][R46.64], P5 ;  /* 0x102800002ef67fae */ /* 0x0103e8000a9a1014 */
        /* <DEDUP_REMOVED lines=12> */
[----:B------:R1:W-:Y:S04]  /*9ae0*/  LDGSTS.E [R247+0x10f00], desc[UR20][R198.64], P5 ;  /* 0x10f00000c6f77fae */ /* 0x0003e8000a9a1014 */
[----:B------:R1:W-:Y:S04]  /*9af0*/  LDGSTS.E [R247+0x11300], desc[UR20][R182.64], P5 ;  /* 0x11300000b6f77fae */ /* 0x0003e8000a9a1014 */
[----:B------:R1:W-:Y:S04]  /*9b00*/  LDGSTS.E [R247+0x11700], desc[UR20][R166.64], P5 ;  /* 0x11700000a6f77fae */ /* 0x0003e8000a9a1014 */
[----:B------:R1:W-:Y:S04]  /*9b10*/  LDGSTS.E [R247+0x11b00], desc[UR20][R150.64], P5 ;  /* 0x11b0000096f77fae */ /* 0x0003e8000a9a1014 */
[----:B------:R1:W-:Y:S01]  /*9b20*/  LDGSTS.E [R247+0x11f00], desc[UR20][R134.64], P5 ;  /* 0x11f0000086f77fae */ /* 0x0003e2000a9a1014 */
[----:B------:R-:W-:-:S04]  /*9b30*/  IMAD.SHL.U32 R248, R248, 0x80, RZ ;  /* 0x00000080f8f87824 */ /* 0x000fc800078e00ff */
[----:B------:R-:W-:-:S05]  /*9b40*/  IMAD.WIDE R4, R248, 0x4, R4 ;  /* 0x00000004f8047825 */ /* 0x000fca00078e0204 */
[----:B------:R1:W-:Y:S01]  /*9b50*/  STL.64 [R1+0x448], R4 ;  /* 0x0004480401007387 */ /* 0x0003e20000100a00 */
[C---:B------:R-:W-:Y:S01]  /*9b60*/  VIADD R6, R251.reuse, 0xffffff7f ;  /* 0xffffff7ffb067836 */ /* 0x040fe20000000000 */
[----:B------:R-:W-:Y:S01]  /*9b70*/  ISETP.GE.AND P1, PT, R0, R7, PT ;  /* 0x000000070000720c */ /* 0x000fe20003f26270 */
[----:B------:R-:W-:-:S03]  /*9b80*/  VIADD R7, R251, 0xffffff7c ;  /* 0xffffff7cfb077836 */ /* 0x000fc60000000000 */
[----:B------:R-:W-:Y:S01]  /*9b90*/  ISETP.GE.U32.AND P2, PT, R6, 0x7fffff00, PT ;  /* 0x7fffff000600780c */ /* 0x000fe20003f46070 */
[----:B------:R-:W-:Y:S01]  /*9ba0*/  VIADD R6, R251, 0xffffff7e ;  /* 0xffffff7efb067836 */ /* 0x000fe20000000000 */
[----:B------:R-:W-:-:S04]  /*9bb0*/  UIADD3 UR10, UPT, UPT, UR7, 0x40, URZ ;  /* 0x00000040070a7890 */ /* 0x000fc8000fffe0ff */
[----:B------:R-:W-:Y:S01]  /*9bc0*/  ISETP.GE.U32.AND P3, PT, R6, 0x7ffffeff, PT ;  /* 0x7ffffeff0600780c */ /* 0x000fe20003f66070 */
[----:B------:R-:W-:-:S05]  /*9bd0*/  VIADD R6, R251, 0xffffff7d ;  /* 0xffffff7dfb067836 */ /* 0x000fca0000000000 */
[----:B------:R-:W-:Y:S01]  /*9be0*/  ISETP.GE.U32.AND P4, PT, R6, 0x7ffffefe, PT ;  /* 0x7ffffefe0600780c */ /* 0x000fe20003f86070 */
[----:B--2---:R1:W-:Y:S04]  /*9bf0*/  LDGSTS.E [R250+0x10380], desc[UR20][R54.64], P5 ;  /* 0x1038000036fa7fae */ /* 0x0043e8000a9a1014 */
[----:B------:R1:W-:Y:S04]  /*9c00*/  LDGSTS.E [R250+0x10780], desc[UR20][R228.64], P5 ;  /* 0x10780000e4fa7fae */ /* 0x0003e8000a9a1014 */
[----:B------:R1:W-:Y:S04]  /*9c10*/  LDGSTS.E [R250+0x10b80], desc[UR20][R212.64], P5 ;  /* 0x10b80000d4fa7fae */ /* 0x0003e8000a9a1014 */
[----:B------:R1:W-:Y:S04]  /*9c20*/  LDGSTS.E [R250+0x10f80], desc[UR20][R196.64], P5 ;  /* 0x10f80000c4fa7fae */ /* 0x0003e8000a9a1014 */
[----:B------:R1:W-:Y:S04]  /*9c30*/  LDGSTS.E [R250+0x11380], desc[UR20][R180.64], P5 ;  /* 0x11380000b4fa7fae */ /* 0x0003e8000a9a1014 */
[----:B------:R1:W-:Y:S04]  /*9c40*/  LDGSTS.E [R250+0x11780], desc[UR20][R164.64], P5 ;  /* 0x11780000a4fa7fae */ /* 0x0003e8000a9a1014 */
[----:B------:R1:W-:Y:S04]  /*9c50*/  LDGSTS.E [R250+0x11b80], desc[UR20][R148.64], P5 ;  /* 0x11b8000094fa7fae */ /* 0x0003e8000a9a1014 */
[----:B------:R1:W-:Y:S04]  /*9c60*/  LDGSTS.E [R250+0x11f80], desc[UR20][R132.64], P5 ;  /* 0x11f8000084fa7fae */ /* 0x0003e8000a9a1014 */
[----:B------:R-:W0:Y:S01]  /*9c70*/  LDGDEPBAR ;  /* 0x00000000000079af */ /* 0x000e220000000000 */
[----:B------:R-:W-:-:S02]  /*9c80*/  ISETP.GE.U32.AND P5, PT, R7, 0x7ffffefd, PT ;  /* 0x7ffffefd0700780c */ /* 0x000fc40003fa6070 */
[----:B------:R-:W-:Y:S01]  /*9c90*/  ISETP.NE.U32.AND P5, PT, RZ, UR11, PT ;  /* 0x0000000bff007c0c */ /* 0x000fe2000bfa5070 */
[----:B------:R-:W-:-:S04]  /*9ca0*/  DEPBAR.LE SB0, 0x0 ;  /* 0x000080000000791a */ /* 0x000fc80000000000 */
[----:B------:R-:W-:Y:S06]  /*9cb0*/  BAR.SYNC.DEFER_BLOCKING 0x0 ;  /* 0x0000000000007b1d */ /* 0x000fec0000010000 */
[----:B------:R-:W-:Y:S05]  /*9cc0*/  @!P6 BRA `(.L_x_6) ;  /* 0x000000000084e947 */ /* 0x000fea0003800000 */
[----:B-1----:R-:W-:Y:S04]  /*9cd0*/  LDS.128 R4, [R2] ;  /* 0x0000000002047984 */ /* 0x002fe80000000c00 */
[----:B------:R-:W-:Y:S04]  /*9ce0*/  LDS.128 R8, [R2+0x10] ;  /* 0x0000100002087984 */ /* 0x000fe80000000c00 */
        /* <DEDUP_REMOVED lines=29> */
[----:B------:R-:W1:Y:S02]  /*9ec0*/  LDS.128 R128, [R2+0x1f0] ;  /* 0x0001f00002807984 */ /* 0x000e640000000c00 */
[----:B-1----:R2:W-:Y:S02]  /*9ed0*/  STTM.x128 tmem[UR8+0x40], R4 ;  /* 0x00004004000079ed */ /* 0x0025e400083c0008 */
.L_x_6:
[----:B-12---:R-:W-:Y:S01]  /*9ee0*/  IADD3 R4, PT, PT, R251, 0x7f, RZ ;  /* 0x0000007ffb047810 */ /* 0x006fe20007ffe0ff */
[----:B------:R-:W1:Y:S02]  /*9ef0*/  FENCE.VIEW.ASYNC.T ;  /* 0x00000000000073c6 */ /* 0x000e640000000200 */
[----:B-1----:R-:W-:Y:S01]  /*9f00*/  BAR.SYNC.DEFER_BLOCKING 0x0 ;  /* 0x0000000000007b1d */ /* 0x002fe20000010000 */
[----:B------:R-:W-:-:S13]  /*9f10*/  ISETP.LT.OR P6, PT, R4, 0x80, P5 ;  /* 0x000000800400780c */ /* 0x000fda0002fc1670 */
[----:B------:R-:W-:Y:S05]  /*9f20*/  @P6 BRA `(.L_x_7) ;  /* 0x00000004003c6947 */ /* 0x000fea0003800000 */
[----:B------:R-:W-:Y:S01]  /*9f30*/  UIADD3 UR18, UPT, UPT, UR6, 0x10000, URZ ;  /* 0x0001000006127890 */ /* 0x000fe2000fffe0ff */
[----:B------:R-:W-:Y:S01]  /*9f40*/  UMOV UR22, URZ ;  /* 0x000000ff00167c82 */ /* 0x000fe20008000000 */
[----:B------:R-:W-:Y:S02]  /*9f50*/  UIADD3 UR28, UPT, UPT, UR7, 0x48, URZ ;  /* 0x00000048071c7890 */ /* 0x000fe4000fffe0ff */
[----:B------:R-:W-:Y:S02]  /*9f60*/  USHF.R.U32.HI UR70, URZ, 0x4, UR18 ;  /* 0x00000004ff467899 */ /* 0x000fe40008011612 */
[----:B------:R-:W-:Y:S02]  /*9f70*/  UIADD3 UR77, UPT, UPT, UR7, 0x50, URZ ;  /* 0x00000050074d7890 */ /* 0x000fe4000fffe0ff */
[----:B------:R-:W-:Y:S02]  /*9f80*/  USGXT.U32 UR70, UR70, 0xe ;  /* 0x0000000e4646789a */ /* 0x000fe40008000000 */
[----:B------:R-:W-:-:S02]  /*9f90*/  UIADD3 UR13, UPT, UPT, UR7, 0x58, URZ ;  /* 0x00000058070d7890 */ /* 0x000fc4000fffe0ff */
[----:B------:R-:W-:Y:S02]  /*9fa0*/  UIADD3 UR60, UP1, UPT, UR70, 0x2, URZ ;  /* 0x00000002463c7890 */ /* 0x000fe4000ff3e0ff */
[----:B------:R-:W-:Y:S02]  /*9fb0*/  UIADD3 UR5, UPT, UPT, UR7, 0x60, URZ ;  /* 0x0000006007057890 */ /* 0x000fe4000fffe0ff */
[----:B------:R-:W-:Y:S02]  /*9fc0*/  UIADD3.X UR61, UPT, UPT, UR22, 0x40004040, URZ, UP1, !UPT ;  /* 0x40004040163d7890 */ /* 0x000fe40008ffe4ff */
[----:B------:R-:W-:Y:S02]  /*9fd0*/  UIADD3 UR4, UPT, UPT, UR7, 0x68, URZ ;  /* 0x0000006807047890 */ /* 0x000fe4000fffe0ff */
[----:B------:R-:W-:Y:S02]  /*9fe0*/  UIADD3.64 UR66, UPT, UPT, UR60, 0x2, URZ ;  /* 0x000000023c427897 */ /* 0x000fe4000fffe0ff */
[----:B------:R-:W-:-:S02]  /*9ff0*/  UIADD3.64 UR58, UPT, UPT, UR60, 0x4, URZ ;  /* 0x000000043c3a7897 */ /* 0x000fc4000fffe0ff */
[----:B------:R-:W-:Y:S02]  /*a000*/  UIADD3.64 UR56, UPT, UPT, UR60, 0x1fe, URZ ;  /* 0x000001fe3c387897 */ /* 0x000fe4000fffe0ff */
[----:B------:R-:W-:Y:S02]  /*a010*/  UIADD3.64 UR54, UPT, UPT, UR60, 0x200, URZ ;  /* 0x000002003c367897 */ /* 0x000fe4000fffe0ff */
[----:B------:R-:W-:Y:S02]  /*a020*/  UIADD3 UR11, UPT, UPT, UR7, 0x70, URZ ;  /* 0x00000070070b7890 */ /* 0x000fe4000fffe0ff */
[----:B------:R-:W-:Y:S01]  /*a030*/  UIADD3.64 UR52, UPT, UPT, UR60, 0x202, URZ ;  /* 0x000002023c347897 */ /* 0x000fe2000fffe0ff */
[----:B------:R-:W-:Y:S01]  /*a040*/  UMOV UR72, 0x0 ;  /* 0x0000000000487882 */ /* 0x000fe20000000000 */
[----:B------:R-:W-:Y:S01]  /*a050*/  UMOV UR73, 0x8100910 ;  /* 0x0810091000497882 */ /* 0x000fe20000000000 */
[----:B------:R-:W-:Y:S02]  /*a060*/  UIADD3 UR12, UPT, UPT, UR7, 0x78, URZ ;  /* 0x00000078070c7890 */ /* 0x000fe4000fffe0ff */
[----:B------:R-:W-:Y:S01]  /*a070*/  UIADD3.64 UR50, UPT, UPT, UR60, 0x204, URZ ;  /* 0x000002043c327897 */ /* 0x000fe2000fffe0ff */
[----:B------:R-:W-:Y:S01]  /*a080*/  UMOV UR71, 0x40004040 ;  /* 0x4000404000477882 */ /* 0x000fe20000000000 */
[----:B------:R-:W-:Y:S01]  /*a090*/  UMOV UR68, 0x0 ;  /* 0x0000000000447882 */ /* 0x000fe20000000000 */
[----:B------:R-:W-:Y:S01]  /*a0a0*/  UMOV UR69, 0x8100910 ;  /* 0x0810091000457882 */ /* 0x000fe20000000000 */
[----:B------:R-:W-:-:S02]  /*a0b0*/  UIADD3 UR14, UPT, UPT, UR7, 0x80, URZ ;  /* 0x00000080070e7890 */ /* 0x000fc4000fffe0ff */
[----:B------:R1:W-:Y:S01]  /*a0c0*/  UTCHMMA tmem[UR10], gdesc[UR70], tmem[UR7], tmem[UR72], idesc[UR73], !UPT ;  /* 0x00ff48460a0079ea */ /* 0x0003e2000f800007 */
[----:B------:R-:W-:Y:S02]  /*a0d0*/  UIADD3.64 UR48, UPT, UPT, UR60, 0x3fe, URZ ;  /* 0x000003fe3c307897 */ /* 0x000fe4000fffe0ff */
[----:B------:R2:W-:Y:S01]  /*a0e0*/  UTCHMMA tmem[UR28], gdesc[UR60], tmem[UR7], tmem[UR68], idesc[UR69], UPT ;  /* 0x00ff443c1c0079ea */ /* 0x0005e2000b800007 */
[----:B------:R-:W-:Y:S01]  /*a0f0*/  UMOV UR64, 0x0 ;  /* 0x0000000000407882 */ /* 0x000fe20000000000 */
[----:B------:R-:W-:Y:S01]  /*a100*/  UMOV UR65, 0x8100910 ;  /* 0x0810091000417882 */ /* 0x000fe20000000000 */
[----:B------:R-:W-:Y:S02]  /*a110*/  UIADD3 UR15, UPT, UPT, UR7, 0x88, URZ ;  /* 0x00000088070f7890 */ /* 0x000fe4000fffe0ff */
[----:B------:R3:W-:Y:S01]  /*a120*/  UTCHMMA tmem[UR77], gdesc[UR66], tmem[UR7], tmem[UR64], idesc[UR65], UPT ;  /* 0x00ff40424d0079ea */ /* 0x0007e2000b800007 */
[----:B------:R-:W-:Y:S02]  /*a130*/  UIADD3.64 UR44, UPT, UPT, UR60, 0x400, URZ ;  /* 0x000004003c2c7897 */ /* 0x000fe4000fffe0ff */
[----:B------:R-:W-:-:S02]  /*a140*/  UIADD3 UR16, UPT, UPT, UR7, 0x90, URZ ;  /* 0x0000009007107890 */ /* 0x000fc4000fffe0ff */
[----:B------:R-:W-:Y:S01]  /*a150*/  UIADD3.64 UR40, UPT, UPT, UR60, 0x402, URZ ;  /* 0x000004023c287897 */ /* 0x000fe2000fffe0ff */
[----:B-1----:R-:W-:Y:S01]  /*a160*/  UMOV UR70, 0x0 ;  /* 0x0000000000467882 */ /* 0x002fe20000000000 */
[----:B------:R-:W-:Y:S01]  /*a170*/  UMOV UR71, 0x8100910 ;  /* 0x0810091000477882 */ /* 0x000fe20000000000 */
[----:B------:R-:W-:Y:S02]  /*a180*/  UIADD3 UR17, UPT, UPT, UR7, 0x98, URZ ;  /* 0x0000009807117890 */ /* 0x000fe4000fffe0ff */
[----:B------:R3:W-:Y:S01]  /*a190*/  UTCHMMA tmem[UR13], gdesc[UR58], tmem[UR7], tmem[UR70], idesc[UR71], UPT ;  /* 0x00ff463a0d0079ea */ /* 0x0007e2000b800007 */
[----:B------:R-:W-:Y:S01]  /*a1a0*/  UMOV UR24, UR9 ;  /* 0x0000000900187c82 */ /* 0x000fe20008000000 */
[----:B------:R-:W-:Y:S01]  /*a1b0*/  UMOV UR25, URZ ;  /* 0x000000ff00197c82 */ /* 0x000fe20008000000 */
[----:B------:R-:W-:Y:S01]  /*a1c0*/  UIADD3.64 UR36, UPT, UPT, UR60, 0x404, URZ ;  /* 0x000004043c247897 */ /* 0x000fe2000fffe0ff */
[----:B------:R3:W-:Y:S01]  /*a1d0*/  UTCHMMA tmem[UR5], gdesc[UR56], tmem[UR7], tmem[UR72], idesc[UR73], UPT ;  /* 0x00ff4838050079ea */ /* 0x0007e2000b800007 */
[----:B------:R-:W-:-:S02]  /*a1e0*/  UIADD3 UR18, UPT, UPT, UR7, 0xa0, URZ ;  /* 0x000000a007127890 */ /* 0x000fc4000fffe0ff */
[----:B------:R3:W-:Y:S01]  /*a1f0*/  UTCHMMA tmem[UR4], gdesc[UR54], tmem[UR7], tmem[UR64], idesc[UR65], UPT ;  /* 0x00ff4036040079ea */ /* 0x0007e2000b800007 */
[----:B------:R-:W-:Y:S01]  /*a200*/  UIADD3.64 UR32, UPT, UPT, UR60, 0x5fe, URZ ;  /* 0x000005fe3c207897 */ /* 0x000fe2000fffe0ff */
[----:B------:R3:W-:Y:S01]  /*a210*/  UTCHMMA tmem[UR11], gdesc[UR52], tmem[UR7], tmem[UR68], idesc[UR69], UPT ;  /* 0x00ff44340b0079ea */ /* 0x0007e2000b800007 */
[----:B------:R-:W-:Y:S02]  /*a220*/  UIADD3 UR19, UPT, UPT, UR7, 0xa8, URZ ;  /* 0x000000a807137890 */ /* 0x000fe4000fffe0ff */
[----:B------:R3:W-:Y:S01]  /*a230*/  UTCHMMA tmem[UR12], gdesc[UR50], tmem[UR7], tmem[UR70], idesc[UR71], UPT ;  /* 0x00ff46320c0079ea */ /* 0x0007e2000b800007 */
[----:B------:R-:W-:Y:S01]  /*a240*/  UMOV UR76, UR24 ;  /* 0x00000018004c7c82 */ /* 0x000fe20008000000 */
[----:B--2---:R-:W-:Y:S01]  /*a250*/  UIADD3.64 UR28, UPT, UPT, UR60, 0x600, URZ ;  /* 0x000006003c1c7897 */ /* 0x004fe2000fffe0ff */
[----:B------:R3:W-:Y:S01]  /*a260*/  UTCHMMA tmem[UR14], gdesc[UR48], tmem[UR7], tmem[UR72], idesc[UR73], UPT ;  /* 0x00ff48300e0079ea */ /* 0x0007e2000b800007 */
[----:B------:R-:W-:Y:S02]  /*a270*/  UIADD3 UR74, UPT, UPT, UR7, 0xb0, URZ ;  /* 0x000000b0074a7890 */ /* 0x000fe4000fffe0ff */
[----:B------:R-:W-:-:S02]  /*a280*/  UIADD3.64 UR24, UPT, UPT, UR60, 0x602, URZ ;  /* 0x000006023c187897 */ /* 0x000fc4000fffe0ff */
[----:B------:R-:W-:Y:S02]  /*a290*/  UIADD3 UR75, UPT, UPT, UR7, 0xb8, URZ ;  /* 0x000000b8074b7890 */ /* 0x000fe4000fffe0ff */
[----:B------:R-:W-:Y:S01]  /*a2a0*/  UIADD3.64 UR62, UPT, UPT, UR60, 0x604, URZ ;  /* 0x000006043c3e7897 */ /* 0x000fe2000fffe0ff */
[----:B------:R-:W-:Y:S01]  /*a2b0*/  UMOV UR46, 0x0 ;  /* 0x00000000002e7882 */ /* 0x000fe20000000000 */
[----:B------:R-:W-:Y:S01]  /*a2c0*/  UMOV UR47, 0x8100910 ;  /* 0x08100910002f7882 */ /* 0x000fe20000000000 */
[----:B------:R-:W-:Y:S01]  /*a2d0*/  UMOV UR42, 0x0 ;  /* 0x00000000002a7882 */ /* 0x000fe20000000000 */
[----:B------:R-:W-:Y:S01]  /*a2e0*/  UMOV UR43, 0x8100910 ;  /* 0x08100910002b7882 */ /* 0x000fe20000000000 */
[----:B------:R-:W-:Y:S01]  /*a2f0*/  UMOV UR38, 0x0 ;  /* 0x0000000000267882 */ /* 0x000fe20000000000 */
[----:B------:R-:W-:Y:S01]  /*a300*/  UMOV UR39, 0x8100910 ;  /* 0x0810091000277882 */ /* 0x000fe20000000000 */
[----:B------:R3:W-:Y:S01]  /*a310*/  UTCHMMA tmem[UR15], gdesc[UR44], tmem[UR7], tmem[UR46], idesc[UR47], UPT ;  /* 0x00ff2e2c0f0079ea */ /* 0x0007e2000b800007 */
        /* <DEDUP_REMOVED lines=12> */
[----:B------:R3:W-:Y:S01]  /*a3e0*/  UTCHMMA tmem[UR74], gdesc[UR24], tmem[UR7], tmem[UR26], idesc[UR27], UPT ;  /* 0x00ff1a184a0079ea */ /* 0x0007e2000b800007 */
[----:B------:R3:W-:Y:S01]  /*a3f0*/  UTCHMMA tmem[UR75], gdesc[UR62], tmem[UR7], tmem[UR22], idesc[UR23], UPT ;  /* 0x00ff163e4b0079ea */ /* 0x0007e2000b800007 */
[----:B------:R3:W-:Y:S01]  /*a400*/  UTCBAR [UR76], URZ ;  /* 0x000000ff4c0073e9 */ /* 0x0007e200080000ff */
[----:B------:R-:W-:Y:S01]  /*a410*/  NOP ;  /* 0x0000000000007918 */ /* 0x000fe20000000000 */
.L_x_7:
[----:B------:R-:W2:Y:S04]  /*a420*/  LDL.64 R18, [R1+0x448] ;  /* 0x0004480001127983 */ /* 0x000ea80000100a00 */
[----:B------:R-:W4:Y:S04]  /*a430*/  LDL.LU.64 R6, [R1+0x440] ;  /* 0x0004400001067983 */ /* 0x000f280000300a00 */
[----:B------:R-:W5:Y:S04]  /*a440*/  LDL.LU.64 R8, [R1+0x438] ;  /* 0x0004380001087983 */ /* 0x000f680000300a00 */
[----:B---3--:R-:W3:Y:S01]  /*a450*/  LDL.64 R10, [R1+0x428] ;  /* 0x00042800010a7983 */ /* 0x008ee20000100a00 */
[----:B------:R-:W-:Y:S06]  /*a460*/  BAR.SYNC.DEFER_BLOCKING 0x0 ;  /* 0x0000000000007b1d */ /* 0x000fec0000010000 */
[----:B------:R-:W3:Y:S04]  /*a470*/  LDL.64 R12, [R1+0x420] ;  /* 0x00042000010c7983 */ /* 0x000ee80000100a00 */
[----:B------:R-:W3:Y:S04]  /*a480*/  LDL.LU.64 R14, [R1+0x418] ;  /* 0x00041800010e7983 */ /* 0x000ee80000300a00 */
[----:B------:R-:W3:Y:S01]  /*a490*/  LDL.LU.64 R16, [R1+0x410] ;  /* 0x0004100001107983 */ /* 0x000ee20000300a00 */
[----:B------:R-:W-:-:S03]  /*a4a0*/  VIADD R4, R251, 0xffffff7b ;  /* 0xffffff7bfb047836 */ /* 0x000fc60000000000 */
[----:B------:R-:W-:Y:S04]  /*a4b0*/  STL.64 [R1+0x6a8], R150 ;  /* 0x0006a89601007387 */ /* 0x000fe80000100a00 */
[----:B------:R-:W-:Y:S04]  /*a4c0*/  STL.64 [R1+0x6a0], R134 ;  /* 0x0006a08601007387 */ /* 0x000fe80000100a00 */
[----:B------:R-:W-:Y:S04]  /*a4d0*/  STL.64 [R1+0x698], R228 ;  /* 0x000698e401007387 */ /* 0x000fe80000100a00 */
[----:B------:R-:W-:Y:S04]  /*a4e0*/  STL.64 [R1+0x690], R212 ;  /* 0x000690d401007387 */ /* 0x000fe80000100a00 */
[----:B------:R-:W-:Y:S04]  /*a4f0*/  STL.64 [R1+0x688], R196 ;  /* 0x000688c401007387 */ /* 0x000fe80000100a00 */
[----:B------:R-:W-:Y:S04]  /*a500*/  STL.64 [R1+0x680], R180 ;  /* 0x000680b401007387 */ /* 0x000fe80000100a00 */
[----:B------:R-:W-:Y:S04]  /*a510*/  STL.64 [R1+0x678], R164 ;  /* 0x000678a401007387 */ /* 0x000fe80000100a00 */
[----:B------:R1:W-:Y:S04]  /*a520*/  STL.64 [R1+0x670], R148 ;  /* 0x0006709401007387 */ /* 0x0003e80000100a00 */
[----:B------:R2:W-:Y:S01]  /*a530*/  STL.64 [R1+0x668], R132 ;  /* 0x0006688401007387 */ /* 0x0005e20000100a00 */
[----:B-1----:R-:W1:Y:S08]  /*a540*/  LDC R149, c[0x0][0x3a0] ;  /* 0x0000e800ff957b82 */ /* 0x002e700000000800 */
[----:B------:R-:W1:Y:S01]  /*a550*/  LDC R148, c[0x0][0x3a0] ;  /* 0x0000e800ff947b82 */ /* 0x000e620000000800 */
[----:B------:R-:W-:Y:S01]  /*a560*/  @!PT LDS RZ, [RZ] ;  /* 0x00000000fffff984 */ /* 0x000fe20000000800 */
[----:B------:R-:W-:Y:S01]  /*a570*/  @!PT LDS RZ, [RZ] ;  /* 0x00000000fffff984 */ /* 0x000fe20000000800 */
[----:B------:R-:W-:Y:S01]  /*a580*/  @!PT LDS RZ, [RZ] ;  /* 0x00000000fffff984 */ /* 0x000fe20000000800 */
[----:B--2---:R2:W-:Y:S01]  /*a590*/  LDGSTS.E [R2], desc[UR20][R18.64], !P2 ;  /* 0x0000000012027fae */ /* 0x0045e2000d1a1014 */
[----:B------:R-:W-:Y:S01]  /*a5a0*/  ISETP.GE.U32.AND P2, PT, R4, 0x7ffffefc, PT ;  /* 0x7ffffefc0400780c */ /* 0x000fe20003f46070 */
[----:B----4-:R-:W-:-:S02]  /*a5b0*/  IMAD.WIDE R4, R248, 0x4, R6 ;  /* 0x00000004f8047825 */ /* 0x010fc400078e0206 */
[----:B------:R-:W4:Y:S02]  /*a5c0*/  LDL.LU.64 R18, [R1+0x408] ;  /* 0x0004080001127983 */ /* 0x000f240000300a00 */
[----:B------:R-:W-:Y:S02]  /*a5d0*/  VIADD R6, R251, 0xffffff7a ;  /* 0xffffff7afb067836 */ /* 0x000fe40000000000 */
[----:B------:R-:W2:Y:S04]  /*a5e0*/  LDL.LU.64 R20, [R1+0x400] ;  /* 0x0004000001147983 */ /* 0x000ea80000300a00 */
[----:B------:R-:W2:Y:S04]  /*a5f0*/  LDL.LU.64 R22, [R1+0x3f8] ;  /* 0x0003f80001167983 */ /* 0x000ea80000300a00 */
[----:B------:R-:W2:Y:S04]  /*a600*/  LDL.64 R24, [R1+0x3f0] ;  /* 0x0003f00001187983 */ /* 0x000ea80000100a00 */
[----:B------:R-:W2:Y:S04]  /*a610*/  LDL.64 R26, [R1+0x3e8] ;  /* 0x0003e800011a7983 */ /* 0x000ea80000100a00 */
[----:B------:R-:W2:Y:S04]  /*a620*/  LDL.64 R28, [R1+0x3e0] ;  /* 0x0003e000011c7983 */ /* 0x000ea80000100a00 */
[----:B------:R-:W2:Y:S04]  /*a630*/  LDL.64 R30, [R1+0x3d8] ;  /* 0x0003d800011e7983 */ /* 0x000ea80000100a00 */
[----:B------:R-:W2:Y:S04]  /*a640*/  LDL.LU.64 R32, [R1+0x3d0] ;  /* 0x0003d00001207983 */ /* 0x000ea80000300a00 */
[----:B------:R-:W2:Y:S04]  /*a650*/  LDL.LU.64 R34, [R1+0x3c8] ;  /* 0x0003c80001227983 */ /* 0x000ea80000300a00 */
[----:B------:R-:W2:Y:S04]  /*a660*/  LDL.LU.64 R36, [R1+0x3c0] ;  /* 0x0003c00001247983 */ /* 0x000ea80000300a00 */
[----:B------:R-:W2:Y:S04]  /*a670*/  LDL.LU.64 R38, [R1+0x3b8] ;  /* 0x0003b80001267983 */ /* 0x000ea80000300a00 */
[----:B------:R-:W2:Y:S04]  /*a680*/  LDL.64 R40, [R1+0x3b0] ;  /* 0x0003b00001287983 */ /* 0x000ea80000100a00 */
[----:B------:R-:W2:Y:S04]  /*a690*/  LDL.LU.64 R42, [R1+0x3a8] ;  /* 0x0003a800012a7983 */ /* 0x000ea80000300a00 */
[----:B------:R-:W2:Y:S04]  /*a6a0*/  LDL.LU.64 R44, [R1+0x3a0] ;  /* 0x0003a000012c7983 */ /* 0x000ea80000300a00 */
[----:B------:R-:W2:Y:S04]  /*a6b0*/  LDL.LU.64 R46, [R1+0x398] ;  /* 0x00039800012e7983 */ /* 0x000ea80000300a00 */
[----:B------:R-:W2:Y:S04]  /*a6c0*/  LDL.64 R48, [R1+0x390] ;  /* 0x0003900001307983 */ /* 0x000ea80000100a00 */
        /* <DEDUP_REMOVED lines=19> */
[----:B------:R-:W2:Y:S04]  /*a800*/  LDL.64 R88, [R1+0x2f0] ;  /* 0x0002f00001587983 */ /* 0x000ea80000100a00 */
[----:B------:R-:W2:Y:S04]  /*a810*/  LDL.LU.64 R90, [R1+0x2e8] ;  /* 0x0002e800015a7983 */ /* 0x000ea80000300a00 */
[----:B------:R-:W-:Y:S01]  /*a820*/  LDGSTS.E [R2+0x4], desc[UR20][R4.64], !P3 ;  /* 0x0000400004027fae */ /* 0x000fe2000d9a1014 */
[----:B------:R-:W-:Y:S01]  /*a830*/  ISETP.GE.U32.AND P3, PT, R6, 0x7ffffefb, PT ;  /* 0x7ffffefb0600780c */ /* 0x000fe20003f66070 */
[----:B-----5:R-:W-:-:S02]  /*a840*/  IMAD.WIDE R6, R248, 0x4, R8 ;  /* 0x00000004f8067825 */ /* 0x020fc400078e0208 */
[----:B------:R-:W5:Y:S02]  /*a850*/  LDL.LU.64 R92, [R1+0x2e0] ;  /* 0x0002e000015c7983 */ /* 0x000f640000300a00 */
[C---:B------:R-:W-:Y:S02]  /*a860*/  VIADD R9, R251.reuse, 0xffffff7c ;  /* 0xffffff7cfb097836 */ /* 0x040fe40000000000 */
[----:B------:R-:W-:Y:S01]  /*a870*/  VIADD R8, R251, 0xffffff79 ;  /* 0xffffff79fb087836 */ /* 0x000fe20000000000 */
[----:B------:R-:W5:Y:S02]  /*a880*/  LDL.LU.64 R94, [R1+0x2d8] ;  /* 0x0002d800015e7983 */ /* 0x000f640000300a00 */
[----:B------:R-:W-:Y:S02]  /*a890*/  ISETP.GE.U32.AND P6, PT, R9, 0x7ffffefd, PT ;  /* 0x7ffffefd0900780c */ /* 0x000fe40003fc6070 */
[----:B------:R-:W-:Y:S01]  /*a8a0*/  LDGSTS.E [R2+0x8], desc[UR20][R6.64], !P4 ;  /* 0x0000800006027fae */ /* 0x000fe2000e1a1014 */
[----:B------:R-:W-:Y:S01]  /*a8b0*/  ISETP.GE.U32.AND P4, PT, R8, 0x7ffffefa, PT ;  /* 0x7ffffefa0800780c */ /* 0x000fe20003f86070 */
[----:B---3--:R-:W-:-:S02]  /*a8c0*/  IMAD.WIDE R8, R248, 0x4, R10 ;  /* 0x00000004f8087825 */ /* 0x008fc400078e020a */
[----:B------:R-:W3:Y:S02]  /*a8d0*/  LDL.64 R96, [R1+0x2d0] ;  /* 0x0002d00001607983 */ /* 0x000ee40000100a00 */
[----:B------:R-:W-:Y:S02]  /*a8e0*/  VIADD R10, R251, 0xffffff78 ;  /* 0xffffff78fb0a7836 */ /* 0x000fe40000000000 */
[----:B------:R-:W3:Y:S04]  /*a8f0*/  LDL.LU.64 R98, [R1+0x2c8] ;  /* 0x0002c80001627983 */ /* 0x000ee80000300a00 */
[----:B------:R-:W-:Y:S01]  /*a900*/  LDGSTS.E [R2+0xc], desc[UR20][R8.64], !P6 ;  /* 0x0000c00008027fae */ /* 0x000fe2000f1a1014 */
[----:B------:R-:W-:Y:S01]  /*a910*/  ISETP.GE.U32.AND P6, PT, R10, 0x7ffffef9, PT ;  /* 0x7ffffef90a00780c */ /* 0x000fe20003fc6070 */
[----:B------:R-:W-:-:S02]  /*a920*/  IMAD.WIDE R10, R248, 0x4, R12 ;  /* 0x00000004f80a7825 */ /* 0x000fc400078e020c */
[----:B------:R-:W3:Y:S02]  /*a930*/  LDL.64 R100, [R1+0x2c0] ;  /* 0x0002c00001647983 */ /* 0x000ee40000100a00 */
[C---:B------:R-:W-:Y:S02]  /*a940*/  VIADD R12, R251.reuse, 0xffffff77 ;  /* 0xffffff77fb0c7836 */ /* 0x040fe40000000000 */
[----:B------:R-:W-:Y:S03]  /*a950*/  LDGSTS.E [R2+0x10], desc[UR20][R10.64], !P2 ;  /* 0x000100000a027fae */ /* 0x000fe6000d1a1014 */
[----:B------:R-:W-:Y:S01]  /*a960*/  ISETP.GE.U32.AND P2, PT, R12, 0x7ffffef8, PT ;  /* 0x7ffffef80c00780c */ /* 0x000fe20003f46070 */
[----:B------:R-:W-:Y:S01]  /*a970*/  IMAD.WIDE R12, R248, 0x4, R14 ;  /* 0x00000004f80c7825 */ /* 0x000fe200078e020e */
[----:B------:R-:W3:Y:S03]  /*a980*/  LDL.LU.64 R102, [R1+0x2b8] ;  /* 0x0002b80001667983 */ /* 0x000ee60000300a00 */
[C---:B------:R-:W-:Y:S01]  /*a990*/  VIADD R14, R251.reuse, 0xffffff76 ;  /* 0xffffff76fb0e7836 */ /* 0x040fe20000000000 */
[----:B------:R-:W-:Y:S04]  /*a9a0*/  LDGSTS.E [R2+0x14], desc[UR20][R12.64], !P3 ;  /* 0x000140000c027fae */ /* 0x000fe8000d9a1014 */
[----:B------:R-:W-:Y:S01]  /*a9b0*/  ISETP.GE.U32.AND P3, PT, R14, 0x7ffffef7, PT ;  /* 0x7ffffef70e00780c */ /* 0x000fe20003f66070 */
[----:B------:R-:W-:Y:S01]  /*a9c0*/  IMAD.WIDE R14, R248, 0x4, R16 ;  /* 0x00000004f80e7825 */ /* 0x000fe200078e0210 */
[----:B------:R-:W3:Y:S03]  /*a9d0*/  LDL.64 R104, [R1+0x2b0] ;  /* 0x0002b00001687983 */ /* 0x000ee60000100a00 */
[----:B------:R-:W-:Y:S01]  /*a9e0*/  VIADD R16, R251, 0xffffff75 ;  /* 0xffffff75fb107836 */ /* 0x000fe20000000000 */
[----:B------:R-:W-:Y:S04]  /*a9f0*/  LDGSTS.E [R2+0x18], desc[UR20][R14.64], !P4 ;  /* 0x000180000e027fae */ /* 0x000fe8000e1a1014 */
[----:B------:R-:W-:Y:S01]  /*aa00*/  ISETP.GE.U32.AND P4, PT, R16, 0x7ffffef6, PT ;  /* 0x7ffffef61000780c */ /* 0x000fe20003f86070 */
[----:B------:R-:W3:Y:S04]  /*aa10*/  LDL.LU.64 R106, [R1+0x2a8] ;  /* 0x0002a800016a7983 */ /* 0x000ee80000300a00 */
        /* <DEDUP_REMOVED lines=8> */
[----:B------:R-:W3:Y:S04]  /*aaa0*/  LDL.64 R124, [R1+0x260] ;  /* 0x00026000017c7983 */ /* 0x000ee80000100a00 */
        /* <DEDUP_REMOVED lines=9> */
[----:B------:R-:W3:Y:S01]  /*ab40*/  LDL.LU.64 R134, [R1+0x210] ;  /* 0x0002100001867983 */ /* 0x000ee20000300a00 */
[----:B----4-:R-:W-:-:S04]  /*ab50*/  IMAD.WIDE R16, R248, 0x4, R18 ;  /* 0x00000004f8107825 */ /* 0x010fc800078e0212 */
[C---:B--2---:R-:W-:Y:S01]  /*ab60*/  VIADD R18, R251.reuse, 0xffffff74 ;  /* 0xffffff74fb127836 */ /* 0x044fe20000000000 */
[----:B------:R-:W-:Y:S04]  /*ab70*/  LDGSTS.E [R2+0x1c], desc[UR20][R16.64], !P6 ;  /* 0x0001c00010027fae */ /* 0x000fe8000f1a1014 */
[----:B------:R-:W-:Y:S01]  /*ab80*/  ISETP.GE.U32.AND P6, PT, R18, 0x7ffffef5, PT ;  /* 0x7ffffef51200780c */ /* 0x000fe20003fc6070 */
[----:B------:R-:W-:Y:S01]  /*ab90*/  IMAD.WIDE R18, R248, 0x4, R20 ;  /* 0x00000004f8127825 */ /* 0x000fe200078e0214 */
[----:B------:R-:W-:-:S04]  /*aba0*/  IADD3 R20, PT, PT, R251, -0x8d, RZ ;  /* 0xffffff73fb147810 */ /* 0x000fc80007ffe0ff */
[----:B------:R-:W-:Y:S01]  /*abb0*/  LDGSTS.E [R2+0x20], desc[UR20][R18.64], !P2 ;  /* 0x0002000012027fae */ /* 0x000fe2000d1a1014 */
[----:B------:R-:W-:Y:S01]  /*abc0*/  ISETP.GE.U32.AND P2, PT, R20, 0x7ffffef4, PT ;  /* 0x7ffffef41400780c */ /* 0x000fe20003f46070 */
[----:B------:R-:W-:-:S04]  /*abd0*/  IMAD.WIDE R20, R248, 0x4, R22 ;  /* 0x00000004f8147825 */ /* 0x000fc800078e0216 */
[----:B------:R-:W-:Y:S01]  /*abe0*/  VIADD R22, R251, 0xffffff72 ;  /* 0xffffff72fb167836 */ /* 0x000fe20000000000 */
[----:B------:R-:W-:Y:S04]  /*abf0*/  LDGSTS.E [R2+0x24], desc[UR20][R20.64], !P3 ;  /* 0x0002400014027fae */ /* 0x000fe8000d9a1014 */
        /* <DEDUP_REMOVED lines=30> */
[C---:B------:R-:W-:Y:S01]  /*ade0*/  VIADD R38, R251.reuse, 0xffffff6a ;  /* 0xffffff6afb267836 */ /* 0x040fe20000000000 */
        /* <DEDUP_REMOVED lines=106> */
[----:B-----5:R-:W-:-:S04]  /*b490*/  IMAD.WIDE R90, R248, 0x4, R92 ;  /* 0x00000004f85a7825 */ /* 0x020fc800078e025c */
[----:B------:R-:W-:Y:S01]  /*b4a0*/  VIADD R92, R251, 0xffffff4f ;  /* 0xffffff4ffb5c7836 */ /* 0x000fe20000000000 */
[----:B------:R-:W-:Y:S04]  /*b4b0*/  LDGSTS.E [R2+0xb0], desc[UR20][R90.64], !P2 ;  /* 0x000b00005a027fae */ /* 0x000fe8000d1a1014 */
[----:B------:R-:W-:Y:S01]  /*b4c0*/  ISETP.GE.U32.AND P2, PT, R92, 0x7ffffed0, PT ;  /* 0x7ffffed05c00780c */ /* 0x000fe20003f46070 */
[----:B------:R-:W-:-:S04]  /*b4d0*/  IMAD.WIDE R92, R248, 0x4, R94 ;  /* 0x00000004f85c7825 */ /* 0x000fc800078e025e */
[----:B------:R-:W-:Y:S01]  /*b4e0*/  VIADD R94, R251, 0xffffff4e ;  /* 0xffffff4efb5e7836 */ /* 0x000fe20000000000 */
[----:B------:R-:W-:Y:S04]  /*b4f0*/  LDGSTS.E [R2+0xb4], desc[UR20][R92.64], !P3 ;  /* 0x000b40005c027fae */ /* 0x000fe8000d9a1014 */
[----:B------:R-:W-:Y:S01]  /*b500*/  ISETP.GE.U32.AND P3, PT, R94, 0x7ffffecf, PT ;  /* 0x7ffffecf5e00780c */ /* 0x000fe20003f66070 */
[----:B---3--:R-:W-:-:S04]  /*b510*/  IMAD.WIDE R94, R248, 0x4, R96 ;  /* 0x00000004f85e7825 */ /* 0x008fc800078e0260 */
        /* <DEDUP_REMOVED lines=11> */
[C---:B------:R-:W-:Y:S02]  /*b5d0*/  IMAD.WIDE R100, R248.reuse, 0x4, R102 ;  /* 0x00000004f8647825 */ /* 0x040fe400078e0266 */
[----:B------:R-:W2:Y:S02]  /*b5e0*/  LDC R103, c[0x0][0x3a0] ;  /* 0x0000e800ff677b82 */ /* 0x000ea40000000800 */
[----:B------:R-:W-:Y:S01]  /*b5f0*/  VIADD R102, R251, 0xffffff4a ;  /* 0xffffff4afb667836 */ /* 0x000fe20000000000 */
[----:B------:R-:W-:Y:S01]  /*b600*/  LDGSTS.E [R2+0xc4], desc[UR20][R100.64], !P3 ;  /* 0x000c400064027fae */ /* 0x000fe2000d9a1014 */
[----:B------:R-:W-:-:S03]  /*b610*/  IMAD.WIDE R104, R248, 0x4, R104 ;  /* 0x00000004f8687825 */ /* 0x000fc600078e0268 */
[----:B------:R-:W-:Y:S01]  /*b620*/  ISETP.GE.U32.AND P3, PT, R102, 0x7ffffecb, PT ;  /* 0x7ffffecb6600780c */ /* 0x000fe20003f66070 */
        /* <DEDUP_REMOVED lines=31> */
[----:B------:R-:W-:Y:S02]  /*b820*/  ISETP.GE.U32.AND P3, PT, R102, 0x7ffffec3, PT ;  /* 0x7ffffec36600780c */ /* 0x000fe40003f66070 */
[C---:B------:R-:W-:Y:S01]  /*b830*/  IADD3 R102, PT, PT, R251.reuse, -0xbf, RZ ;  /* 0xffffff41fb667810 */ /* 0x040fe20007ffe0ff */
[----:B------:R-:W-:Y:S01]  /*b840*/  LDGSTS.E [R2+0xe8], desc[UR20][R120.64], !P4 ;  /* 0x000e800078027fae */ /* 0x000fe2000e1a1014 */
[----:B------:R-:W-:Y:S02]  /*b850*/  IMAD.WIDE R122, R248, 0x4, R122 ;  /* 0x00000004f87a7825 */ /* 0x000fe400078e027a */
[----:B------:R-:W-:Y:S02]  /*b860*/  ISETP.GE.U32.AND P4, PT, R102, 0x7ffffec2, PT ;  /* 0x7ffffec26600780c */ /* 0x000fe40003f86070 */
[----:B------:R-:W-:Y:S01]  /*b870*/  VIADD R102, R251, 0xffffff40 ;  /* 0xffffff40fb667836 */ /* 0x000fe20000000000 */
[----:B------:R-:W-:Y:S01]  /*b880*/  LDGSTS.E [R2+0xec], desc[UR20][R122.64], !P6 ;  /* 0x000ec0007a027fae */ /* 0x000fe2000f1a1014 */
[----:B------:R-:W-:-:S03]  /*b890*/  IMAD.WIDE R124, R248, 0x4, R124 ;  /* 0x00000004f87c7825 */ /* 0x000fc600078e027c */
[----:B------:R-:W-:Y:S01]  /*b8a0*/  ISETP.GE.U32.AND P6, PT, R102, 0x7ffffec1, PT ;  /* 0x7ffffec16600780c */ /* 0x000fe20003fc6070 */
[----:B------:R-:W-:Y:S01]  /*b8b0*/  VIADD R102, R251, 0xffffff3f ;  /* 0xffffff3ffb667836 */ /* 0x000fe20000000000 */
[----:B------:R-:W-:Y:S04]  /*b8c0*/  LDGSTS.E [R2+0xf0], desc[UR20][R124.64], !P2 ;  /* 0x000f00007c027fae */ /* 0x000fe8000d1a1014 */
[----:B------:R-:W-:Y:S01]  /*b8d0*/  ISETP.GE.U32.AND P2, PT, R102, 0x7ffffec0, PT ;  /* 0x7ffffec06600780c */ /* 0x000fe20003f46070 */
[----:B------:R-:W-:-:S04]  /*b8e0*/  IMAD.WIDE R126, R248, 0x4, R126 ;  /* 0x00000004f87e7825 */ /* 0x000fc800078e027e */
[----:B------:R-:W-:Y:S01]  /*b8f0*/  VIADD R102, R251, 0xffffff3e ;  /* 0xffffff3efb667836 */ /* 0x000fe20000000000 */
[----:B------:R-:W-:Y:S01]  /*b900*/  LDGSTS.E [R2+0xf4], desc[UR20][R126.64], !P3 ;  /* 0x000f40007e027fae */ /* 0x000fe2000d9a1014 */
[----:B------:R-:W-:-:S04]  /*b910*/  IMAD.WIDE R128, R248, 0x4, R128 ;  /* 0x00000004f8807825 */ /* 0x000fc800078e0280 */
[----:B------:R-:W-:Y:S01]  /*b920*/  IMAD.WIDE R130, R248, 0x4, R130 ;  /* 0x00000004f8827825 */ /* 0x000fe200078e0282 */
[----:B------:R-:W-:Y:S01]  /*b930*/  ISETP.GE.U32.AND P3, PT, R102, 0x7ffffebf, PT ;  /* 0x7ffffebf6600780c */ /* 0x000fe20003f66070 */
[----:B------:R-:W-:Y:S02]  /*b940*/  LDGSTS.E [R2+0xf8], desc[UR20][R128.64], !P4 ;  /* 0x000f800080027fae */ /* 0x000fe4000e1a1014 */
[----:B------:R-:W-:Y:S02]  /*b950*/  IMAD.WIDE R132, R248, 0x4, R164 ;  /* 0x00000004f8847825 */ /* 0x000fe400078e02a4 */
[----:B------:R-:W-:Y:S02]  /*b960*/  LDGSTS.E [R2+0xfc], desc[UR20][R130.64], !P6 ;  /* 0x000fc00082027fae */ /* 0x000fe4000f1a1014 */
[----:B------:R-:W-:Y:S02]  /*b970*/  VIADD R102, R251, 0xffffff3d ;  /* 0xffffff3dfb667836 */ /* 0x000fe40000000000 */
[----:B------:R3:W-:Y:S04]  /*b980*/  STL.64 [R1+0x240], R132 ;  /* 0x0002408401007387 */ /* 0x0007e80000100a00 */
[----:B------:R3:W-:Y:S01]  /*b990*/  LDGSTS.E [R2+0x100], desc[UR20][R132.64], !P2 ;  /* 0x0010000084027fae */ /* 0x0007e2000d1a1014 */
[----:B------:R-:W-:-:S03]  /*b9a0*/  ISETP.GE.U32.AND P4, PT, R102, 0x7ffffebe, PT ;  /* 0x7ffffebe6600780c */ /* 0x000fc60003f86070 */
[----:B------:R-:W4:Y:S01]  /*b9b0*/  LDL.LU.64 R164, [R1+0x208] ;  /* 0x0002080001a47983 */ /* 0x000f220000300a00 */
[----:B------:R-:W-:Y:S02]  /*b9c0*/  VIADD R102, R251, 0xffffff3c ;  /* 0xffffff3cfb667836 */ /* 0x000fe40000000000 */
[----:B---3--:R-:W-:-:S03]  /*b9d0*/  IMAD.WIDE R132, R248, 0x4, R180 ;  /* 0x00000004f8847825 */ /* 0x008fc600078e02b4 */
[----:B------:R-:W-:Y:S02]  /*b9e0*/  ISETP.GE.U32.AND P6, PT, R102, 0x7ffffebd, PT ;  /* 0x7ffffebd6600780c */ /* 0x000fe40003fc6070 */
[----:B------:R3:W-:Y:S04]  /*b9f0*/  STL.64 [R1+0x238], R132 ;  /* 0x0002388401007387 */ /* 0x0007e80000100a00 */
[----:B------:R-:W5:Y:S04]  /*ba00*/  LDL.LU.64 R180, [R1+0x200] ;  /* 0x0002000001b47983 */ /* 0x000f680000300a00 */
[----:B------:R3:W-:Y:S02]  /*ba10*/  LDGSTS.E [R2+0x104], desc[UR20][R132.64], !P3 ;  /* 0x0010400084027fae */ /* 0x0007e4000d9a1014 */
[----:B---3--:R-:W-:-:S02]  /*ba20*/  IMAD.WIDE R132, R248, 0x4, R228 ;  /* 0x00000004f8847825 */ /* 0x008fc400078e02e4 */
[----:B------:R-:W3:Y:S04]  /*ba30*/  LDL.LU.64 R228, [R1+0x1f8] ;  /* 0x0001f80001e47983 */ /* 0x000ee80000300a00 */
[----:B------:R1:W-:Y:S04]  /*ba40*/  STL.64 [R1+0x230], R132 ;  /* 0x0002308401007387 */ /* 0x0003e80000100a00 */
[----:B------:R1:W-:Y:S02]  /*ba50*/  LDGSTS.E [R2+0x108], desc[UR20][R132.64], !P4 ;  /* 0x0010800084027fae */ /* 0x0003e4000e1a1014 */
[----:B-1----:R-:W-:-:S02]  /*ba60*/  IMAD.WIDE R132, R248, 0x4, R196 ;  /* 0x00000004f8847825 */ /* 0x002fc400078e02c4 */
[----:B------:R-:W2:Y:S04]  /*ba70*/  LDL.LU.64 R196, [R1+0x1f0] ;  /* 0x0001f00001c47983 */ /* 0x000ea80000300a00 */
[----:B------:R1:W-:Y:S04]  /*ba80*/  STL.64 [R1+0x228], R132 ;  /* 0x0002288401007387 */ /* 0x0003e80000100a00 */
[----:B------:R1:W-:Y:S02]  /*ba90*/  LDGSTS.E [R2+0x10c], desc[UR20][R132.64], !P6 ;  /* 0x0010c00084027fae */ /* 0x0003e4000f1a1014 */
[----:B-1----:R-:W-:-:S02]  /*baa0*/  IMAD.WIDE R132, R248, 0x4, R212 ;  /* 0x00000004f8847825 */ /* 0x002fc400078e02d4 */
[----:B------:R-:W2:Y:S02]  /*bab0*/  LDL.LU.64 R212, [R1+0x1e8] ;  /* 0x0001e80001d47983 */ /* 0x000ea40000300a00 */
[----:B------:R-:W-:-:S05]  /*bac0*/  VIADD R102, R251, 0xffffff3b ;  /* 0xffffff3bfb667836 */ /* 0x000fca0000000000 */
[----:B------:R-:W-:Y:S01]  /*bad0*/  ISETP.GE.U32.AND P2, PT, R102, 0x7ffffebc, PT ;  /* 0x7ffffebc6600780c */ /* 0x000fe20003f46070 */
[----:B------:R-:W-:-:S05]  /*bae0*/  VIADD R102, R251, 0xffffff3a ;  /* 0xffffff3afb667836 */ /* 0x000fca0000000000 */
[----:B------:R-:W-:Y:S01]  /*baf0*/  ISETP.GE.U32.AND P3, PT, R102, 0x7ffffebb, PT ;  /* 0x7ffffebb6600780c */ /* 0x000fe20003f66070 */
[C---:B------:R-:W-:Y:S01]  /*bb00*/  VIADD R102, R251.reuse, 0xffffff39 ;  /* 0xffffff39fb667836 */ /* 0x040fe20000000000 */
[----:B------:R1:W-:Y:S04]  /*bb10*/  STL.64 [R1+0x220], R132 ;  /* 0x0002208401007387 */ /* 0x0003e80000100a00 */
[----:B------:R-:W-:Y:S01]  /*bb20*/  ISETP.GE.U32.AND P4, PT, R102, 0x7ffffeba, PT ;  /* 0x7ffffeba6600780c */ /* 0x000fe20003f86070 */
[----:B------:R1:W-:Y:S01]  /*bb30*/  LDGSTS.E [R2+0x110], desc[UR20][R132.64], !P2 ;  /* 0x0011000084027fae */ /* 0x0003e2000d1a1014 */
[----:B------:R-:W-:-:S05]  /*bb40*/  VIADD R102, R251, 0xffffff38 ;  /* 0xffffff38fb667836 */ /* 0x000fca0000000000 */
[----:B------:R-:W-:Y:S01]  /*bb50*/  ISETP.GE.U32.AND P6, PT, R102, 0x7ffffeb9, PT ;  /* 0x7ffffeb96600780c */ /* 0x000fe20003fc6070 */
[----:B-1----:R-:W-:Y:S02]  /*bb60*/  IMAD.WIDE R132, R248, 0x4, R150 ;  /* 0x00000004f8847825 */ /* 0x002fe400078e0296 */
[----:B------:R-:W2:Y:S01]  /*bb70*/  LDL.LU.64 R150, [R1+0x1e0] ;  /* 0x0001e00001967983 */ /* 0x000ea20000300a00 */
[----:B------:R-:W-:-:S03]  /*bb80*/  IADD3 R102, PT, PT, R251, -0xc9, RZ ;  /* 0xffffff37fb667810 */ /* 0x000fc60007ffe0ff */
[----:B------:R1:W-:Y:S04]  /*bb90*/  STL.64 [R1+0x218], R132 ;  /* 0x0002188401007387 */ /* 0x0003e80000100a00 */
[----:B------:R1:W-:Y:S01]  /*bba0*/  LDGSTS.E [R2+0x114], desc[UR20][R132.64], !P3 ;  /* 0x0011400084027fae */ /* 0x0003e2000d9a1014 */
[----:B------:R-:W-:Y:S01]  /*bbb0*/  ISETP.GE.U32.AND P2, PT, R102, 0x7ffffeb8, PT ;  /* 0x7ffffeb86600780c */ /* 0x000fe20003f46070 */
[----:B------:R-:W-:Y:S02]  /*bbc0*/  VIADD R102, R251, 0xffffff36 ;  /* 0xffffff36fb667836 */ /* 0x000fe40000000000 */
[----:B-1----:R-:W-:-:S05]  /*bbd0*/  IMAD.WIDE R132, R248, 0x4, R134 ;  /* 0x00000004f8847825 */ /* 0x002fca00078e0286 */
[----:B------:R4:W-:Y:S04]  /*bbe0*/  STL.64 [R1+0x210], R132 ;  /* 0x0002108401007387 */ /* 0x0009e80000100a00 */
[----:B------:R-:W2:Y:S04]  /*bbf0*/  LDL.LU.64 R134, [R1+0x1d8] ;  /* 0x0001d80001867983 */ /* 0x000ea80000300a00 */
[----:B------:R4:W-:Y:S01]  /*bc00*/  LDGSTS.E [R2+0x118], desc[UR20][R132.64], !P4 ;  /* 0x0011800084027fae */ /* 0x0009e2000e1a1014 */
[----:B------:R-:W-:Y:S01]  /*bc10*/  ISETP.GE.U32.AND P3, PT, R102, 0x7ffffeb7, PT ;  /* 0x7ffffeb76600780c */ /* 0x000fe20003f66070 */
[----:B------:R-:W-:-:S05]  /*bc20*/  VIADD R102, R251, 0xffffff35 ;  /* 0xffffff35fb667836 */ /* 0x000fca0000000000 */
[----:B------:R-:W-:Y:S01]  /*bc30*/  ISETP.GE.U32.AND P4, PT, R102, 0x7ffffeb6, PT ;  /* 0x7ffffeb66600780c */ /* 0x000fe20003f86070 */
[----:B----4-:R-:W-:-:S05]  /*bc40*/  IMAD.WIDE R132, R248, 0x4, R164 ;  /* 0x00000004f8847825 */ /* 0x010fca00078e02a4 */
[----:B------:R5:W-:Y:S04]  /*bc50*/  STL.64 [R1+0x208], R132 ;  /* 0x0002088401007387 */ /* 0x000be80000100a00 */
[----:B------:R5:W-:Y:S02]  /*bc60*/  LDGSTS.E [R2+0x11c], desc[UR20][R132.64], !P6 ;  /* 0x0011c00084027fae */ /* 0x000be4000f1a1014 */
[C---:B-----5:R-:W-:Y:S02]  /*bc70*/  IMAD.WIDE R132, R248.reuse, 0x4, R180 ;  /* 0x00000004f8847825 */ /* 0x060fe400078e02b4 */
[----:B------:R-:W1:Y:S03]  /*bc80*/  LDC R181, c[0x0][0x3a0] ;  /* 0x0000e800ffb57b82 */ /* 0x000e660000000800 */
[----:B------:R3:W-:Y:S04]  /*bc90*/  STL.64 [R1+0x200], R132 ;  /* 0x0002008401007387 */ /* 0x0007e80000100a00 */
[----:B------:R3:W-:Y:S02]  /*bca0*/  LDGSTS.E [R2+0x120], desc[UR20][R132.64], !P2 ;  /* 0x0012000084027fae */ /* 0x0007e4000d1a1014 */
[----:B---3--:R-:W-:-:S02]  /*bcb0*/  IMAD.WIDE R132, R248, 0x4, R228 ;  /* 0x00000004f8847825 */ /* 0x008fc400078e02e4 */
[----:B------:R-:W3:Y:S04]  /*bcc0*/  LDL.LU.64 R228, [R1+0x1d0] ;  /* 0x0001d00001e47983 */ /* 0x000ee80000300a00 */
[----:B------:R2:W-:Y:S04]  /*bcd0*/  STL.64 [R1+0x1f8], R132 ;  /* 0x0001f88401007387 */ /* 0x0005e80000100a00 */
[----:B------:R2:W-:Y:S02]  /*bce0*/  LDGSTS.E [R2+0x124], desc[UR20][R132.64], !P3 ;  /* 0x0012400084027fae */ /* 0x0005e4000d9a1014 */
[----:B--2---:R-:W-:-:S05]  /*bcf0*/  IMAD.WIDE R132, R248, 0x4, R196 ;  /* 0x00000004f8847825 */ /* 0x004fca00078e02c4 */
[----:B------:R2:W-:Y:S04]  /*bd00*/  STL.64 [R1+0x1f0], R132 ;  /* 0x0001f08401007387 */ /* 0x0005e80000100a00 */
[----:B------:R2:W-:Y:S04]  /*bd10*/  LDGSTS.E [R2+0x128], desc[UR20][R132.64], !P4 ;  /* 0x0012800084027fae */ /* 0x0005e8000e1a1014 */
[----:B------:R-:W4:Y:S01]  /*bd20*/  LDL.LU.64 R196, [R1+0x1c8] ;  /* 0x0001c80001c47983 */ /* 0x000f220000300a00 */
[----:B--2---:R-:W-:-:S05]  /*bd30*/  IMAD.WIDE R132, R248, 0x4, R212 ;  /* 0x00000004f8847825 */ /* 0x004fca00078e02d4 */
[----:B------:R2:W-:Y:S04]  /*bd40*/  STL.64 [R1+0x1e8], R132 ;  /* 0x0001e88401007387 */ /* 0x0005e80000100a00 */
[----:B------:R-:W5:Y:S01]  /*bd50*/  LDL.LU.64 R212, [R1+0x1c0] ;  /* 0x0001c00001d47983 */ /* 0x000f620000300a00 */
[----:B------:R-:W-:-:S05]  /*bd60*/  VIADD R102, R251, 0xffffff34 ;  /* 0xffffff34fb667836 */ /* 0x000fca0000000000 */
[----:B------:R-:W-:Y:S01]  /*bd70*/  ISETP.GE.U32.AND P6, PT, R102, 0x7ffffeb5, PT ;  /* 0x7ffffeb56600780c */ /* 0x000fe20003fc6070 */
[----:B------:R-:W-:-:S05]  /*bd80*/  VIADD R102, R251, 0xffffff33 ;  /* 0xffffff33fb667836 */ /* 0x000fca0000000000 */
[----:B------:R-:W-:Y:S01]  /*bd90*/  ISETP.GE.U32.AND P2, PT, R102, 0x7ffffeb4, PT ;  /* 0x7ffffeb46600780c */ /* 0x000fe20003f46070 */
[----:B------:R-:W-:-:S06]  /*bda0*/  VIADD R102, R251, 0xffffff32 ;  /* 0xffffff32fb667836 */ /* 0x000fcc0000000000 */
[----:B------:R2:W-:Y:S01]  /*bdb0*/  LDGSTS.E [R2+0x12c], desc[UR20][R132.64], !P6 ;  /* 0x0012c00084027fae */ /* 0x0005e2000f1a1014 */
[----:B------:R-:W-:Y:S01]  /*bdc0*/  ISETP.GE.U32.AND P3, PT, R102, 0x7ffffeb3, PT ;  /* 0x7ffffeb36600780c */ /* 0x000fe20003f66070 */
[----:B------:R-:W-:Y:S02]  /*bdd0*/  VIADD R102, R251, 0xffffff31 ;  /* 0xffffff31fb667836 */ /* 0x000fe40000000000 */
[----:B--2---:R-:W-:-:S05]  /*bde0*/  IMAD.WIDE R132, R248, 0x4, R150 ;  /* 0x00000004f8847825 */ /* 0x004fca00078e0296 */
[----:B------:R2:W-:Y:S04]  /*bdf0*/  STL.64 [R1+0x1e0], R132 ;  /* 0x0001e08401007387 */ /* 0x0005e80000100a00 */
[----:B------:R2:W-:Y:S04]  /*be00*/  LDGSTS.E [R2+0x130], desc[UR20][R132.64], !P2 ;  /* 0x0013000084027fae */ /* 0x0005e8000d1a1014 */
[----:B------:R-:W5:Y:S01]  /*be10*/  LDL.LU.64 R150, [R1+0x1b8] ;  /* 0x0001b80001967983 */ /* 0x000f620000300a00 */
[----:B------:R-:W-:Y:S01]  /*be20*/  ISETP.GE.U32.AND P4, PT, R102, 0x7ffffeb2, PT ;  /* 0x7ffffeb26600780c */ /* 0x000fe20003f86070 */
[----:B------:R-:W-:-:S02]  /*be30*/  VIADD R102, R251, 0xffffff30 ;  /* 0xffffff30fb667836 */ /* 0x000fc40000000000 */
[----:B--2---:R-:W-:-:S05]  /*be40*/  IMAD.WIDE R132, R248, 0x4, R134 ;  /* 0x00000004f8847825 */ /* 0x004fca00078e0286 */
[----:B------:R3:W-:Y:S04]  /*be50*/  STL.64 [R1+0x1d8], R132 ;  /* 0x0001d88401007387 */ /* 0x0007e80000100a00 */
[----:B------:R-:W2:Y:S01]  /*be60*/  LDL.LU.64 R134, [R1+0x1b0] ;  /* 0x0001b00001867983 */ /* 0x000ea20000300a00 */
[----:B------:R-:W-:Y:S01]  /*be70*/  ISETP.GE.U32.AND P6, PT, R102, 0x7ffffeb1, PT ;  /* 0x7ffffeb16600780c */ /* 0x000fe20003fc6070 */
[----:B------:R-:W-:Y:S01]  /*be80*/  VIADD R102, R251, 0xffffff2e ;  /* 0xffffff2efb667836 */ /* 0x000fe20000000000 */
[----:B-1----:R-:W-:Y:S01]  /*be90*/  IADD3 R181, PT, PT, R181, 0x7f, RZ ;  /* 0x0000007fb5b57810 */ /* 0x002fe20007ffe0ff */
[----:B------:R3:W-:Y:S03]  /*bea0*/  LDGSTS.E [R2+0x134], desc[UR20][R132.64], !P3 ;  /* 0x0013400084027fae */ /* 0x0007e6000d9a1014 */
[----:B------:R-:W-:-:S02]  /*beb0*/  ISETP.GE.U32.AND P2, PT, R102, 0x7ffffeaf, PT ;  /* 0x7ffffeaf6600780c */ /* 0x000fc40003f46070 */
[----:B------:R-:W-:Y:S02]  /*bec0*/  SEL R102, RZ, 0x4, P1 ;  /* 0x00000004ff667807 */ /* 0x000fe40000800000 */
[----:B------:R-:W-:Y:S02]  /*bed0*/  ISETP.GT.AND P1, PT, R181, 0xff, PT ;  /* 0x000000ffb500780c */ /* 0x000fe40003f24270 */
[----:B------:R-:W2:Y:S01]  /*bee0*/  LDL.LU.64 R180, [R1+0x1a8] ;  /* 0x0001a80001b47983 */ /* 0x000ea20000300a00 */
[----:B---3--:R-:W-:-:S05]  /*bef0*/  IMAD.WIDE R132, R248, 0x4, R228 ;  /* 0x00000004f8847825 */ /* 0x008fca00078e02e4 */
[----:B------:R4:W-:Y:S04]  /*bf00*/  STL.64 [R1+0x1d0], R132 ;  /* 0x0001d08401007387 */ /* 0x0009e80000100a00 */
[----:B------:R4:W-:Y:S04]  /*bf10*/  LDGSTS.E [R2+0x138], desc[UR20][R132.64], !P4 ;  /* 0x0013800084027fae */ /* 0x0009e8000e1a1014 */
[----:B------:R-:W3:Y:S01]  /*bf20*/  LDL.LU.64 R228, [R1+0x1a0] ;  /* 0x0001a00001e47983 */ /* 0x000ee20000300a00 */
[----:B----4-:R-:W-:-:S05]  /*bf30*/  IMAD.WIDE R132, R248, 0x4, R196 ;  /* 0x00000004f8847825 */ /* 0x010fca00078e02c4 */
[----:B------:R5:W-:Y:S04]  /*bf40*/  STL.64 [R1+0x1c8], R132 ;  /* 0x0001c88401007387 */ /* 0x000be80000100a00 */
[----:B------:R5:W-:Y:S04]  /*bf50*/  LDGSTS.E [R2+0x13c], desc[UR20][R132.64], !P6 ;  /* 0x0013c00084027fae */ /* 0x000be8000f1a1014 */
[----:B------:R-:W4:Y:S01]  /*bf60*/  LDL.LU.64 R196, [R1+0x198] ;  /* 0x0001980001c47983 */ /* 0x000f220000300a00 */
[----:B-----5:R-:W-:-:S05]  /*bf70*/  IMAD.WIDE R132, R248, 0x4, R212 ;  /* 0x00000004f8847825 */ /* 0x020fca00078e02d4 */
[----:B------:R1:W-:Y:S04]  /*bf80*/  STL.64 [R1+0x1c0], R132 ;  /* 0x0001c08401007387 */ /* 0x0003e80000100a00 */
[----:B------:R-:W5:Y:S01]  /*bf90*/  LDL.LU.64 R212, [R1+0x190] ;  /* 0x0001900001d47983 */ /* 0x000f620000300a00 */
[----:B------:R-:W-:-:S05]  /*bfa0*/  VIADD R251, R251, 0xffffff2f ;  /* 0xffffff2ffbfb7836 */ /* 0x000fca0000000000 */
[----:B------:R-:W-:Y:S02]  /*bfb0*/  ISETP.GE.U32.AND P3, PT, R251, 0x7ffffeb0, PT ;  /* 0x7ffffeb0fb00780c */ /* 0x000fe40003f66070 */
[----:B------:R-:W-:Y:S01]  /*bfc0*/  SEL R102, R102, RZ, P1 ;  /* 0x000000ff66667207 */ /* 0x000fe20000800000 */
[----:B------:R-:W2:Y:S03]  /*bfd0*/  LDC R251, c[0x0][0x3a0] ;  /* 0x0000e800fffb7b82 */ /* 0x000ea60000000800 */
[----:B------:R-:W-:Y:S01]  /*bfe0*/  ISETP.NE.U32.AND P1, PT, R102, RZ, PT ;  /* 0x000000ff6600720c */ /* 0x000fe20003f25070 */
[----:B------:R-:W-:-:S04]  /*bff0*/  VIADD R102, R149, 0xffffff2d ;  /* 0xffffff2d95667836 */ /* 0x000fc80000000000 */
[----:B------:R-:W3:Y:S02]  /*c000*/  LDC R149, c[0x0][0x3a0] ;  /* 0x0000e800ff957b82 */ /* 0x000ee40000000800 */
[----:B------:R1:W-:Y:S01]  /*c010*/  LDGSTS.E [R2+0x140], desc[UR20][R132.64], !P3 ;  /* 0x0014000084027fae */ /* 0x0003e2000d9a1014 */
[----:B------:R-:W-:Y:S01]  /*c020*/  ISETP.GE.U32.AND P4, PT, R102, 0x7ffffeae, PT ;  /* 0x7ffffeae6600780c */ /* 0x000fe20003f86070 */
[----:B------:R-:W-:-:S04]  /*c030*/  VIADD R102, R103, 0xffffff2c ;  /* 0xffffff2c67667836 */ /* 0x000fc80000000000 */
[----:B------:R-:W3:Y:S01]  /*c040*/  LDC R103, c[0x0][0x3a0] ;  /* 0x0000e800ff677b82 */ /* 0x000ee20000000800 */
[----:B-1----:R-:W-:-:S05]  /*c050*/  IMAD.WIDE R132, R248, 0x4, R150 ;  /* 0x00000004f8847825 */ /* 0x002fca00078e0296 */
[----:B------:R2:W-:Y:S04]  /*c060*/  STL.64 [R1+0x1b8], R132 ;  /* 0x0001b88401007387 */ /* 0x0005e80000100a00 */
[----:B------:R2:W-:Y:S04]  /*c070*/  LDGSTS.E [R2+0x144], desc[UR20][R132.64], !P2 ;  /* 0x0014400084027fae */ /* 0x0005e8000d1a1014 */
[----:B------:R-:W5:Y:S01]  /*c080*/  LDL.LU.64 R150, [R1+0x188] ;  /* 0x0001880001967983 */ /* 0x000f620000300a00 */
[----:B------:R-:W-:Y:S01]  /*c090*/  ISETP.GE.U32.AND P6, PT, R102, 0x7ffffead, PT ;  /* 0x7ffffead6600780c */ /* 0x000fe20003fc6070 */
[----:B--2---:R-:W-:-:S05]  /*c0a0*/  IMAD.WIDE R132, R248, 0x4, R134 ;  /* 0x00000004f8847825 */ /* 0x004fca00078e0286 */
[----:B------:R1:W-:Y:S01]  /*c0b0*/  STL.64 [R1+0x1b0], R132 ;  /* 0x0001b08401007387 */ /* 0x0003e20000100a00 */
[----:B------:R-:W-:Y:S02]  /*c0c0*/  VIADD R102, R148, 0xffffff2b ;  /* 0xffffff2b94667836 */ /* 0x000fe40000000000 */
[----:B------:R-:W2:Y:S01]  /*c0d0*/  LDC R148, c[0x0][0x3a0] ;  /* 0x0000e800ff947b82 */ /* 0x000ea20000000800 */
[----:B------:R-:W5:Y:S02]  /*c0e0*/  LDL.LU.64 R134, [R1+0x180] ;  /* 0x0001800001867983 */ /* 0x000f640000300a00 */
[----:B------:R-:W-:Y:S01]  /*c0f0*/  ISETP.GE.U32.AND P3, PT, R102, 0x7ffffeac, PT ;  /* 0x7ffffeac6600780c */ /* 0x000fe20003f66070 */
[----:B------:R-:W-:Y:S01]  /*c100*/  VIADD R102, R251, 0xffffff2a ;  /* 0xffffff2afb667836 */ /* 0x000fe20000000000 */
[----:B------:R1:W-:Y:S03]  /*c110*/  LDGSTS.E [R2+0x148], desc[UR20][R132.64], !P4 ;  /* 0x0014800084027fae */ /* 0x0003e6000e1a1014 */
[----:B------:R-:W2:Y:S01]  /*c120*/  LDC R251, c[0x0][0x3a0] ;  /* 0x0000e800fffb7b82 */ /* 0x000ea20000000800 */
[----:B------:R-:W-:Y:S01]  /*c130*/  ISETP.GE.U32.AND P2, PT, R102, 0x7ffffeab, PT ;  /* 0x7ffffeab6600780c */ /* 0x000fe20003f46070 */
[----:B-1----:R-:W-:-:S05]  /*c140*/  IMAD.WIDE R132, R248, 0x4, R180 ;  /* 0x00000004f8847825 */ /* 0x002fca00078e02b4 */
[----:B------:R3:W-:Y:S04]  /*c150*/  STL.64 [R1+0x1a8], R132 ;  /* 0x0001a88401007387 */ /* 0x0007e80000100a00 */
[----:B------:R3:W-:Y:S04]  /*c160*/  LDGSTS.E [R2+0x14c], desc[UR20][R132.64], !P6 ;  /* 0x0014c00084027fae */ /* 0x0007e8000f1a1014 */
[----:B------:R-:W5:Y:S01]  /*c170*/  LDL.LU.64 R180, [R1+0x178] ;  /* 0x0001780001b47983 */ /* 0x000f620000300a00 */
        /* <DEDUP_REMOVED lines=11> */
[----:B------:R-:W-:Y:S02]  /*c230*/  VIADD R102, R103, 0xffffff29 ;  /* 0xffffff2967667836 */ /* 0x000fe40000000000 */
[----:B------:R-:W1:Y:S03]  /*c240*/  LDC R103, c[0x0][0x3a0] ;  /* 0x0000e800ff677b82 */ /* 0x000e660000000800 */
[----:B------:R-:W-:Y:S01]  /*c250*/  ISETP.GE.U32.AND P4, PT, R102, 0x7ffffeaa, PT ;  /* 0x7ffffeaa6600780c */ /* 0x000fe20003f86070 */
[----:B--2---:R-:W-:-:S04]  /*c260*/  VIADD R102, R148, 0xffffff28 ;  /* 0xffffff2894667836 */ /* 0x004fc80000000000 */
[----:B------:R-:W2:Y:S01]  /*c270*/  LDC R148, c[0x0][0x3a0] ;  /* 0x0000e800ff947b82 */ /* 0x000ea20000000800 */
[----:B------:R-:W-:Y:S01]  /*c280*/  ISETP.GE.U32.AND P6, PT, R102, 0x7ffffea9, PT ;  /* 0x7ffffea96600780c */ /* 0x000fe20003fc6070 */
[----:B------:R-:W-:-:S06]  /*c290*/  VIADD R102, R251, 0xffffff27 ;  /* 0xffffff27fb667836 */ /* 0x000fcc0000000000 */
[----:B------:R-:W2:Y:S01]  /*c2a0*/  LDC R251, c[0x0][0x3a0] ;  /* 0x0000e800fffb7b82 */ /* 0x000ea20000000800 */
[----:B------:R1:W-:Y:S01]  /*c2b0*/  LDGSTS.E [R2+0x158], desc[UR20][R132.64], !P4 ;  /* 0x0015800084027fae */ /* 0x0003e2000e1a1014 */
[----:B------:R-:W-:Y:S01]  /*c2c0*/  ISETP.GE.U32.AND P3, PT, R102, 0x7ffffea8, PT ;  /* 0x7ffffea86600780c */ /* 0x000fe20003f66070 */
[----:B-1----:R-:W-:-:S04]  /*c2d0*/  IMAD.WIDE R132, R248, 0x4, R150 ;  /* 0x00000004f8847825 */ /* 0x002fc800078e0296 */
[----:B------:R-:W-:Y:S01]  /*c2e0*/  VIADD R102, R103, 0xffffff26 ;  /* 0xffffff2667667836 */ /* 0x000fe20000000000 */
[----:B------:R1:W-:Y:S01]  /*c2f0*/  STL.64 [R1+0x188], R132 ;  /* 0x0001888401007387 */ /* 0x0003e20000100a00 */
[----:B------:R-:W3:Y:S03]  /*c300*/  LDC R103, c[0x0][0x3a0] ;  /* 0x0000e800ff677b82 */ /* 0x000ee60000000800 */
[----:B------:R1:W-:Y:S04]  /*c310*/  LDGSTS.E [R2+0x15c], desc[UR20][R132.64], !P6 ;  /* 0x0015c00084027fae */ /* 0x0003e8000f1a1014 */
[----:B------:R-:W5:Y:S01]  /*c320*/  LDL.LU.64 R150, [R1+0x158] ;  /* 0x0001580001967983 */ /* 0x000f620000300a00 */
[----:B------:R-:W-:Y:S01]  /*c330*/  ISETP.GE.U32.AND P2, PT, R102, 0x7ffffea7, PT ;  /* 0x7ffffea76600780c */ /* 0x000fe20003f46070 */
[----:B-1----:R-:W-:-:S05]  /*c340*/  IMAD.WIDE R132, R248, 0x4, R134 ;  /* 0x00000004f8847825 */ /* 0x002fca00078e0286 */
[----:B------:R1:W-:Y:S01]  /*c350*/  STL.64 [R1+0x180], R132 ;  /* 0x0001808401007387 */ /* 0x0003e20000100a00 */
[----:B--2---:R-:W-:Y:S02]  /*c360*/  VIADD R102, R148, 0xffffff25 ;  /* 0xffffff2594667836 */ /* 0x004fe40000000000 */
[----:B------:R-:W2:Y:S01]  /*c370*/  LDC R148, c[0x0][0x3a0] ;  /* 0x0000e800ff947b82 */ /* 0x000ea20000000800 */
[----:B------:R-:W5:Y:S02]  /*c380*/  LDL.LU.64 R134, [R1+0x150] ;  /* 0x0001500001867983 */ /* 0x000f640000300a00 */
[----:B------:R-:W-:Y:S02]  /*c390*/  ISETP.GE.U32.AND P4, PT, R102, 0x7ffffea6, PT ;  /* 0x7ffffea66600780c */ /* 0x000fe40003f86070 */
[----:B------:R1:W-:Y:S01]  /*c3a0*/  LDGSTS.E [R2+0x160], desc[UR20][R132.64], !P3 ;  /* 0x0016000084027fae */ /* 0x0003e2000d9a1014 */
[----:B------:R-:W-:Y:S02]  /*c3b0*/  IADD3 R102, PT, PT, R251, -0xdc, RZ ;  /* 0xffffff24fb667810 */ /* 0x000fe40007ffe0ff */
[----:B------:R-:W2:Y:S02]  /*c3c0*/  LDC R251, c[0x0][0x3a0] ;  /* 0x0000e800fffb7b82 */ /* 0x000ea40000000800 */
        /* <DEDUP_REMOVED lines=68> */
[----:B-1----:R-:W-:Y:S01]  /*c810*/  IMAD.WIDE R132, R248, 0x4, R150 ;  /* 0x00000004f8847825 */ /* 0x002fe200078e0296 */
[----:B------:R-:W-:-:S04]  /*c820*/  IADD3 R102, PT, PT, R103, -0xe6, RZ ;  /* 0xffffff1a67667810 */ /* 0x000fc80007ffe0ff */
[----:B------:R-:W1:Y:S01]  /*c830*/  LDC R103, c[0x0][0x3a0] ;  /* 0x0000e800ff677b82 */ /* 0x000e620000000800 */
[----:B------:R2:W-:Y:S04]  /*c840*/  STL.64 [R1+0x258], R132 ;  /* 0x0002588401007387 */ /* 0x0005e80000100a00 */
[----:B------:R2:W-:Y:S04]  /*c850*/  LDGSTS.E [R2+0x18c], desc[UR20][R132.64], !P6 ;  /* 0x0018c00084027fae */ /* 0x0005e8000f1a1014 */
[----:B------:R-:W5:Y:S01]  /*c860*/  LDL.LU.64 R150, [R1+0xf8] ;  /* 0x0000f80001967983 */ /* 0x000f620000300a00 */
[----:B------:R-:W-:Y:S01]  /*c870*/  ISETP.GE.U32.AND P2, PT, R102, 0x7ffffe9b, PT ;  /* 0x7ffffe9b6600780c */ /* 0x000fe20003f46070 */
[----:B--2---:R-:W-:-:S05]  /*c880*/  IMAD.WIDE R132, R248, 0x4, R134 ;  /* 0x00000004f8847825 */ /* 0x004fca00078e0286 */
[----:B------:R2:W-:Y:S01]  /*c890*/  STL.64 [R1+0x278], R132 ;  /* 0x0002788401007387 */ /* 0x0005e20000100a00 */
[----:B------:R-:W-:Y:S02]  /*c8a0*/  VIADD R102, R148, 0xffffff19 ;  /* 0xffffff1994667836 */ /* 0x000fe40000000000 */
[----:B------:R-:W1:Y:S01]  /*c8b0*/  LDC R148, c[0x0][0x3a0] ;  /* 0x0000e800ff947b82 */ /* 0x000e620000000800 */
[----:B------:R-:W5:Y:S02]  /*c8c0*/  LDL.LU.64 R134, [R1+0xf0] ;  /* 0x0000f00001867983 */ /* 0x000f640000300a00 */
[----:B------:R-:W-:Y:S01]  /*c8d0*/  ISETP.GE.U32.AND P4, PT, R102, 0x7ffffe9a, PT ;  /* 0x7ffffe9a6600780c */ /* 0x000fe20003f86070 */
[----:B------:R-:W-:Y:S01]  /*c8e0*/  VIADD R102, R251, 0xffffff18 ;  /* 0xffffff18fb667836 */ /* 0x000fe20000000000 */
[----:B------:R2:W-:Y:S03]  /*c8f0*/  LDGSTS.E [R2+0x190], desc[UR20][R132.64], !P3 ;  /* 0x0019000084027fae */ /* 0x0005e6000d9a1014 */
[----:B------:R-:W1:Y:S01]  /*c900*/  LDC R251, c[0x0][0x3a0] ;  /* 0x0000e800fffb7b82 */ /* 0x000e620000000800 */
[----:B------:R-:W-:Y:S01]  /*c910*/  ISETP.GE.U32.AND P6, PT, R102, 0x7ffffe99, PT ;  /* 0x7ffffe996600780c */ /* 0x000fe20003fc6070 */
[----:B--2---:R-:W-:-:S05]  /*c920*/  IMAD.WIDE R132, R248, 0x4, R180 ;  /* 0x00000004f8847825 */ /* 0x004fca00078e02b4 */
[----:B------:R3:W-:Y:S04]  /*c930*/  STL.64 [R1+0x280], R132 ;  /* 0x0002808401007387 */ /* 0x0007e80000100a00 */
[----:B------:R3:W-:Y:S04]  /*c940*/  LDGSTS.E [R2+0x194], desc[UR20][R132.64], !P2 ;  /* 0x0019400084027fae */ /* 0x0007e8000d1a1014 */
        /* <DEDUP_REMOVED lines=11> */
[----:B------:R-:W4:Y:S01]  /*ca00*/  LDL.LU.64 R212, [R1+0xd0] ;  /* 0x0000d00001d47983 */ /* 0x000f220000300a00 */
[----:B-1----:R-:W-:Y:S02]  /*ca10*/  VIADD R102, R103, 0xffffff17 ;  /* 0xffffff1767667836 */ /* 0x002fe40000000000 */
[----:B------:R-:W1:Y:S03]  /*ca20*/  LDC R103, c[0x0][0x3a0] ;  /* 0x0000e800ff677b82 */ /* 0x000e660000000800 */
[----:B------:R-:W-:Y:S01]  /*ca30*/  ISETP.GE.U32.AND P3, PT, R102, 0x7ffffe98, PT ;  /* 0x7ffffe986600780c */ /* 0x000fe20003f66070 */
[----:B------:R-:W-:-:S04]  /*ca40*/  VIADD R102, R149, 0xffffff16 ;  /* 0xffffff1695667836 */ /* 0x000fc80000000000 */
[----:B------:R-:W2:Y:S01]  /*ca50*/  LDC R149, c[0x0][0x3a0] ;  /* 0x0000e800ff957b82 */ /* 0x000ea20000000800 */
[----:B------:R-:W-:Y:S01]  /*ca60*/  ISETP.GE.U32.AND P2, PT, R102, 0x7ffffe97, PT ;  /* 0x7ffffe976600780c */ /* 0x000fe20003f46070 */
[----:B------:R-:W-:-:S06]  /*ca70*/  VIADD R102, R148, 0xffffff15 ;  /* 0xffffff1594667836 */ /* 0x000fcc0000000000 */
[----:B------:R-:W5:Y:S01]  /*ca80*/  LDC R148, c[0x0][0x3a0] ;  /* 0x0000e800ff947b82 */ /* 0x000f620000000800 */
[----:B------:R-:W-:Y:S01]  /*ca90*/  ISETP.GE.U32.AND P4, PT, R102, 0x7ffffe96, PT ;  /* 0x7ffffe966600780c */ /* 0x000fe20003f86070 */
[----:B------:R-:W-:Y:S01]  /*caa0*/  VIADD R102, R251, 0xffffff14 ;  /* 0xffffff14fb667836 */ /* 0x000fe20000000000 */
[----:B------:R5:W-:Y:S05]  /*cab0*/  LDGSTS.E [R2+0x1a0], desc[UR20][R132.64], !P3 ;  /* 0x001a000084027fae */ /* 0x000bea000d9a1014 */
[----:B------:R-:W5:Y:S01]  /*cac0*/  LDC R251, c[0x0][0x3a0] ;  /* 0x0000e800fffb7b82 */ /* 0x000f620000000800 */
[----:B------:R-:W-:Y:S01]  /*cad0*/  ISETP.GE.U32.AND P6, PT, R102, 0x7ffffe95, PT ;  /* 0x7ffffe956600780c */ /* 0x000fe20003fc6070 */
[----:B-1----:R-:W-:-:S02]  /*cae0*/  VIADD R102, R103, 0xffffff13 ;  /* 0xffffff1367667836 */ /* 0x002fc40000000000 */
[----:B-----5:R-:W-:-:S04]  /*caf0*/  IMAD.WIDE R132, R248, 0x4, R150 ;  /* 0x00000004f8847825 */ /* 0x020fc800078e0296 */
[----:B------:R-:W1:Y:S01]  /*cb00*/  LDC R103, c[0x0][0x3a0] ;  /* 0x0000e800ff677b82 */ /* 0x000e620000000800 */
[----:B------:R5:W-:Y:S04]  /*cb10*/  STL.64 [R1+0x2a0], R132 ;  /* 0x0002a08401007387 */ /* 0x000be80000100a00 */
[----:B------:R5:W-:Y:S01]  /*cb20*/  LDGSTS.E [R2+0x1a4], desc[UR20][R132.64], !P2 ;  /* 0x001a400084027fae */ /* 0x000be2000d1a1014 */
[----:B------:R-:W-:Y:S01]  /*cb30*/  ISETP.GE.U32.AND P3, PT, R102, 0x7ffffe94, PT ;  /* 0x7ffffe946600780c */ /* 0x000fe20003f66070 */
[----:B------:R-:W-:Y:S02]  /*cb40*/  VIADD R102, R148, 0xffffff12 ;  /* 0xffffff1294667836 */ /* 0x000fe40000000000 */
[----:B------:R-:W4:Y:S01]  /*cb50*/  LDL.LU.64 R150, [R1+0xc8] ;  /* 0x0000c80001967983 */ /* 0x000f220000300a00 */
[----:B------:R-:W3:Y:S01]  /*cb60*/  LDC R148, c[0x0][0x3a0] ;  /* 0x0000e800ff947b82 */ /* 0x000ee20000000800 */
[----:B-----5:R-:W-:-:S07]  /*cb70*/  IMAD.WIDE R132, R248, 0x4, R134 ;  /* 0x00000004f8847825 */ /* 0x020fce00078e0286 */
[----:B------:R-:W5:Y:S01]  /*cb80*/  LDC R134, c[0x0][0x3a0] ;  /* 0x0000e800ff867b82 */ /* 0x000f620000000800 */
[----:B------:R-:W-:Y:S01]  /*cb90*/  ISETP.GE.U32.AND P2, PT, R102, 0x7ffffe93, PT ;  /* 0x7ffffe936600780c */ /* 0x000fe20003f46070 */
[----:B------:R2:W-:Y:S01]  /*cba0*/  STL.64 [R1+0x2b8], R132 ;  /* 0x0002b88401007387 */ /* 0x0005e20000100a00 */
[----:B------:R-:W-:-:S03]  /*cbb0*/  VIADD R102, R251, 0xffffff11 ;  /* 0xffffff11fb667836 */ /* 0x000fc60000000000 */
[----:B------:R2:W-:Y:S02]  /*cbc0*/  LDGSTS.E [R2+0x1a8], desc[UR20][R132.64], !P4 ;  /* 0x001a800084027fae */ /* 0x0005e4000e1a1014 */
[----:B------:R-:W3:Y:S02]  /*cbd0*/  LDC R251, c[0x0][0x3a0] ;  /* 0x0000e800fffb7b82 */ /* 0x000ee40000000800 */
[----:B------:R-:W4:Y:S01]  /*cbe0*/  LDL.LU.64 R196, [R1+0xc0] ;  /* 0x0000c00001c47983 */ /* 0x000f220000300a00 */
[----:B------:R-:W-:Y:S02]  /*cbf0*/  ISETP.GE.U32.AND P4, PT, R102, 0x7ffffe92, PT ;  /* 0x7ffffe926600780c */ /* 0x000fe40003f86070 */
[----:B-1----:R-:W-:-:S03]  /*cc00*/  IADD3 R102, PT, PT, R103, -0xf0, RZ ;  /* 0xffffff1067667810 */ /* 0x002fc60007ffe0ff */
[----:B------:R-:W1:Y:S01]  /*cc10*/  LDC R103, c[0x0][0x3a0] ;  /* 0x0000e800ff677b82 */ /* 0x000e620000000800 */
[----:B--2---:R-:W-:-:S05]  /*cc20*/  IMAD.WIDE R132, R248, 0x4, R164 ;  /* 0x00000004f8847825 */ /* 0x004fca00078e02a4 */
[----:B------:R3:W-:Y:S04]  /*cc30*/  STL.64 [R1+0x2c8], R132 ;  /* 0x0002c88401007387 */ /* 0x0007e80000100a00 */
[----:B------:R3:W-:Y:S01]  /*cc40*/  LDGSTS.E [R2+0x1ac], desc[UR20][R132.64], !P6 ;  /* 0x001ac00084027fae */ /* 0x0007e2000f1a1014 */
[----:B------:R-:W-:Y:S01]  /*cc50*/  ISETP.GE.U32.AND P6, PT, R102, 0x7ffffe91, PT ;  /* 0x7ffffe916600780c */ /* 0x000fe20003fc6070 */
[----:B-----5:R-:W-:Y:S02]  /*cc60*/  VIADD R102, R134, 0xffffff0f ;  /* 0xffffff0f86667836 */ /* 0x020fe40000000000 */
[C---:B---3--:R-:W-:Y:S02]  /*cc70*/  IMAD.WIDE R132, R248.reuse, 0x4, R228 ;  /* 0x00000004f8847825 */ /* 0x048fe400078e02e4 */
[----:B------:R-:W2:Y:S04]  /*cc80*/  LDL.LU.64 R228, [R1+0xb8] ;  /* 0x0000b80001e47983 */ /* 0x000ea80000300a00 */
[----:B------:R4:W-:Y:S04]  /*cc90*/  STL.64 [R1+0x2d8], R132 ;  /* 0x0002d88401007387 */ /* 0x0009e80000100a00 */
[----:B------:R4:W-:Y:S04]  /*cca0*/  LDGSTS.E [R2+0x1b0], desc[UR20][R132.64], !P3 ;  /* 0x001b000084027fae */ /* 0x0009e8000d9a1014 */
[----:B------:R-:W3:Y:S01]  /*ccb0*/  LDL.LU.64 R134, [R1+0xb0] ;  /* 0x0000b00001867983 */ /* 0x000ee20000300a00 */
[----:B----4-:R-:W-:-:S05]  /*ccc0*/  IMAD.WIDE R132, R248, 0x4, R180 ;  /* 0x00000004f8847825 */ /* 0x010fca00078e02b4 */
[----:B------:R4:W-:Y:S04]  /*ccd0*/  STL.64 [R1+0x2e0], R132 ;  /* 0x0002e08401007387 */ /* 0x0009e80000100a00 */
[----:B------:R4:W-:Y:S04]  /*cce0*/  LDGSTS.E [R2+0x1b4], desc[UR20][R132.64], !P2 ;  /* 0x001b400084027fae */ /* 0x0009e8000d1a1014 */
[----:B------:R-:W5:Y:S01]  /*ccf0*/  LDL.LU.64 R180, [R1+0xa8] ;  /* 0x0000a80001b47983 */ /* 0x000f620000300a00 */
[----:B----4-:R-:W-:-:S05]  /*cd00*/  IMAD.WIDE R132, R248, 0x4, R212 ;  /* 0x00000004f8847825 */ /* 0x010fca00078e02d4 */
[----:B------:R4:W-:Y:S04]  /*cd10*/  STL.64 [R1+0x2e8], R132 ;  /* 0x0002e88401007387 */ /* 0x0009e80000100a00 */
[----:B------:R-:W5:Y:S01]  /*cd20*/  LDL.LU.64 R212, [R1+0xa0] ;  /* 0x0000a00001d47983 */ /* 0x000f620000300a00 */
[----:B------:R-:W-:Y:S01]  /*cd30*/  ISETP.GE.U32.AND P3, PT, R102, 0x7ffffe90, PT ;  /* 0x7ffffe906600780c */ /* 0x000fe20003f66070 */
[----:B------:R-:W-:Y:S02]  /*cd40*/  VIADD R102, R148, 0xffffff0e ;  /* 0xffffff0e94667836 */ /* 0x000fe40000000000 */
[----:B------:R4:W-:Y:S01]  /*cd50*/  LDGSTS.E [R2+0x1b8], desc[UR20][R132.64], !P4 ;  /* 0x001b800084027fae */ /* 0x0009e2000e1a1014 */
[----:B------:R-:W2:Y:S02]  /*cd60*/  LDC R148, c[0x0][0x3a0] ;  /* 0x0000e800ff947b82 */ /* 0x000ea40000000800 */
[----:B------:R-:W-:Y:S01]  /*cd70*/  ISETP.GE.U32.AND P2, PT, R102, 0x7ffffe8f, PT ;  /* 0x7ffffe8f6600780c */ /* 0x000fe20003f46070 */
[----:B------:R-:W-:-:S05]  /*cd80*/  VIADD R102, R251, 0xffffff0d ;  /* 0xffffff0dfb667836 */ /* 0x000fca0000000000 */
[----:B------:R-:W-:Y:S01]  /*cd90*/  ISETP.GE.U32.AND P4, PT, R102, 0x7ffffe8e, PT ;  /* 0x7ffffe8e6600780c */ /* 0x000fe20003f86070 */
[----:B-1----:R-:W-:Y:S01]  /*cda0*/  VIADD R102, R103, 0xffffff0c ;  /* 0xffffff0c67667836 */ /* 0x002fe20000000000 */
[----:B------:R-:W1:Y:S08]  /*cdb0*/  LDC R251, c[0x0][0x3a0] ;  /* 0x0000e800fffb7b82 */ /* 0x000e700000000800 */
[----:B------:R-:W1:Y:S01]  /*cdc0*/  LDC R103, c[0x0][0x3a0] ;  /* 0x0000e800ff677b82 */ /* 0x000e620000000800 */
[----:B----4-:R-:W-:-:S05]  /*cdd0*/  IMAD.WIDE R132, R248, 0x4, R150 ;  /* 0x00000004f8847825 */ /* 0x010fca00078e0296 */
[----:B------:R4:W-:Y:S04]  /*cde0*/  STL.64 [R1+0x2f8], R132 ;  /* 0x0002f88401007387 */ /* 0x0009e80000100a00 */
[----:B------:R4:W-:Y:S04]  /*cdf0*/  LDGSTS.E [R2+0x1bc], desc[UR20][R132.64], !P6 ;  /* 0x001bc00084027fae */ /* 0x0009e8000f1a1014 */
[----:B------:R-:W5:Y:S01]  /*ce00*/  LDL.LU.64 R150, [R1+0x98] ;  /* 0x0000980001967983 */ /* 0x000f620000300a00 */
[----:B----4-:R-:W-:-:S05]  /*ce10*/  IMAD.WIDE R132, R248, 0x4, R196 ;  /* 0x00000004f8847825 */ /* 0x010fca00078e02c4 */
[----:B------:R2:W-:Y:S04]  /*ce20*/  STL.64 [R1+0x300], R132 ;  /* 0x0003008401007387 */ /* 0x0005e80000100a00 */
[----:B------:R2:W-:Y:S01]  /*ce30*/  LDGSTS.E [R2+0x1c0], desc[UR20][R132.64], !P3 ;  /* 0x001c000084027fae */ /* 0x0005e2000d9a1014 */
[----:B------:R-:W-:-:S03]  /*ce40*/  ISETP.GE.U32.AND P6, PT, R102, 0x7ffffe8d, PT ;  /* 0x7ffffe8d6600780c */ /* 0x000fc60003fc6070 */
[----:B------:R-:W4:Y:S01]  /*ce50*/  LDL.LU.64 R196, [R1+0x90] ;  /* 0x0000900001c47983 */ /* 0x000f220000300a00 */
        /* <DEDUP_REMOVED lines=8> */
[----:B-----5:R-:W-:-:S05]  /*cee0*/  IMAD.WIDE R132, R248, 0x4, R180 ;  /* 0x00000004f8847825 */ /* 0x020fca00078e02b4 */
[----:B------:R5:W-:Y:S04]  /*cef0*/  STL.64 [R1+0x328], R132 ;  /* 0x0003288401007387 */ /* 0x000be80000100a00 */
[----:B------:R5:W-:Y:S02]  /*cf00*/  LDGSTS.E [R2+0x1cc], desc[UR20][R132.64], !P6 ;  /* 0x001cc00084027fae */ /* 0x000be4000f1a1014 */
[----:B-----5:R-:W-:Y:S02]  /*cf10*/  IMAD.WIDE R132, R248, 0x4, R212 ;  /* 0x00000004f8847825 */ /* 0x020fe400078e02d4 */
[----:B------:R-:W5:Y:S02]  /*cf20*/  LDL.LU.64 R212, [R1+0x78] ;  /* 0x0000780001d47983 */ /* 0x000f640000300a00 */
[----:B------:R-:W-:-:S02]  /*cf30*/  VIADD R102, R149, 0xffffff0b ;  /* 0xffffff0b95667836 */ /* 0x000fc40000000000 */
[----:B------:R-:W4:Y:S03]  /*cf40*/  LDC R149, c[0x0][0x3a0] ;  /* 0x0000e800ff957b82 */ /* 0x000f260000000800 */
[----:B------:R-:W-:Y:S01]  /*cf50*/  ISETP.GE.U32.AND P3, PT, R102, 0x7ffffe8c, PT ;  /* 0x7ffffe8c6600780c */ /* 0x000fe20003f66070 */
[----:B------:R-:W-:-:S04]  /*cf60*/  VIADD R102, R148, 0xffffff0a ;  /* 0xffffff0a94667836 */ /* 0x000fc80000000000 */
[----:B------:R-:W4:Y:S01]  /*cf70*/  LDC R148, c[0x0][0x3a0] ;  /* 0x0000e800ff947b82 */ /* 0x000f220000000800 */
[----:B------:R-:W-:Y:S01]  /*cf80*/  ISETP.GE.U32.AND P2, PT, R102, 0x7ffffe8b, PT ;  /* 0x7ffffe8b6600780c */ /* 0x000fe20003f46070 */
[----:B-1----:R-:W-:-:S05]  /*cf90*/  VIADD R102, R103, 0xffffff09 ;  /* 0xffffff0967667836 */ /* 0x002fca0000000000 */
[----:B------:R-:W-:Y:S01]  /*cfa0*/  ISETP.GE.U32.AND P4, PT, R102, 0x7ffffe8a, PT ;  /* 0x7ffffe8a6600780c */ /* 0x000fe20003f86070 */
[----:B------:R-:W-:Y:S01]  /*cfb0*/  VIADD R102, R251, 0xffffff08 ;  /* 0xffffff08fb667836 */ /* 0x000fe20000000000 */
[----:B------:R1:W-:Y:S01]  /*cfc0*/  STL.64 [R1+0x340], R132 ;  /* 0x0003408401007387 */ /* 0x0003e20000100a00 */
[----:B------:R-:W2:Y:S03]  /*cfd0*/  LDC R103, c[0x0][0x3a0] ;  /* 0x0000e800ff677b82 */ /* 0x000ea60000000800 */
[----:B------:R-:W-:Y:S01]  /*cfe0*/  ISETP.GE.U32.AND P6, PT, R102, 0x7ffffe89, PT ;  /* 0x7ffffe896600780c */ /* 0x000fe20003fc6070 */
[----:B------:R1:W-:Y:S01]  /*cff0*/  LDGSTS.E [R2+0x1d0], desc[UR20][R132.64], !P3 ;  /* 0x001d000084027fae */ /* 0x0003e2000d9a1014 */
[----:B----4-:R-:W-:-:S03]  /*d000*/  VIADD R102, R149, 0xffffff07 ;  /* 0xffffff0795667836 */ /* 0x010fc60000000000 */
[----:B------:R-:W4:Y:S02]  /*d010*/  LDC R251, c[0x0][0x3a0] ;  /* 0x0000e800fffb7b82 */ /* 0x000f240000000800 */
[----:B------:R-:W-:Y:S02]  /*d020*/  ISETP.GE.U32.AND P3, PT, R102, 0x7ffffe88, PT ;  /* 0x7ffffe886600780c */ /* 0x000fe40003f66070 */
[----:B------:R-:W-:-:S04]  /*d030*/  IADD3 R102, PT, PT, R148, -0xfa, RZ ;  /* 0xffffff0694667810 */ /* 0x000fc80007ffe0ff */
[----:B------:R-:W2:Y:S01]  /*d040*/  LDC R148, c[0x0][0x3a0] ;  /* 0x0000e800ff947b82 */ /* 0x000ea20000000800 */
[----:B-1----:R-:W-:Y:S02]  /*d050*/  IMAD.WIDE R132, R248, 0x4, R150 ;  /* 0x00000004f8847825 */ /* 0x002fe400078e0296 */
[----:B------:R-:W4:Y:S04]  /*d060*/  LDL.LU.64 R150, [R1+0x70] ;  /* 0x0000700001967983 */ /* 0x000f280000300a00 */
[----:B------:R1:W-:Y:S04]  /*d070*/  STL.64 [R1+0x350], R132 ;  /* 0x0003508401007387 */ /* 0x0003e80000100a00 */
[----:B------:R-:W-:Y:S01]  /*d080*/  LDGSTS.E [R2+0x1d4], desc[UR20][R132.64], !P2 ;  /* 0x001d400084027fae */ /* 0x000fe2000d1a1014 */
[----:B------:R-:W-:Y:S01]  /*d090*/  ISETP.GE.U32.AND P2, PT, R102, 0x7ffffe87, PT ;  /* 0x7ffffe876600780c */ /* 0x000fe20003f46070 */
[----:B------:R-:W-:-:S02]  /*d0a0*/  IMAD.WIDE R164, R248, 0x4, R196 ;  /* 0x00000004f8a47825 */ /* 0x000fc400078e02c4 */
[----:B-1----:R-:W4:Y:S04]  /*d0b0*/  LDL.LU.64 R132, [R1+0x68] ;  /* 0x0000680001847983 */ /* 0x002f280000300a00 */
[----:B------:R1:W-:Y:S04]  /*d0c0*/  STL.64 [R1+0x360], R164 ;  /* 0x000360a401007387 */ /* 0x0003e80000100a00 */
[----:B------:R-:W-:Y:S04]  /*d0d0*/  LDGSTS.E [R2+0x1d8], desc[UR20][R164.64], !P4 ;  /* 0x001d8000a4027fae */ /* 0x000fe8000e1a1014 */
[----:B------:R-:W4:Y:S04]  /*d0e0*/  LDL.LU.64 R180, [R1+0x40] ;  /* 0x0000400001b47983 */ /* 0x000f280000300a00 */
[----:B-1----:R-:W4:Y:S01]  /*d0f0*/  LDL.LU.64 R164, [R1] ;  /* 0x0000000001a47983 */ /* 0x002f220000300a00 */
[----:B--2---:R-:W-:-:S05]  /*d100*/  IMAD.WIDE R196, R248, 0x4, R228 ;  /* 0x00000004f8c47825 */ /* 0x004fca00078e02e4 */
[----:B------:R-:W-:Y:S04]  /*d110*/  STL.64 [R1+0x370], R196 ;  /* 0x000370c401007387 */ /* 0x000fe80000100a00 */
[----:B------:R5:W-:Y:S01]  /*d120*/  LDGSTS.E [R2+0x1dc], desc[UR20][R196.64], !P6 ;  /* 0x001dc000c4027fae */ /* 0x000be2000f1a1014 */
[----:B---3--:R-:W-:-:S05]  /*d130*/  IMAD.WIDE R134, R248, 0x4, R134 ;  /* 0x00000004f8867825 */ /* 0x008fca00078e0286 */
[----:B------:R1:W-:Y:S04]  /*d140*/  STL.64 [R1+0x378], R134 ;  /* 0x0003788601007387 */ /* 0x0003e80000100a00 */
[----:B------:R-:W-:Y:S04]  /*d150*/  LDGSTS.E [R2+0x1e0], desc[UR20][R134.64], !P3 ;  /* 0x001e000086027fae */ /* 0x000fe8000d9a1014 */
[----:B-1----:R-:W2:Y:S04]  /*d160*/  LDL.LU.64 R134, [R1+0x60] ;  /* 0x0000600001867983 */ /* 0x002ea80000300a00 */
[----:B------:R-:W3:Y:S01]  /*d170*/  LDL.LU.64 R228, [R1+0x58] ;  /* 0x0000580001e47983 */ /* 0x000ee20000300a00 */
[----:B-----5:R-:W-:-:S03]  /*d180*/  IMAD.WIDE R196, R248, 0x4, R212 ;  /* 0x00000004f8c47825 */ /* 0x020fc600078e02d4 */
[----:B------:R-:W5:Y:S04]  /*d190*/  LDL.LU.64 R212, [R1+0x50] ;  /* 0x0000500001d47983 */ /* 0x000f680000300a00 */
[----:B------:R1:W-:Y:S04]  /*d1a0*/  STL.64 [R1+0x388], R196 ;  /* 0x000388c401007387 */ /* 0x0003e80000100a00 */
[----:B------:R-:W-:Y:S04]  /*d1b0*/  LDGSTS.E [R2+0x1e4], desc[UR20][R196.64], !P2 ;  /* 0x001e4000c4027fae */ /* 0x000fe8000d1a1014 */
[----:B-1----:R-:W5:Y:S01]  /*d1c0*/  LDL.LU.64 R196, [R1+0x48] ;  /* 0x0000480001c47983 */ /* 0x002f620000300a00 */
[----:B------:R-:W-:-:S02]  /*d1d0*/  VIADD R102, R103, 0xffffff05 ;  /* 0xffffff0567667836 */ /* 0x000fc40000000000 */
[----:B------:R-:W1:Y:S03]  /*d1e0*/  LDC R103, c[0x0][0x3a0] ;  /* 0x0000e800ff677b82 */ /* 0x000e660000000800 */
[----:B------:R-:W-:Y:S01]  /*d1f0*/  ISETP.GE.U32.AND P4, PT, R102, 0x7ffffe86, PT ;  /* 0x7ffffe866600780c */ /* 0x000fe20003f86070 */
[----:B----4-:R-:W-:-:S04]  /*d200*/  VIADD R102, R251, 0xffffff04 ;  /* 0xffffff04fb667836 */ /* 0x010fc80000000000 */
[----:B------:R-:W4:Y:S01]  /*d210*/  LDC R251, c[0x0][0x3a0] ;  /* 0x0000e800fffb7b82 */ /* 0x000f220000000800 */
[----:B------:R-:W-:Y:S01]  /*d220*/  ISETP.GE.U32.AND P6, PT, R102, 0x7ffffe85, PT ;  /* 0x7ffffe856600780c */ /* 0x000fe20003fc6070 */
[----:B------:R-:W-:-:S06]  /*d230*/  VIADD R102, R148, 0xffffff03 ;  /* 0xffffff0394667836 */ /* 0x000fcc0000000000 */
[----:B------:R-:W4:Y:S01]  /*d240*/  LDC R148, c[0x0][0x3a0] ;  /* 0x0000e800ff947b82 */ /* 0x000f220000000800 */
[----:B------:R-:W-:Y:S01]  /*d250*/  ISETP.GE.U32.AND P3, PT, R102, 0x7ffffe84, PT ;  /* 0x7ffffe846600780c */ /* 0x000fe20003f66070 */
[----:B------:R-:W-:-:S05]  /*d260*/  IMAD.WIDE R150, R248, 0x4, R150 ;  /* 0x00000004f8967825 */ /* 0x000fca00078e0296 */
[----:B------:R-:W-:Y:S01]  /*d270*/  LDGSTS.E [R2+0x1e8], desc[UR20][R150.64], !P4 ;  /* 0x001e800096027fae */ /* 0x000fe2000e1a1014 */
[----:B----4-:R-:W-:-:S05]  /*d280*/  VIADD R102, R251, 0xffffff02 ;  /* 0xffffff02fb667836 */ /* 0x010fca0000000000 */
[----:B------:R-:W-:Y:S01]  /*d290*/  ISETP.GE.U32.AND P2, PT, R102, 0x7ffffe83, PT ;  /* 0x7ffffe836600780c */ /* 0x000fe20003f46070 */
[----:B-1----:R-:W-:Y:S02]  /*d2a0*/  VIADD R102, R103, 0xffffff01 ;  /* 0xffffff0167667836 */ /* 0x002fe40000000000 */
[----:B------:R-:W-:Y:S02]  /*d2b0*/  IMAD.SHL.U32 R103, R249, 0x80, RZ ;  /* 0x00000080f9677824 */ /* 0x000fe400078e00ff */
[----:B------:R-:W-:Y:S01]  /*d2c0*/  IMAD.WIDE R132, R248, 0x4, R132 ;  /* 0x00000004f8847825 */ /* 0x000fe200078e0284 */
[----:B------:R-:W-:Y:S01]  /*d2d0*/  ISETP.GE.U32.AND P4, PT, R102, 0x7ffffe82, PT ;  /* 0x7ffffe826600780c */ /* 0x000fe20003f86070 */
[----:B------:R1:W-:Y:S02]  /*d2e0*/  STL.64 [R1+0x398], R150 ;  /* 0x0003989601007387 */ /* 0x0003e40000100a00 */
[----:B------:R-:W-:Y:S02]  /*d2f0*/  VIADD R102, R148, 0xffffff00 ;  /* 0xffffff0094667836 */ /* 0x000fe40000000000 */
[----:B------:R4:W-:Y:S01]  /*d300*/  LDGSTS.E [R2+0x1ec], desc[UR20][R132.64], !P6 ;  /* 0x001ec00084027fae */ /* 0x0009e2000f1a1014 */
[----:B------:R-:W-:-:S02]  /*d310*/  IMAD.WIDE R180, R103, 0x4, R180 ;  /* 0x0000000467b47825 */ /* 0x000fc400078e02b4 */
[----:B------:R-:W-:Y:S02]  /*d320*/  ISETP.GE.U32.AND P6, PT, R102, 0x7ffffe81, PT ;  /* 0x7ffffe816600780c */ /* 0x000fe40003fc6070 */
[----:B------:R-:W2:Y:S01]  /*d330*/  LDC R102, c[0x0][0x3a0] ;  /* 0x0000e800ff667b82 */ /* 0x000ea20000000800 */
[C---:B------:R-:W-:Y:S01]  /*d340*/  IMAD.WIDE R148, R103.reuse, 0x4, R226 ;  /* 0x0000000467947825 */ /* 0x040fe200078e02e2 */
[----:B-1----:R-:W5:Y:S03]  /*d350*/  LDL.LU.64 R150, [R1+0x6a8] ;  /* 0x0006a80001967983 */ /* 0x002f660000300a00 */
[C---:B------:R-:W-:Y:S01]  /*d360*/  IMAD.WIDE R164, R103.reuse, 0x4, R164 ;  /* 0x0000000467a47825 */ /* 0x040fe200078e02a4 */
[----:B------:R4:W-:Y:S03]  /*d370*/  STL.64 [R1+0x3a8], R132 ;  /* 0x0003a88401007387 */ /* 0x0009e60000100a00 */
[C---:B------:R-:W-:Y:S01]  /*d380*/  IMAD.WIDE R194, R103.reuse, 0x4, R194 ;  /* 0x0000000467c27825 */ /* 0x040fe200078e02c2 */
[----:B------:R-:W5:Y:S03]  /*d390*/  LDL.LU.64 R226, [R1+0x38] ;  /* 0x0000380001e27983 */ /* 0x000f660000300a00 */
[C---:B------:R-:W-:Y:S01]  /*d3a0*/  IMAD.WIDE R178, R103.reuse, 0x4, R178 ;  /* 0x0000000467b27825 */ /* 0x040fe200078e02b2 */
[----:B------:R-:W-:Y:S03]  /*d3b0*/  STL.64 [R1+0x3d0], R180 ;  /* 0x0003d0b401007387 */ /* 0x000fe60000100a00 */
[C---:B----4-:R-:W-:Y:S01]  /*d3c0*/  IMAD.WIDE R132, R103.reuse, 0x4, R210 ;  /* 0x0000000467847825 */ /* 0x050fe200078e02d2 */
[----:B------:R-:W-:Y:S03]  /*d3d0*/  STL.64 [R1+0x410], R164 ;  /* 0x000410a401007387 */ /* 0x000fe60000100a00 */
[C---:B------:R-:W-:Y:S01]  /*d3e0*/  IMAD.WIDE R210, R103.reuse, 0x4, R162 ;  /* 0x0000000467d27825 */ /* 0x040fe200078e02a2 */
[----:B------:R-:W-:Y:S04]  /*d3f0*/  STL.64 [R1+0x460], R148 ;  /* 0x0004609401007387 */ /* 0x000fe80000100a00 */
[----:B------:R-:W-:Y:S04]  /*d400*/  STL.64 [R1+0x4a0], R132 ;  /* 0x0004a08401007387 */ /* 0x000fe80000100a00 */
[----:B------:R-:W-:Y:S04]  /*d410*/  STL.64 [R1+0x4e0], R194 ;  /* 0x0004e0c201007387 */ /* 0x000fe80000100a00 */
[----:B------:R-:W-:Y:S01]  /*d420*/  STL.64 [R1+0x510], R178 ;  /* 0x000510b201007387 */ /* 0x000fe20000100a00 */
[----:B------:R-:W-:-:S04]  /*d430*/  IMAD.WIDE R162, R103, 0x4, R146 ;  /* 0x0000000467a27825 */ /* 0x000fc800078e0292 */
[----:B--2---:R-:W-:-:S04]  /*d440*/  IMAD.WIDE R134, R248, 0x4, R134 ;  /* 0x00000004f8867825 */ /* 0x004fc800078e0286 */
[C---:B---3--:R-:W-:Y:S01]  /*d450*/  IMAD.WIDE R228, R248.reuse, 0x4, R228 ;  /* 0x00000004f8e47825 */ /* 0x048fe200078e02e4 */
[----:B------:R1:W-:Y:S04]  /*d460*/  STL.64 [R1+0x338], R134 ;  /* 0x0003388601007387 */ /* 0x0003e80000100a00 */
[----:B------:R-:W-:Y:S01]  /*d470*/  STL.64 [R1+0x530], R210 ;  /* 0x000530d201007387 */ /* 0x000fe20000100a00 */
[----:B-----5:R-:W-:-:S03]  /*d480*/  IMAD.WIDE R212, R248, 0x4, R212 ;  /* 0x00000004f8d47825 */ /* 0x020fc600078e02d4 */
[----:B------:R2:W-:Y:S04]  /*d490*/  STL.64 [R1+0x348], R228 ;  /* 0x000348e401007387 */ /* 0x0005e80000100a00 */
[----:B------:R3:W-:Y:S04]  /*d4a0*/  STL.64 [R1+0x358], R212 ;  /* 0x000358d401007387 */ /* 0x0007e80000100a00 */
[----:B------:R-:W-:Y:S04]  /*d4b0*/  LDGSTS.E [R2+0x1f0], desc[UR20][R134.64], !P3 ;  /* 0x001f000086027fae */ /* 0x000fe8000d9a1014 */
[----:B------:R-:W-:Y:S04]  /*d4c0*/  LDGSTS.E [R2+0x1f4], desc[UR20][R228.64], !P2 ;  /* 0x001f4000e4027fae */ /* 0x000fe8000d1a1014 */
[----:B------:R-:W-:Y:S01]  /*d4d0*/  LDGSTS.E [R2+0x1f8], desc[UR20][R212.64], !P4 ;  /* 0x001f8000d4027fae */ /* 0x000fe2000e1a1014 */
[----:B------:R-:W-:-:S03]  /*d4e0*/  IMAD.WIDE R196, R248, 0x4, R196 ;  /* 0x00000004f8c47825 */ /* 0x000fc600078e02c4 */
[----:B-1----:R-:W4:Y:S04]  /*d4f0*/  LDL.LU.64 R134, [R1+0x6a0] ;  /* 0x0006a00001867983 */ /* 0x002f280000300a00 */
[----:B--2---:R-:W2:Y:S04]  /*d500*/  LDL.LU.64 R228, [R1+0x698] ;  /* 0x0006980001e47983 */ /* 0x004ea80000300a00 */
[----:B------:R1:W-:Y:S04]  /*d510*/  STL.64 [R1+0x368], R196 ;  /* 0x000368c401007387 */ /* 0x0003e80000100a00 */
[----:B---3--:R-:W3:Y:S04]  /*d520*/  LDL.LU.64 R212, [R1+0x690] ;  /* 0x0006900001d47983 */ /* 0x008ee80000300a00 */
[----:B------:R-:W-:Y:S04]  /*d530*/  LDGSTS.E [R2+0x1fc], desc[UR20][R196.64], !P6 ;  /* 0x001fc000c4027fae */ /* 0x000fe8000f1a1014 */
[----:B------:R5:W-:Y:S04]  /*d540*/  STL.64 [R1+0x540], R162 ;  /* 0x000540a201007387 */ /* 0x000be80000100a00 */
[----:B------:R-:W0:Y:S04]  /*d550*/  LDGDEPBAR ;  /* 0x00000000000079af */ /* 0x000e280000000000 */
[----:B-1----:R-:W2:Y:S04]  /*d560*/  LDL.LU.64 R196, [R1+0x688] ;  /* 0x0006880001c47983 */ /* 0x002ea80000300a00 */
[----:B------:R-:W-:Y:S04]  /*d570*/  LDGSTS.E [R252+0x18000], desc[UR20][R180.64], P1 ;  /* 0x18000000b4fc7fae */ /* 0x000fe800089a1014 */
[----:B------:R-:W-:Y:S04]  /*d580*/  LDGSTS.E [R252+0x18400], desc[UR20][R164.64], P1 ;  /* 0x18400000a4fc7fae */ /* 0x000fe800089a1014 */
[----:B------:R-:W-:Y:S04]  /*d590*/  LDGSTS.E [R252+0x18800], desc[UR20][R148.64], P1 ;  /* 0x1880000094fc7fae */ /* 0x000fe800089a1014 */
[----:B------:R-:W2:Y:S04]  /*d5a0*/  LDL.LU.64 R180, [R1+0x680] ;  /* 0x0006800001b47983 */ /* 0x000ea80000300a00 */
[----:B------:R-:W2:Y:S04]  /*d5b0*/  LDL.LU.64 R146, [R1+0x30] ;  /* 0x0000300001927983 */ /* 0x000ea80000300a00 */
[----:B------:R-:W-:Y:S04]  /*d5c0*/  LDGSTS.E [R252+0x18c00], desc[UR20][R132.64], P1 ;  /* 0x18c0000084fc7fae */ /* 0x000fe800089a1014 */
[----:B------:R-:W-:Y:S04]  /*d5d0*/  LDGSTS.E [R252+0x19000], desc[UR20][R194.64], P1 ;  /* 0x19000000c2fc7fae */ /* 0x000fe800089a1014 */
[----:B------:R-:W3:Y:S04]  /*d5e0*/  LDL.LU.64 R164, [R1+0x678] ;  /* 0x0006780001a47983 */ /* 0x000ee80000300a00 */
[----:B------:R1:W-:Y:S04]  /*d5f0*/  LDGSTS.E [R252+0x19400], desc[UR20][R178.64], P1 ;  /* 0x19400000b2fc7fae */ /* 0x0003e800089a1014 */
[----:B------:R-:W3:Y:S04]  /*d600*/  LDL.LU.64 R148, [R1+0x670] ;  /* 0x0006700001947983 */ /* 0x000ee80000300a00 */
[----:B------:R1:W-:Y:S04]  /*d610*/  LDGSTS.E [R252+0x19800], desc[UR20][R210.64], P1 ;  /* 0x19800000d2fc7fae */ /* 0x0003e800089a1014 */
[----:B------:R-:W3:Y:S04]  /*d620*/  LDL.LU.64 R132, [R1+0x668] ;  /* 0x0006680001847983 */ /* 0x000ee80000300a00 */
[----:B------:R-:W-:Y:S04]  /*d630*/  LDGSTS.E [R252+0x19c00], desc[UR20][R162.64], P1 ;  /* 0x19c00000a2fc7fae */ /* 0x000fe800089a1014 */
[----:B-----5:R-:W5:Y:S01]  /*d640*/  LDL.LU.64 R162, [R1+0x28] ;  /* 0x0000280001a27983 */ /* 0x020f620000300a00 */
[----:B-1----:R-:W-:-:S04]  /*d650*/  IMAD.WIDE R178, R103, 0x4, R226 ;  /* 0x0000000467b27825 */ /* 0x002fc800078e02e2 */
[----:B------:R-:W-:-:S04]  /*d660*/  IMAD.WIDE R210, R103, 0x4, R224 ;  /* 0x0000000467d27825 */ /* 0x000fc800078e02e0 */
[----:B------:R-:W-:Y:S01]  /*d670*/  IMAD.WIDE R224, R103, 0x4, R192 ;  /* 0x0000000467e07825 */ /* 0x000fe200078e02c0 */
[----:B------:R-:W-:-:S03]  /*d680*/  MOV R192, R178 ;  /* 0x000000b200c07202 */ /* 0x000fc60000000f00 */
[----:B------:R-:W-:Y:S02]  /*d690*/  IMAD.MOV.U32 R193, RZ, RZ, R179 ;  /* 0x000000ffffc17224 */ /* 0x000fe400078e00b3 */
[C---:B------:R-:W-:Y:S01]  /*d6a0*/  IMAD.WIDE R226, R103.reuse, 0x4, R240 ;  /* 0x0000000467e27825 */ /* 0x040fe200078e02f0 */
[----:B------:R-:W-:Y:S03]  /*d6b0*/  STL.64 [R1+0x380], R178 ;  /* 0x000380b201007387 */ /* 0x000fe60000100a00 */
[----:B------:R-:W-:Y:S01]  /*d6c0*/  IMAD.WIDE R194, R103, 0x4, R208 ;  /* 0x0000000467c27825 */ /* 0x000fe200078e02d0 */
[----:B------:R1:W-:Y:S03]  /*d6d0*/  STL.64 [R1+0x418], R210 ;  /* 0x000418d201007387 */ /* 0x0003e60000100a00 */
[----:B------:R-:W-:Y:S01]  /*d6e0*/  IMAD.MOV.U32 R208, RZ, RZ, R210 ;  /* 0x000000ffffd07224 */ /* 0x000fe200078e00d2 */
[----:B------:R1:W-:Y:S01]  /*d6f0*/  LDGSTS.E [R242+0x18080], desc[UR20][R192.64], P1 ;  /* 0x18080000c0f27fae */ /* 0x0003e200089a1014 */
[----:B------:R-:W-:-:S03]  /*d700*/  IMAD.MOV.U32 R209, RZ, RZ, R211 ;  /* 0x000000ffffd17224 */ /* 0x000fc600078e00d3 */
[----:B------:R-:W-:Y:S01]  /*d710*/  LDGSTS.E [R242+0x18480], desc[UR20][R226.64], P1 ;  /* 0x18480000e2f27fae */ /* 0x000fe200089a1014 */
[----:B------:R-:W-:-:S03]  /*d720*/  IMAD.WIDE R240, R103, 0x4, R176 ;  /* 0x0000000467f07825 */ /* 0x000fc600078e02b0 */
[----:B------:R1:W-:Y:S02]  /*d730*/  LDGSTS.E [R242+0x18880], desc[UR20][R208.64], P1 ;  /* 0x18880000d0f27fae */ /* 0x0003e400089a1014 */
[C---:B-1----:R-:W-:Y:S02]  /*d740*/  IMAD.WIDE R210, R103.reuse, 0x4, R144 ;  /* 0x0000000467d27825 */ /* 0x042fe400078e0290 */
[----:B------:R-:W-:Y:S02]  /*d750*/  LDGSTS.E [R242+0x18c80], desc[UR20][R194.64], P1 ;  /* 0x18c80000c2f27fae */ /* 0x000fe400089a1014 */
[C---:B------:R-:W-:Y:S02]  /*d760*/  IMAD.WIDE R192, R103.reuse, 0x4, R222 ;  /* 0x0000000467c07825 */ /* 0x040fe400078e02de */
[----:B------:R-:W-:Y:S02]  /*d770*/  LDGSTS.E [R242+0x19080], desc[UR20][R224.64], P1 ;  /* 0x19080000e0f27fae */ /* 0x000fe400089a1014 */
[----:B------:R-:W-:-:S02]  /*d780*/  IMAD.WIDE R178, R103, 0x4, R160 ;  /* 0x0000000467b27825 */ /* 0x000fc400078e02a0 */
[----:B------:R-:W-:Y:S02]  /*d790*/  LDGSTS.E [R242+0x19480], desc[UR20][R240.64], P1 ;  /* 0x19480000f0f27fae */ /* 0x000fe400089a1014 */
[C---:B------:R-:W-:Y:S02]  /*d7a0*/  IMAD.WIDE R208, R103.reuse, 0x4, R238 ;  /* 0x0000000467d07825 */ /* 0x040fe400078e02ee */
[----:B------:R-:W-:Y:S02]  /*d7b0*/  LDGSTS.E [R242+0x19880], desc[UR20][R178.64], P1 ;  /* 0x19880000b2f27fae */ /* 0x000fe400089a1014 */
[C---:B------:R-:W-:Y:S02]  /*d7c0*/  IMAD.WIDE R176, R103.reuse, 0x4, R206 ;  /* 0x0000000467b07825 */ /* 0x040fe400078e02ce */
[----:B------:R-:W-:Y:S02]  /*d7d0*/  LDGSTS.E [R242+0x19c80], desc[UR20][R210.64], P1 ;  /* 0x19c80000d2f27fae */ /* 0x000fe400089a1014 */
[----:B------:R-:W-:-:S04]  /*d7e0*/  IMAD.WIDE R160, R103, 0x4, R190 ;  /* 0x0000000467a07825 */ /* 0x000fc800078e02be */
[----:B------:R-:W-:-:S04]  /*d7f0*/  IMAD.WIDE R142, R103, 0x4, R142 ;  /* 0x00000004678e7825 */ /* 0x000fc800078e028e */
[----:B--2---:R-:W-:-:S04]  /*d800*/  IMAD.WIDE R144, R103, 0x4, R146 ;  /* 0x0000000467907825 */ /* 0x004fc800078e0292 */
[----:B------:R-:W-:Y:S01]  /*d810*/  IMAD.MOV.U32 R238, RZ, RZ, R144 ;  /* 0x000000ffffee7224 */ /* 0x000fe200078e0090 */
[----:B------:R1:W-:Y:S01]  /*d820*/  STL.64 [R1+0x310], R144 ;  /* 0x0003109001007387 */ /* 0x0003e20000100a00 */
[----:B------:R-:W-:Y:S02]  /*d830*/  IMAD.MOV.U32 R239, RZ, RZ, R145 ;  /* 0x000000ffffef7224 */ /* 0x000fe400078e0091 */
[C---:B------:R-:W-:Y:S01]  /*d840*/  IMAD.WIDE R146, R103.reuse, 0x4, R174 ;  /* 0x0000000467927825 */ /* 0x040fe200078e02ae */
[----:B------:R2:W-:Y:S04]  /*d850*/  STL.64 [R1+0x3b8], R208 ;  /* 0x0003b8d001007387 */ /* 0x0005e80000100a00 */
[----:B------:R2:W-:Y:S01]  /*d860*/  STL.64 [R1+0x3f8], R192 ;  /* 0x0003f8c001007387 */ /* 0x0005e20000100a00 */
[----:B-1----:R-:W-:-:S03]  /*d870*/  IMAD.WIDE R144, R103, 0x4, R158 ;  /* 0x0000000467907825 */ /* 0x002fc600078e029e */
[----:B------:R1:W-:Y:S04]  /*d880*/  STL.64 [R1+0x440], R176 ;  /* 0x000440b001007387 */ /* 0x0003e80000100a00 */
[----:B------:R-:W-:Y:S04]  /*d890*/  STL.64 [R1+0x488], R160 ;  /* 0x000488a001007387 */ /* 0x000fe80000100a00 */
[----:B------:R-:W-:Y:S04]  /*d8a0*/  LDGSTS.E [R243+0x18100], desc[UR20][R238.64], P1 ;  /* 0x18100000eef37fae */ /* 0x000fe800089a1014 */
[----:B------:R1:W-:Y:S04]  /*d8b0*/  STL.64 [R1+0x4c8], R146 ;  /* 0x0004c89201007387 */ /* 0x0003e80000100a00 */
[----:B------:R-:W-:Y:S04]  /*d8c0*/  LDGSTS.E [R243+0x18500], desc[UR20][R208.64], P1 ;  /* 0x18500000d0f37fae */ /* 0x000fe800089a1014 */
[----:B------:R1:W-:Y:S01]  /*d8d0*/  STL.64 [R1+0x500], R144 ;  /* 0x0005009001007387 */ /* 0x0003e20000100a00 */
[----:B-----5:R-:W-:-:S03]  /*d8e0*/  IMAD.WIDE R206, R103, 0x4, R162 ;  /* 0x0000000467ce7825 */ /* 0x020fc600078e02a2 */
[----:B------:R5:W-:Y:S04]  /*d8f0*/  LDGSTS.E [R243+0x18900], desc[UR20][R192.64], P1 ;  /* 0x18900000c0f37fae */ /* 0x000be800089a1014 */
[----:B--2---:R-:W2:Y:S04]  /*d900*/  LDL.LU.64 R208, [R1+0x20] ;  /* 0x0000200001d07983 */ /* 0x004ea80000300a00 */
[----:B------:R1:W-:Y:S04]  /*d910*/  STL.64 [R1+0x528], R142 ;  /* 0x0005288e01007387 */ /* 0x0003e80000100a00 */
[----:B------:R-:W3:Y:S01]  /*d920*/  LDL.LU.64 R162, [R1+0x18] ;  /* 0x0000180001a27983 */ /* 0x000ee20000300a00 */
[----:B------:R-:W-:-:S03]  /*d930*/  IMAD.WIDE R222, R103, 0x4, R236 ;  /* 0x0000000467de7825 */ /* 0x000fc600078e02ec */
[----:B------:R1:W-:Y:S01]  /*d940*/  LDGSTS.E [R243+0x18d00], desc[UR20][R176.64], P1 ;  /* 0x18d00000b0f37fae */ /* 0x0003e200089a1014 */
[----:B------:R-:W-:-:S03]  /*d950*/  IMAD.WIDE R190, R103, 0x4, R220 ;  /* 0x0000000467be7825 */ /* 0x000fc600078e02dc */
[----:B------:R-:W-:Y:S01]  /*d960*/  LDGSTS.E [R243+0x19100], desc[UR20][R160.64], P1 ;  /* 0x19100000a0f37fae */ /* 0x000fe200089a1014 */
[----:B------:R-:W-:-:S03]  /*d970*/  IMAD.WIDE R140, R103, 0x4, R140 ;  /* 0x00000004678c7825 */ /* 0x000fc600078e028c */
[----:B------:R4:W-:Y:S01]  /*d980*/  LDGSTS.E [R243+0x19500], desc[UR20][R146.64], P1 ;  /* 0x1950000092f37fae */ /* 0x0009e200089a1014 */
[----:B-----5:R-:W-:-:S03]  /*d990*/  IMAD.WIDE R192, R103, 0x4, R204 ;  /* 0x0000000467c07825 */ /* 0x020fc600078e02cc */
[----:B------:R5:W-:Y:S01]  /*d9a0*/  LDGSTS.E [R243+0x19900], desc[UR20][R144.64], P1 ;  /* 0x1990000090f37fae */ /* 0x000be200089a1014 */
[----:B------:R-:W-:-:S03]  /*d9b0*/  IMAD.WIDE R174, R103, 0x4, R188 ;  /* 0x0000000467ae7825 */ /* 0x000fc600078e02bc */
[----:B------:R5:W-:Y:S01]  /*d9c0*/  LDGSTS.E [R243+0x19d00], desc[UR20][R142.64], P1 ;  /* 0x19d000008ef37fae */ /* 0x000be200089a1014 */
[----:B-1----:R-:W-:-:S03]  /*d9d0*/  IMAD.WIDE R176, R103, 0x4, R156 ;  /* 0x0000000467b07825 */ /* 0x002fc600078e029c */
[----:B------:R-:W-:Y:S01]  /*d9e0*/  LDGSTS.E [R244+0x18180], desc[UR20][R206.64], P1 ;  /* 0x18180000cef47fae */ /* 0x000fe200089a1014 */
[----:B----4-:R-:W-:-:S03]  /*d9f0*/  IMAD.WIDE R146, R103, 0x4, R172 ;  /* 0x0000000467927825 */ /* 0x010fc600078e02ac */
[----:B------:R-:W-:Y:S01]  /*da00*/  LDGSTS.E [R244+0x18580], desc[UR20][R222.64], P1 ;  /* 0x18580000def47fae */ /* 0x000fe200089a1014 */
[----:B------:R-:W-:-:S04]  /*da10*/  IMAD.WIDE R172, R103, 0x4, R234 ;  /* 0x0000000467ac7825 */ /* 0x000fc800078e02ea */
[C---:B------:R-:W-:Y:S01]  /*da20*/  IMAD.WIDE R158, R103.reuse, 0x4, R218 ;  /* 0x00000004679e7825 */ /* 0x040fe200078e02da */
[----:B------:R1:W-:Y:S03]  /*da30*/  STL.64 [R1+0x520], R140 ;  /* 0x0005208c01007387 */ /* 0x0003e60000100a00 */
[C---:B------:R-:W-:Y:S01]  /*da40*/  IMAD.WIDE R156, R103.reuse, 0x4, R202 ;  /* 0x00000004679c7825 */ /* 0x040fe200078e02ca */
[----:B------:R-:W-:Y:S03]  /*da50*/  LDGSTS.E [R244+0x18980], desc[UR20][R190.64], P1 ;  /* 0x18980000bef47fae */ /* 0x000fe600089a1014 */
[C---:B-----5:R-:W-:Y:S01]  /*da60*/  IMAD.WIDE R144, R103.reuse, 0x4, R186 ;  /* 0x0000000467907825 */ /* 0x060fe200078e02ba */
[----:B------:R-:W-:Y:S03]  /*da70*/  LDGSTS.E [R244+0x18d80], desc[UR20][R192.64], P1 ;  /* 0x18d80000c0f47fae */ /* 0x000fe600089a1014 */
[C---:B------:R-:W-:Y:S01]  /*da80*/  IMAD.WIDE R142, R103.reuse, 0x4, R170 ;  /* 0x00000004678e7825 */ /* 0x040fe200078e02aa */
[----:B------:R-:W-:Y:S04]  /*da90*/  LDGSTS.E [R244+0x19180], desc[UR20][R174.64], P1 ;  /* 0x19180000aef47fae */ /* 0x000fe800089a1014 */
[----:B------:R-:W-:Y:S04]  /*daa0*/  LDGSTS.E [R244+0x19580], desc[UR20][R146.64], P1 ;  /* 0x1958000092f47fae */ /* 0x000fe800089a1014 */
[----:B------:R-:W-:Y:S04]  /*dab0*/  LDGSTS.E [R244+0x19980], desc[UR20][R176.64], P1 ;  /* 0x19980000b0f47fae */ /* 0x000fe800089a1014 */
[----:B------:R1:W-:Y:S01]  /*dac0*/  LDGSTS.E [R244+0x19d80], desc[UR20][R140.64], P1 ;  /* 0x19d800008cf47fae */ /* 0x0003e200089a1014 */
[----:B------:R-:W-:-:S04]  /*dad0*/  IMAD.WIDE R138, R103, 0x4, R138 ;  /* 0x00000004678a7825 */ /* 0x000fc800078e028a */
[----:B-1----:R-:W-:-:S04]  /*dae0*/  IMAD.WIDE R140, R103, 0x4, R154 ;  /* 0x00000004678c7825 */ /* 0x002fc800078e029a */
[----:B--2---:R-:W-:-:S05]  /*daf0*/  IMAD.WIDE R160, R103, 0x4, R208 ;  /* 0x0000000467a07825 */ /* 0x004fca00078e02d0 */
[----:B------:R1:W-:Y:S04]  /*db00*/  STL.64 [R1+0x270], R160 ;  /* 0x000270a001007387 */ /* 0x0003e80000100a00 */
[----:B------:R-:W-:Y:S04]  /*db10*/  STL.64 [R1+0x320], R172 ;  /* 0x000320ac01007387 */ /* 0x000fe80000100a00 */
[----:B------:R-:W-:Y:S04]  /*db20*/  STL.64 [R1+0x3c0], R158 ;  /* 0x0003c09e01007387 */ /* 0x000fe80000100a00 */
[----:B------:R-:W-:Y:S04]  /*db30*/  STL.64 [R1+0x400], R156 ;  /* 0x0004009c01007387 */ /* 0x000fe80000100a00 */
[----:B------:R-:W-:Y:S04]  /*db40*/  STL.64 [R1+0x450], R144 ;  /* 0x0004509001007387 */ /* 0x000fe80000100a00 */
[----:B------:R-:W-:Y:S04]  /*db50*/  LDGSTS.E [R245+0x18200], desc[UR20][R160.64], P1 ;  /* 0x18200000a0f57fae */ /* 0x000fe800089a1014 */
[----:B------:R-:W-:Y:S01]  /*db60*/  STL.64 [R1+0x490], R142 ;  /* 0x0004908e01007387 */ /* 0x000fe20000100a00 */
[----:B---3--:R-:W-:-:S03]  /*db70*/  IMAD.WIDE R208, R103, 0x4, R162 ;  /* 0x0000000467d07825 */ /* 0x008fc600078e02a2 */
[----:B------:R-:W-:Y:S04]  /*db80*/  LDGSTS.E [R245+0x18600], desc[UR20][R172.64], P1 ;  /* 0x18600000acf57fae */ /* 0x000fe800089a1014 */
[----:B-1----:R-:W2:Y:S04]  /*db90*/  LDL.LU.64 R160, [R1+0x10] ;  /* 0x0000100001a07983 */ /* 0x002ea80000300a00 */
[----:B------:R-:W-:Y:S04]  /*dba0*/  STL.64 [R1+0x4d0], R140 ;  /* 0x0004d08c01007387 */ /* 0x000fe80000100a00 */
[----:B------:R1:W-:Y:S04]  /*dbb0*/  STL.64 [R1+0x508], R138 ;  /* 0x0005088a01007387 */ /* 0x0003e80000100a00 */
[----:B------:R-:W3:Y:S04]  /*dbc0*/  LDL.LU.64 R162, [R1+0x8] ;  /* 0x0000080001a27983 */ /* 0x000ee80000300a00 */
[----:B------:R-:W-:Y:S04]  /*dbd0*/  LDGSTS.E [R245+0x18a00], desc[UR20][R158.64], P1 ;  /* 0x18a000009ef57fae */ /* 0x000fe800089a1014 */
[----:B------:R-:W-:Y:S01]  /*dbe0*/  LDGSTS.E [R245+0x18e00], desc[UR20][R156.64], P1 ;  /* 0x18e000009cf57fae */ /* 0x000fe200089a1014 */
[----:B------:R-:W-:-:S03]  /*dbf0*/  IMAD.WIDE R204, R103, 0x4, R232 ;  /* 0x0000000467cc7825 */ /* 0x000fc600078e02e8 */
[----:B------:R-:W-:Y:S04]  /*dc00*/  LDGSTS.E [R245+0x19200], desc[UR20][R144.64], P1 ;  /* 0x1920000090f57fae */ /* 0x000fe800089a1014 */
[----:B------:R-:W-:Y:S01]  /*dc10*/  LDGSTS.E [R245+0x19600], desc[UR20][R142.64], P1 ;  /* 0x196000008ef57fae */ /* 0x000fe200089a1014 */
[----:B------:R-:W-:-:S03]  /*dc20*/  IMAD.WIDE R186, R103, 0x4, R200 ;  /* 0x0000000467ba7825 */ /* 0x000fc600078e02c8 */
[----:B------:R-:W-:Y:S01]  /*dc30*/  LDGSTS.E [R245+0x19a00], desc[UR20][R140.64], P1 ;  /* 0x19a000008cf57fae */ /* 0x000fe200089a1014 */
[----:B------:R-:W-:-:S03]  /*dc40*/  IMAD.WIDE R184, R103, 0x4, R184 ;  /* 0x0000000467b87825 */ /* 0x000fc600078e02b8 */
[----:B------:R1:W-:Y:S01]  /*dc50*/  LDGSTS.E [R245+0x19e00], desc[UR20][R138.64], P1 ;  /* 0x19e000008af57fae */ /* 0x0003e200089a1014 */
[----:B------:R-:W-:-:S03]  /*dc60*/  IMAD.WIDE R202, R103, 0x4, R168 ;  /* 0x0000000467ca7825 */ /* 0x000fc600078e02a8 */
[----:B------:R-:W-:Y:S01]  /*dc70*/  LDGSTS.E [R246+0x18280], desc[UR20][R208.64], P1 ;  /* 0x18280000d0f67fae */ /* 0x000fe200089a1014 */
[----:B------:R-:W-:-:S03]  /*dc80*/  IMAD.WIDE R152, R103, 0x4, R152 ;  /* 0x0000000467987825 */ /* 0x000fc600078e0298 */
[----:B------:R-:W-:Y:S01]  /*dc90*/  LDGSTS.E [R246+0x18680], desc[UR20][R204.64], P1 ;  /* 0x18680000ccf67fae */ /* 0x000fe200089a1014 */
[----:B-1----:R-:W-:-:S04]  /*dca0*/  IMAD.WIDE R138, R103, 0x4, R216 ;  /* 0x00000004678a7825 */ /* 0x002fc800078e02d8 */
[C---:B------:R-:W-:Y:S01]  /*dcb0*/  IMAD.WIDE R136, R103.reuse, 0x4, R136 ;  /* 0x0000000467887825 */ /* 0x040fe200078e0288 */
[----:B------:R1:W-:Y:S03]  /*dcc0*/  LDGSTS.E [R246+0x18a80], desc[UR20][R138.64], P1 ;  /* 0x18a800008af67fae */ /* 0x0003e600089a1014 */
[C---:B------:R-:W-:Y:S01]  /*dcd0*/  IMAD.WIDE R154, R103.reuse, 0x4, R230 ;  /* 0x00000004679a7825 */ /* 0x040fe200078e02e6 */
[----:B------:R-:W-:Y:S03]  /*dce0*/  LDGSTS.E [R246+0x18e80], desc[UR20][R186.64], P1 ;  /* 0x18e80000baf67fae */ /* 0x000fe600089a1014 */
[C---:B------:R-:W-:Y:S01]  /*dcf0*/  IMAD.WIDE R144, R103.reuse, 0x4, R214 ;  /* 0x0000000467907825 */ /* 0x040fe200078e02d6 */
[----:B------:R-:W-:Y:S03]  /*dd00*/  LDGSTS.E [R246+0x19280], desc[UR20][R184.64], P1 ;  /* 0x19280000b8f67fae */ /* 0x000fe600089a1014 */
[C---:B------:R-:W-:Y:S01]  /*dd10*/  IMAD.WIDE R142, R103.reuse, 0x4, R198 ;  /* 0x00000004678e7825 */ /* 0x040fe200078e02c6 */
[----:B------:R-:W-:Y:S03]  /*dd20*/  LDGSTS.E [R246+0x19680], desc[UR20][R202.64], P1 ;  /* 0x19680000caf67fae */ /* 0x000fe600089a1014 */
[C---:B------:R-:W-:Y:S01]  /*dd30*/  IMAD.WIDE R140, R103.reuse, 0x4, R182 ;  /* 0x00000004678c7825 */ /* 0x040fe200078e02b6 */
[----:B------:R-:W-:Y:S04]  /*dd40*/  LDGSTS.E [R246+0x19a80], desc[UR20][R152.64], P1 ;  /* 0x19a8000098f67fae */ /* 0x000fe800089a1014 */
[----:B------:R1:W-:Y:S01]  /*dd50*/  STL.64 [R1+0x3a0], R138 ;  /* 0x0003a08a01007387 */ /* 0x0003e20000100a00 */
[----:B------:R-:W-:-:S03]  /*dd60*/  IMAD.WIDE R134, R103, 0x4, R134 ;  /* 0x0000000467867825 */ /* 0x000fc600078e0286 */
[----:B------:R4:W-:Y:S04]  /*dd70*/  LDGSTS.E [R246+0x19e80], desc[UR20][R136.64], P1 ;  /* 0x19e8000088f67fae */ /* 0x0009e800089a1014 */
[----:B------:R4:W-:Y:S01]  /*dd80*/  STL.64 [R1+0x4f8], R136 ;  /* 0x0004f88801007387 */ /* 0x0009e20000100a00 */
[----:B-1----:R-:W-:-:S04]  /*dd90*/  IMAD.WIDE R138, R103, 0x4, R166 ;  /* 0x00000004678a7825 */ /* 0x002fc800078e02a6 */
[----:B----4-:R-:W-:-:S04]  /*dda0*/  IMAD.WIDE R136, R103, 0x4, R150 ;  /* 0x0000000467887825 */ /* 0x010fc800078e0296 */
[----:B------:R-:W-:-:S04]  /*ddb0*/  IMAD.WIDE R198, R103, 0x4, R228 ;  /* 0x0000000467c67825 */ /* 0x000fc800078e02e4 */
[----:B------:R-:W-:-:S04]  /*ddc0*/  IMAD.WIDE R182, R103, 0x4, R212 ;  /* 0x0000000467b67825 */ /* 0x000fc800078e02d4 */
[----:B------:R-:W-:-:S04]  /*ddd0*/  IMAD.WIDE R196, R103, 0x4, R196 ;  /* 0x0000000467c47825 */ /* 0x000fc800078e02c4 */
[----:B------:R-:W-:-:S04]  /*dde0*/  IMAD.WIDE R132, R103, 0x4, R132 ;  /* 0x0000000467847825 */ /* 0x000fc800078e0284 */
[----:B------:R-:W-:-:S04]  /*ddf0*/  IMAD.WIDE R188, R103, 0x4, R180 ;  /* 0x0000000467bc7825 */ /* 0x000fc800078e02b4 */
[----:B------:R-:W-:Y:S01]  /*de00*/  VIADD R102, R102, 0x7f ;  /* 0x0000007f66667836 */ /* 0x000fe20000000000 */
[----:B------:R-:W-:-:S04]  /*de10*/  UMOV UR4, URZ ;  /* 0x000000ff00047c82 */ /* 0x000fc80008000000 */
[----:B------:R-:W-:Y:S01]  /*de20*/  ISETP.GE.AND P6, PT, R102, 0x80, PT ;  /* 0x000000806600780c */ /* 0x000fe20003fc6270 */
[----:B--2---:R-:W-:-:S05]  /*de30*/  IMAD.WIDE R156, R103, 0x4, R160 ;  /* 0x00000004679c7825 */ /* 0x004fca00078e02a0 */
[----:B------:R-:W-:Y:S04]  /*de40*/  LDGSTS.E [R247+0x18300], desc[UR20][R156.64], P1 ;  /* 0x183000009cf77fae */ /* 0x000fe800089a1014 */
[----:B------:R-:W-:Y:S04]  /*de50*/  LDGSTS.E [R247+0x18700], desc[UR20][R154.64], P1 ;  /* 0x187000009af77fae */ /* 0x000fe800089a1014 */
[----:B------:R-:W-:Y:S04]  /*de60*/  STL.64 [R1+0x268], R156 ;  /* 0x0002689c01007387 */ /* 0x000fe80000100a00 */
        /* <DEDUP_REMOVED lines=10> */
[----:B------:R3:W-:Y:S04]  /*df10*/  LDGSTS.E [R247+0x19f00], desc[UR20][R134.64], P1 ;  /* 0x19f0000086f77fae */ /* 0x0007e800089a1014 */
[----:B------:R1:W-:Y:S04]  /*df20*/  STL.64 [R1+0x498], R136 ;  /* 0x0004988801007387 */ /* 0x0003e80000100a00 */
[----:B------:R2:W-:Y:S01]  /*df30*/  STL.64 [R1+0x4d8], R134 ;  /* 0x0004d88601007387 */ /* 0x0005e20000100a00 */
[----:B---3--:R-:W-:-:S04]  /*df40*/  IMAD.WIDE R246, R103, 0x4, R162 ;  /* 0x0000000467f67825 */ /* 0x008fc800078e02a2 */
[C---:B-1----:R-:W-:Y:S01]  /*df50*/  IMAD.WIDE R136, R103.reuse, 0x4, R164 ;  /* 0x0000000467887825 */ /* 0x042fe200078e02a4 */
[----:B------:R1:W-:Y:S03]  /*df60*/  LDGSTS.E [R250+0x18380], desc[UR20][R246.64], P1 ;  /* 0x18380000f6fa7fae */ /* 0x0003e600089a1014 */
[----:B--2---:R-:W-:Y:S01]  /*df70*/  IMAD.WIDE R134, R103, 0x4, R148 ;  /* 0x0000000467867825 */ /* 0x004fe200078e0294 */
[----:B------:R1:W-:Y:S04]  /*df80*/  STL.64 [R1+0x438], R136 ;  /* 0x0004388801007387 */ /* 0x0003e80000100a00 */
[----:B------:R1:W-:Y:S04]  /*df90*/  LDGSTS.E [R250+0x18780], desc[UR20][R198.64], P1 ;  /* 0x18780000c6fa7fae */ /* 0x0003e800089a1014 */
[----:B------:R1:W-:Y:S04]  /*dfa0*/  STL.64 [R1+0x480], R134 ;  /* 0x0004808601007387 */ /* 0x0003e80000100a00 */
[----:B------:R1:W-:Y:S04]  /*dfb0*/  LDGSTS.E [R250+0x18b80], desc[UR20][R182.64], P1 ;  /* 0x18b80000b6fa7fae */ /* 0x0003e800089a1014 */
[----:B------:R1:W-:Y:S04]  /*dfc0*/  STL.64 [R1+0x4c0], R132 ;  /* 0x0004c08401007387 */ /* 0x0003e80000100a00 */
[----:B------:R1:W-:Y:S04]  /*dfd0*/  LDGSTS.E [R250+0x18f80], desc[UR20][R196.64], P1 ;  /* 0x18f80000c4fa7fae */ /* 0x0003e800089a1014 */
[----:B------:R1:W-:Y:S04]  /*dfe0*/  LDGSTS.E [R250+0x19380], desc[UR20][R188.64], P1 ;  /* 0x19380000bcfa7fae */ /* 0x0003e800089a1014 */
[----:B------:R1:W-:Y:S04]  /*dff0*/  LDGSTS.E [R250+0x19780], desc[UR20][R136.64], P1 ;  /* 0x1978000088fa7fae */ /* 0x0003e800089a1014 */
[----:B------:R1:W-:Y:S04]  /*e000*/  LDGSTS.E [R250+0x19b80], desc[UR20][R134.64], P1 ;  /* 0x19b8000086fa7fae */ /* 0x0003e800089a1014 */
[----:B------:R1:W-:Y:S01]  /*e010*/  LDGSTS.E [R250+0x19f80], desc[UR20][R132.64], P1 ;  /* 0x19f8000084fa7fae */ /* 0x0003e200089a1014 */
[----:B------:R-:W-:-:S03]  /*e020*/  ISETP.GE.AND P1, PT, R102, 0x100, PT ;  /* 0x000001006600780c */ /* 0x000fc60003f26270 */
[----:B------:R-:W0:Y:S10]  /*e030*/  LDGDEPBAR ;  /* 0x00000000000079af */ /* 0x000e340000000000 */
[----:B-1----:R-:W-:Y:S05]  /*e040*/  @!P1 BRA `(.L_x_8) ;  /* 0x000000b800b09947 */ /* 0x002fea0003800000 */
[----:B------:R-:W2:Y:S01]  /*e050*/  LDL.LU.64 R162, [R1+0x448] ;  /* 0x0004480001a27983 */ /* 0x000ea20000300a00 */
[----:B------:R-:W-:Y:S01]  /*e060*/  IMAD.MOV.U32 R157, RZ, RZ, R28 ;  /* 0x000000ffff9d7224 */ /* 0x000fe200078e001c */
[----:B------:R-:W-:Y:S01]  /*e070*/  MOV R136, R7 ;  /* 0x0000000700887202 */ /* 0x000fe20000000f00 */
[----:B------:R-:W-:Y:S02]  /*e080*/  IMAD.MOV.U32 R165, RZ, RZ, R36 ;  /* 0x000000ffffa57224 */ /* 0x000fe400078e0024 */
[----:B------:R-:W-:Y:S02]  /*e090*/  IMAD.MOV.U32 R166, RZ, RZ, R37 ;  /* 0x000000ffffa67224 */ /* 0x000fe400078e0025 */
[----:B------:R-:W-:Y:S01]  /*e0a0*/  IMAD.MOV.U32 R28, RZ, RZ, R186 ;  /* 0x000000ffff1c7224 */ /* 0x000fe200078e00ba */
[----:B------:R-:W3:Y:S01]  /*e0b0*/  LDL.LU.64 R36, [R1+0x418] ;  /* 0x0004180001247983 */ /* 0x000ee20000300a00 */
[----:B------:R-:W-:Y:S02]  /*e0c0*/  IMAD.MOV.U32 R158, RZ, RZ, R29 ;  /* 0x000000ffff9e7224 */ /* 0x000fe400078e001d */
[----:B------:R-:W-:-:S02]  /*e0d0*/  IMAD.MOV.U32 R159, RZ, RZ, R30 ;  /* 0x000000ffff9f7224 */ /* 0x000fc400078e001e */
[----:B------:R-:W-:Y:S02]  /*e0e0*/  IMAD.MOV.U32 R186, RZ, RZ, R57 ;  /* 0x000000ffffba7224 */ /* 0x000fe400078e0039 */
[----:B------:R-:W-:Y:S02]  /*e0f0*/  IMAD.MOV.U32 R30, RZ, RZ, R188 ;  /* 0x000000ffff1e7224 */ /* 0x000fe400078e00bc */
[----:B------:R-:W-:Y:S02]  /*e100*/  IMAD.MOV.U32 R29, RZ, RZ, R187 ;  /* 0x000000ffff1d7224 */ /* 0x000fe400078e00bb */
[----:B------:R-:W-:Y:S02]  /*e110*/  IMAD.MOV.U32 R187, RZ, RZ, R58 ;  /* 0x000000ffffbb7224 */ /* 0x000fe400078e003a */
[----:B------:R-:W-:Y:S02]  /*e120*/  IMAD.MOV.U32 R188, RZ, RZ, R59 ;  /* 0x000000ffffbc7224 */ /* 0x000fe400078e003b */
[----:B------:R-:W-:-:S02]  /*e130*/  IMAD.MOV.U32 R149, RZ, RZ, R20 ;  /* 0x000000ffff957224 */ /* 0x000fc400078e0014 */
[----:B------:R-:W-:Y:S01]  /*e140*/  IMAD.MOV.U32 R160, RZ, RZ, R31 ;  /* 0x000000ffffa07224 */ /* 0x000fe200078e001f */
[----:B------:R-:W-:Y:S01]  /*e150*/  MOV R31, R189 ;  /* 0x000000bd001f7202 */ /* 0x000fe20000000f00 */
[----:B------:R-:W-:Y:S01]  /*e160*/  IMAD.MOV.U32 R20, RZ, RZ, R190 ;  /* 0x000000ffff147224 */ /* 0x000fe200078e00be */
[----:B------:R-:W-:Y:S01]  /*e170*/  MOV R190, R61 ;  /* 0x0000003d00be7202 */ /* 0x000fe20000000f00 */
[----:B------:R-:W-:Y:S02]  /*e180*/  IMAD.MOV.U32 R189, RZ, RZ, R60 ;  /* 0x000000ffffbd7224 */ /* 0x000fe400078e003c */
[----:B------:R-:W-:Y:S02]  /*e190*/  IMAD.MOV.U32 R161, RZ, RZ, R32 ;  /* 0x000000ffffa17224 */ /* 0x000fe400078e0020 */
[----:B------:R-:W-:Y:S01]  /*e1a0*/  IMAD.MOV.U32 R164, RZ, RZ, R35 ;  /* 0x000000ffffa47224 */ /* 0x000fe200078e0023 */
[----:B------:R-:W-:Y:S01]  /*e1b0*/  MOV R35, R183 ;  /* 0x000000b700237202 */ /* 0x000fe20000000f00 */
[----:B------:R-:W-:-:S02]  /*e1c0*/  IMAD.MOV.U32 R32, RZ, RZ, R184 ;  /* 0x000000ffff207224 */ /* 0x000fc400078e00b8 */
[----:B------:R-:W-:Y:S02]  /*e1d0*/  IMAD.MOV.U32 R183, RZ, RZ, R54 ;  /* 0x000000ffffb77224 */ /* 0x000fe400078e0036 */
[----:B------:R-:W-:Y:S02]  /*e1e0*/  IMAD.MOV.U32 R184, RZ, RZ, R55 ;  /* 0x000000ffffb87224 */ /* 0x000fe400078e0037 */
[----:B------:R-:W-:Y:S02]  /*e1f0*/  IMAD.MOV.U32 R141, RZ, RZ, R12 ;  /* 0x000000ffff8d7224 */ /* 0x000fe400078e000c */
[----:B------:R-:W-:Y:S02]  /*e200*/  IMAD.MOV.U32 R150, RZ, RZ, R21 ;  /* 0x000000ffff967224 */ /* 0x000fe400078e0015 */
[----:B------:R-:W-:Y:S02]  /*e210*/  IMAD.MOV.U32 R251, RZ, RZ, R4 ;  /* 0x000000fffffb7224 */ /* 0x000fe400078e0004 */
[----:B------:R-:W-:-:S02]  /*e220*/  IMAD.MOV.U32 R142, RZ, RZ, R13 ;  /* 0x000000ffff8e7224 */ /* 0x000fc400078e000d */
[----:B------:R-:W-:Y:S02]  /*e230*/  IMAD.MOV.U32 R134, RZ, RZ, R5 ;  /* 0x000000ffff867224 */ /* 0x000fe400078e0005 */
[----:B------:R-:W-:Y:S02]  /*e240*/  IMAD.MOV.U32 R155, RZ, RZ, R26 ;  /* 0x000000ffff9b7224 */ /* 0x000fe400078e001a */
[----:B------:R-:W-:Y:S02]  /*e250*/  IMAD.MOV.U32 R143, RZ, RZ, R14 ;  /* 0x000000ffff8f7224 */ /* 0x000fe400078e000e */
[----:B------:R-:W-:Y:S01]  /*e260*/  IMAD.MOV.U32 R144, RZ, RZ, R15 ;  /* 0x000000ffff907224 */ /* 0x000fe200078e000f */
[----:B------:R-:W-:Y:S01]  /*e270*/  MOV R15, R147 ;  /* 0x00000093000f7202 */ /* 0x000fe20000000f00 */
        /* <DEDUP_REMOVED lines=10> */
[----:B--2---:R-:W-:Y:S01]  /*e320*/  IMAD.MOV.U32 R132, RZ, RZ, R162 ;  /* 0x000000ffff847224 */ /* 0x004fe200078e00a2 */
[----:B------:R-:W-:Y:S01]  /*e330*/  MOV R162, R33 ;  /* 0x0000002100a27202 */ /* 0x000fe20000000f00 */
[----:B------:R-:W-:Y:S02]  /*e340*/  IMAD.MOV.U32 R33, RZ, RZ, R185 ;  /* 0x000000ffff217224 */ /* 0x000fe400078e00b9 */
[----:B------:R-:W-:Y:S02]  /*e350*/  IMAD.MOV.U32 R185, RZ, RZ, R56 ;  /* 0x000000ffffb97224 */ /* 0x000fe400078e0038 */
[----:B------:R-:W2:Y:S01]  /*e360*/  LDL.LU.64 R56, [R1+0x238] ;  /* 0x0002380001387983 */ /* 0x000ea20000300a00 */
[----:B------:R-:W-:-:S02]  /*e370*/  IMAD.MOV.U32 R133, RZ, RZ, R163 ;  /* 0x000000ffff857224 */ /* 0x000fc400078e00a3 */
[----:B------:R-:W-:Y:S01]  /*e380*/  IMAD.MOV.U32 R163, RZ, RZ, R34 ;  /* 0x000000ffffa37224 */ /* 0x000fe200078e0022 */
[----:B------:R-:W-:Y:S01]  /*e390*/  STL [R1+0x4], R120 ;  /* 0x0000047801007387 */ /* 0x000fe20000100800 */
[----:B------:R-:W-:Y:S02]  /*e3a0*/  IMAD.MOV.U32 R181, RZ, RZ, R52 ;  /* 0x000000ffffb57224 */ /* 0x000fe400078e0034 */
[----:B------:R-:W-:Y:S01]  /*e3b0*/  IMAD.MOV.U32 R12, RZ, RZ, R192 ;  /* 0x000000ffff0c7224 */ /* 0x000fe200078e00c0 */
[----:B------:R-:W4:Y:S01]  /*e3c0*/  LDL.LU.64 R58, [R1+0x200] ;  /* 0x00020000013a7983 */ /* 0x000f220000300a00 */
[----:B------:R-:W-:Y:S02]  /*e3d0*/  IMAD.MOV.U32 R21, RZ, RZ, R191 ;  /* 0x000000ffff157224 */ /* 0x000fe400078e00bf */
[----:B------:R-:W-:Y:S01]  /*e3e0*/  IMAD.MOV.U32 R13, RZ, RZ, R193 ;  /* 0x000000ffff0d7224 */ /* 0x000fe200078e00c1 */
[----:B------:R-:W-:Y:S01]  /*e3f0*/  STL [R1], R121 ;  /* 0x0000007901007387 */ /* 0x000fe20000100800 */
[----:B------:R-:W-:-:S02]  /*e400*/  IMAD.MOV.U32 R4, RZ, RZ, R194 ;  /* 0x000000ffff047224 */ /* 0x000fc400078e00c2 */
[----:B------:R-:W-:Y:S01]  /*e410*/  IMAD.MOV.U32 R26, RZ, RZ, R196 ;  /* 0x000000ffff1a7224 */ /* 0x000fe200078e00c4 */
[----:B------:R-:W-:Y:S01]  /*e420*/  STL [R1+0xc], R122 ;  /* 0x00000c7a01007387 */ /* 0x000fe20000100800 */
[----:B------:R-:W-:Y:S02]  /*e430*/  IMAD.MOV.U32 R5, RZ, RZ, R195 ;  /* 0x000000ffff057224 */ /* 0x000fe400078e00c3 */
[----:B------:R-:W-:Y:S01]  /*e440*/  IMAD.MOV.U32 R14, RZ, RZ, R146 ;  /* 0x000000ffff0e7224 */ /* 0x000fe200078e0092 */
[----:B------:R-:W-:Y:S01]  /*e450*/  STL [R1+0x8], R123 ;  /* 0x0000087b01007387 */ /* 0x000fe20000100800 */
[----:B------:R-:W-:Y:S02]  /*e460*/  IMAD.MOV.U32 R34, RZ, RZ, R182 ;  /* 0x000000ffff227224 */ /* 0x000fe400078e00b6 */
[----:B------:R-:W-:Y:S01]  /*e470*/  IMAD.MOV.U32 R191, RZ, RZ, R62 ;  /* 0x000000ffffbf7224 */ /* 0x000fe200078e003e */
[----:B------:R-:W-:Y:S01]  /*e480*/  STL [R1+0x14], R124 ;  /* 0x0000147c01007387 */ /* 0x000fe20000100800 */
[----:B------:R-:W-:-:S02]  /*e490*/  IMAD.MOV.U32 R192, RZ, RZ, R63 ;  /* 0x000000ffffc07224 */ /* 0x000fc400078e003f */
[----:B------:R-:W-:Y:S01]  /*e4a0*/  IMAD.MOV.U32 R193, RZ, RZ, R64 ;  /* 0x000000ffffc17224 */ /* 0x000fe200078e0040 */
[----:B------:R-:W-:Y:S01]  /*e4b0*/  STL [R1+0x10], R125 ;  /* 0x0000107d01007387 */ /* 0x000fe20000100800 */
[----:B------:R-:W-:Y:S02]  /*e4c0*/  IMAD.MOV.U32 R194, RZ, RZ, R65 ;  /* 0x000000ffffc27224 */ /* 0x000fe400078e0041 */
[----:B------:R-:W-:Y:S01]  /*e4d0*/  IMAD.MOV.U32 R195, RZ, RZ, R66 ;  /* 0x000000ffffc37224 */ /* 0x000fe200078e0042 */
[----:B------:R-:W-:Y:S01]  /*e4e0*/  STL [R1+0x1c], R126 ;  /* 0x00001c7e01007387 */ /* 0x000fe20000100800 */
[----:B------:R-:W-:Y:S01]  /*e4f0*/  IMAD.MOV.U32 R196, RZ, RZ, R67 ;  /* 0x000000ffffc47224 */ /* 0x000fe200078e0043 */
[----:B------:R-:W-:Y:S01]  /*e500*/  MOV R11, R175 ;  /* 0x000000af000b7202 */ /* 0x000fe20000000f00 */
[----:B------:R-:W-:Y:S01]  /*e510*/  IMAD.MOV.U32 R146, RZ, RZ, R17 ;  /* 0x000000ffff927224 */ /* 0x000fe200078e0011 */
[----:B------:R-:W5:Y:S01]  /*e520*/  LDL.LU.64 R60, [R1+0x240] ;  /* 0x00024000013c7983 */ /* 0x000f620000300a00 */
        /* <DEDUP_REMOVED lines=9> */
[----:B------:R-:W-:Y:S01]  /*e5c0*/  STL [R1+0x20], R129 ;  /* 0x0000208101007387 */ /* 0x000fe20000100800 */
[----:B------:R-:W-:Y:S01]  /*e5d0*/  IMAD.MOV.U32 R179, RZ, RZ, R50 ;  /* 0x000000ffffb37224 */ /* 0x000fe200078e0032 */
[----:B------:R-:W-:Y:S01]  /*e5e0*/  MOV R19, R177 ;  /* 0x000000b100137202 */ /* 0x000fe20000000f00 */
[----:B------:R-:W-:Y:S01]  /*e5f0*/  IMAD.MOV.U32 R153, RZ, RZ, R24 ;  /* 0x000000ffff997224 */ /* 0x000fe200078e0018 */
[----:B------:R-:W-:Y:S01]  /*e600*/  STL [R1+0x2c], R130 ;  /* 0x00002c8201007387 */ /* 0x000fe20000100800 */
[----:B------:R-:W-:-:S02]  /*e610*/  IMAD.MOV.U32 R10, RZ, RZ, R174 ;  /* 0x000000ffff0a7224 */ /* 0x000fc400078e00ae */
[----:B------:R-:W-:Y:S01]  /*e620*/  IMAD.MOV.U32 R173, RZ, RZ, R44 ;  /* 0x000000ffffad7224 */ /* 0x000fe200078e002c */
[----:B------:R-:W3:Y:S01]  /*e630*/  LDL.LU.64 R54, [R1+0x230] ;  /* 0x0002300001367983 */ /* 0x000ee20000300a00 */
[----:B------:R-:W-:Y:S02]  /*e640*/  IMAD.MOV.U32 R169, RZ, RZ, R40 ;  /* 0x000000ffffa97224 */ /* 0x000fe400078e0028 */
[----:B------:R-:W-:Y:S01]  /*e650*/  IMAD.MOV.U32 R170, RZ, RZ, R41 ;  /* 0x000000ffffaa7224 */ /* 0x000fe200078e0029 */
[----:B------:R-:W-:Y:S01]  /*e660*/  STL [R1+0x28], R131 ;  /* 0x0000288301007387 */ /* 0x000fe20000100800 */
[----:B------:R-:W-:Y:S02]  /*e670*/  IMAD.MOV.U32 R171, RZ, RZ, R42 ;  /* 0x000000ffffab7224 */ /* 0x000fe400078e002a */
[----:B------:R-:W-:Y:S02]  /*e680*/  IMAD.MOV.U32 R172, RZ, RZ, R43 ;  /* 0x000000ffffac7224 */ /* 0x000fe400078e002b */
[----:B------:R-:W-:Y:S01]  /*e690*/  IMAD.MOV.U32 R16, RZ, RZ, R152 ;  /* 0x000000ffff107224 */ /* 0x000fe200078e0098 */
[----:B------:R-:W-:Y:S01]  /*e6a0*/  MOV R152, R23 ;  /* 0x0000001700987202 */ /* 0x000fe20000000f00 */
[----:B-----5:R1:W-:Y:S04]  /*e6b0*/  STL [R1+0x34], R60 ;  /* 0x0000343c01007387 */ /* 0x0203e80000100800 */
[----:B------:R-:W5:Y:S04]  /*e6c0*/  LDL.LU.64 R52, [R1+0x228] ;  /* 0x0002280001347983 */ /* 0x000f680000300a00 */
[----:B--2---:R2:W-:Y:S01]  /*e6d0*/  STL [R1+0x3c], R56 ;  /* 0x00003c3801007387 */ /* 0x0045e20000100800 */
[----:B-1----:R-:W-:-:S05]  /*e6e0*/  IMAD.MOV.U32 R60, RZ, RZ, R61 ;  /* 0x000000ffff3c7224 */ /* 0x002fca00078e003d */
[----:B------:R-:W-:Y:S01]  /*e6f0*/  STL [R1+0x30], R60 ;  /* 0x0000303c01007387 */ /* 0x000fe20000100800 */
[----:B--2---:R-:W-:-:S03]  /*e700*/  IMAD.MOV.U32 R56, RZ, RZ, R57 ;  /* 0x000000ffff387224 */ /* 0x004fc600078e0039 */
[----:B---3--:R1:W-:Y:S04]  /*e710*/  STL [R1+0x44], R54 ;  /* 0x0000443601007387 */ /* 0x0083e80000100800 */
[----:B------:R2:W-:Y:S04]  /*e720*/  STL [R1+0x38], R56 ;  /* 0x0000383801007387 */ /* 0x0005e80000100800 */
[----:B------:R-:W3:Y:S01]  /*e730*/  LDL.LU.64 R62, [R1+0x220] ;  /* 0x00022000013e7983 */ /* 0x000ee20000300a00 */
[----:B-1----:R-:W-:-:S03]  /*e740*/  IMAD.MOV.U32 R54, RZ, RZ, R55 ;  /* 0x000000ffff367224 */ /* 0x002fc600078e0037 */
[----:B-----5:R1:W-:Y:S04]  /*e750*/  STL [R1+0x4c], R52 ;  /* 0x00004c3401007387 */ /* 0x0203e80000100800 */
[----:B------:R5:W-:Y:S04]  /*e760*/  STL [R1+0x40], R54 ;  /* 0x0000403601007387 */ /* 0x000be80000100800 */
[----:B--2---:R-:W2:Y:S01]  /*e770*/  LDL.LU.64 R56, [R1+0x218] ;  /* 0x0002180001387983 */ /* 0x004ea20000300a00 */
[----:B-1----:R-:W-:-:S05]  /*e780*/  MOV R52, R53 ;  /* 0x0000003500347202 */ /* 0x002fca0000000f00 */
[----:B------:R1:W-:Y:S04]  /*e790*/  STL [R1+0x48], R52 ;  /* 0x0000483401007387 */ /* 0x0003e80000100800 */
[----:B------:R-:W4:Y:S04]  /*e7a0*/  LDL.LU.64 R60, [R1+0x210] ;  /* 0x00021000013c7983 */ /* 0x000f280000300a00 */
[----:B-----5:R-:W5:Y:S04]  /*e7b0*/  LDL.LU.64 R54, [R1+0x1b8] ;  /* 0x0001b80001367983 */ /* 0x020f680000300a00 */
[----:B---3--:R3:W-:Y:S04]  /*e7c0*/  STL [R1+0x54], R62 ;  /* 0x0000543e01007387 */ /* 0x0087e80000100800 */
[----:B-1----:R-:W5:Y:S01]  /*e7d0*/  LDL.LU.64 R52, [R1+0x208] ;  /* 0x0002080001347983 */ /* 0x002f620000300a00 */
[----:B---3--:R-:W-:-:S03]  /*e7e0*/  IMAD.MOV.U32 R62, RZ, RZ, R63 ;  /* 0x000000ffff3e7224 */ /* 0x008fc600078e003f */
[----:B--2---:R1:W-:Y:S04]  /*e7f0*/  STL [R1+0x5c], R56 ;  /* 0x00005c3801007387 */ /* 0x0043e80000100800 */
[----:B------:R-:W-:Y:S01]  /*e800*/  STL [R1+0x50], R62 ;  /* 0x0000503e01007387 */ /* 0x000fe20000100800 */
[----:B-1----:R-:W-:-:S05]  /*e810*/  IMAD.MOV.U32 R56, RZ, RZ, R57 ;  /* 0x000000ffff387224 */ /* 0x002fca00078e0039 */
[----:B------:R1:W-:Y:S04]  /*e820*/  STL [R1+0x58], R56 ;  /* 0x0000583801007387 */ /* 0x0003e80000100800 */
[----:B----4-:R2:W-:Y:S04]  /*e830*/  STL [R1+0x64], R60 ;  /* 0x0000643c01007387 */ /* 0x0105e80000100800 */
[----:B-1----:R-:W3:Y:S01]  /*e840*/  LDL.LU.64 R56, [R1+0x1f8] ;  /* 0x0001f80001387983 */ /* 0x002ee20000300a00 */
[----:B--2---:R-:W-:-:S03]  /*e850*/  IMAD.MOV.U32 R60, RZ, RZ, R61 ;  /* 0x000000ffff3c7224 */ /* 0x004fc600078e003d */
[----:B-----5:R-:W-:Y:S04]  /*e860*/  STL [R1+0x6c], R52 ;  /* 0x00006c3401007387 */ /* 0x020fe80000100800 */
[----:B------:R1:W-:Y:S02]  /*e870*/  STL [R1+0x60], R60 ;  /* 0x0000603c01007387 */ /* 0x0003e40000100800 */
[----:B-1----:R-:W-:Y:S02]  /*e880*/  IMAD.MOV.U32 R60, RZ, RZ, R53 ;  /* 0x000000ffff3c7224 */ /* 0x002fe400078e0035 */
[----:B------:R-:W2:Y:S04]  /*e890*/  LDL.LU.64 R52, [R1+0x1f0] ;  /* 0x0001f00001347983 */ /* 0x000ea80000300a00 */
[----:B------:R-:W-:Y:S04]  /*e8a0*/  STL [R1+0x68], R60 ;  /* 0x0000683c01007387 */ /* 0x000fe80000100800 */
[----:B------:R1:W-:Y:S02]  /*e8b0*/  STL [R1+0x74], R58 ;  /* 0x0000743a01007387 */ /* 0x0003e40000100800 */
[----:B-1----:R-:W-:-:S02]  /*e8c0*/  IMAD.MOV.U32 R58, RZ, RZ, R59 ;  /* 0x000000ffff3a7224 */ /* 0x002fc400078e003b */
[----:B---3--:R-:W-:Y:S04]  /*e8d0*/  STL [R1+0x7c], R56 ;  /* 0x00007c3801007387 */ /* 0x008fe80000100800 */
[----:B------:R1:W-:Y:S01]  /*e8e0*/  STL [R1+0x70], R58 ;  /* 0x0000703a01007387 */ /* 0x0003e20000100800 */
[----:B------:R-:W-:-:S03]  /*e8f0*/  IMAD.MOV.U32 R60, RZ, RZ, R57 ;  /* 0x000000ffff3c7224 */ /* 0x000fc600078e0039 */
[----:B-1----:R-:W3:Y:S04]  /*e900*/  LDL.LU.64 R58, [R1+0x1e8] ;  /* 0x0001e800013a7983 */ /* 0x002ee80000300a00 */
[----:B------:R-:W4:Y:S04]  /*e910*/  LDL.LU.64 R56, [R1+0x1e0] ;  /* 0x0001e00001387983 */ /* 0x000f280000300a00 */
[----:B------:R-:W-:Y:S04]  /*e920*/  STL [R1+0x78], R60 ;  /* 0x0000783c01007387 */ /* 0x000fe80000100800 */
[----:B--2---:R1:W-:Y:S02]  /*e930*/  STL [R1+0x84], R52 ;  /* 0x0000843401007387 */ /* 0x0043e40000100800 */
[----:B-1----:R-:W-:-:S05]  /*e940*/  IMAD.MOV.U32 R52, RZ, RZ, R53 ;  /* 0x000000ffff347224 */ /* 0x002fca00078e0035 */
[----:B------:R1:W-:Y:S04]  /*e950*/  STL [R1+0x80], R52 ;  /* 0x0000803401007387 */ /* 0x0003e80000100800 */
[----:B------:R-:W2:Y:S04]  /*e960*/  LDL.LU.64 R64, [R1+0x1d8] ;  /* 0x0001d80001407983 */ /* 0x000ea80000300a00 */
[----:B-1----:R-:W5:Y:S04]  /*e970*/  LDL.LU.64 R52, [R1+0x180] ;  /* 0x0001800001347983 */ /* 0x002f680000300a00 */
[----:B---3--:R1:W-:Y:S04]  /*e980*/  STL [R1+0x8c], R58 ;  /* 0x00008c3a01007387 */ /* 0x0083e80000100800 */
[----:B----4-:R3:W-:Y:S01]  /*e990*/  STL [R1+0x94], R56 ;  /* 0x0000943801007387 */ /* 0x0107e20000100800 */
[----:B-1----:R-:W-:-:S05]  /*e9a0*/  IMAD.MOV.U32 R58, RZ, RZ, R59 ;  /* 0x000000ffff3a7224 */ /* 0x002fca00078e003b */
[----:B------:R-:W-:Y:S01]  /*e9b0*/  STL [R1+0x88], R58 ;  /* 0x0000883a01007387 */ /* 0x000fe20000100800 */
[----:B---3--:R-:W-:-:S03]  /*e9c0*/  IMAD.MOV.U32 R56, RZ, RZ, R57 ;  /* 0x000000ffff387224 */ /* 0x008fc600078e0039 */
[----:B------:R-:W3:Y:S04]  /*e9d0*/  LDL.LU.64 R60, [R1+0x1d0] ;  /* 0x0001d000013c7983 */ /* 0x000ee80000300a00 */
[----:B------:R1:W-:Y:S04]  /*e9e0*/  STL [R1+0x90], R56 ;  /* 0x0000903801007387 */ /* 0x0003e80000100800 */
[----:B-1----:R-:W4:Y:S04]  /*e9f0*/  LDL.LU.64 R56, [R1+0x1c8] ;  /* 0x0001c80001387983 */ /* 0x002f280000300a00 */
[----:B--2---:R1:W-:Y:S04]  /*ea00*/  STL [R1+0x9c], R64 ;  /* 0x00009c4001007387 */ /* 0x0043e80000100800 */
[----:B------:R-:W2:Y:S04]  /*ea10*/  LDL.LU.64 R62, [R1+0x1c0] ;  /* 0x0001c000013e7983 */ /* 0x000ea80000300a00 */
[----:B------:R-:W2:Y:S01]  /*ea20*/  LDL.LU.64 R58, [R1+0x170] ;  /* 0x00017000013a7983 */ /* 0x000ea20000300a00 */
[----:B-1----:R-:W-:-:S03]  /*ea30*/  MOV R64, R65 ;  /* 0x0000004100407202 */ /* 0x002fc60000000f00 */
[----:B---3--:R1:W-:Y:S04]  /*ea40*/  STL [R1+0xa4], R60 ;  /* 0x0000a43c01007387 */ /* 0x0083e80000100800 */
[----:B------:R-:W-:Y:S01]  /*ea50*/  STL [R1+0x98], R64 ;  /* 0x0000984001007387 */ /* 0x000fe20000100800 */
[----:B-1----:R-:W-:-:S05]  /*ea60*/  IMAD.MOV.U32 R60, RZ, RZ, R61 ;  /* 0x000000ffff3c7224 */ /* 0x002fca00078e003d */
[----:B------:R1:W-:Y:S04]  /*ea70*/  STL [R1+0xa0], R60 ;  /* 0x0000a03c01007387 */ /* 0x0003e80000100800 */
[----:B----4-:R3:W-:Y:S04]  /*ea80*/  STL [R1+0xac], R56 ;  /* 0x0000ac3801007387 */ /* 0x0107e80000100800 */
[----:B-1----:R-:W4:Y:S01]  /*ea90*/  LDL.LU.64 R60, [R1+0x1b0] ;  /* 0x0001b000013c7983 */ /* 0x002f220000300a00 */
[----:B---3--:R-:W-:-:S05]  /*eaa0*/  IMAD.MOV.U32 R56, RZ, RZ, R57 ;  /* 0x000000ffff387224 */ /* 0x008fca00078e0039 */
[----:B------:R1:W-:Y:S04]  /*eab0*/  STL [R1+0xa8], R56 ;  /* 0x0000a83801007387 */ /* 0x0003e80000100800 */
[----:B--2---:R2:W-:Y:S04]  /*eac0*/  STL [R1+0xb4], R62 ;  /* 0x0000b43e01007387 */ /* 0x0045e80000100800 */
[----:B-1----:R-:W3:Y:S01]  /*ead0*/  LDL.LU.64 R56, [R1+0x1a8] ;  /* 0x0001a80001387983 */ /* 0x002ee20000300a00 */
[----:B--2---:R-:W-:-:S03]  /*eae0*/  IMAD.MOV.U32 R62, RZ, RZ, R63 ;  /* 0x000000ffff3e7224 */ /* 0x004fc600078e003f */
[----:B------:R-:W-:Y:S04]  /*eaf0*/  STL [R1+0xbc], R54 ;  /* 0x0000bc3601007387 */ /* 0x000fe80000100800 */
[----:B------:R1:W-:Y:S02]  /*eb00*/  STL [R1+0xb0], R62 ;  /* 0x0000b03e01007387 */ /* 0x0003e40000100800 */
[----:B-1----:R-:W-:Y:S02]  /*eb10*/  IMAD.MOV.U32 R62, RZ, RZ, R55 ;  /* 0x000000ffff3e7224 */ /* 0x002fe400078e0037 */
[----:B------:R-:W2:Y:S04]  /*eb20*/  LDL.LU.64 R54, [R1+0x1a0] ;  /* 0x0001a00001367983 */ /* 0x000ea80000300a00 */
[----:B------:R-:W-:Y:S04]  /*eb30*/  STL [R1+0xb8], R62 ;  /* 0x0000b83e01007387 */ /* 0x000fe80000100800 */
[----:B----4-:R1:W-:Y:S02]  /*eb40*/  STL [R1+0xc4], R60 ;  /* 0x0000c43c01007387 */ /* 0x0103e40000100800 */
[----:B-1----:R-:W-:-:S02]  /*eb50*/  IMAD.MOV.U32 R60, RZ, RZ, R61 ;  /* 0x000000ffff3c7224 */ /* 0x002fc400078e003d */
[----:B---3--:R1:W-:Y:S04]  /*eb60*/  STL [R1+0xcc], R56 ;  /* 0x0000cc3801007387 */ /* 0x0083e80000100800 */
[----:B------:R3:W-:Y:S01]  /*eb70*/  STL [R1+0xc0], R60 ;  /* 0x0000c03c01007387 */ /* 0x0007e20000100800 */
[----:B-1----:R-:W-:-:S03]  /*eb80*/  IMAD.MOV.U32 R56, RZ, RZ, R57 ;  /* 0x000000ffff387224 */ /* 0x002fc600078e0039 */
[----:B---3--:R-:W3:Y:S04]  /*eb90*/  LDL.LU.64 R60, [R1+0x198] ;  /* 0x00019800013c7983 */ /* 0x008ee80000300a00 */
[----:B------:R1:W-:Y:S04]  /*eba0*/  STL [R1+0xc8], R56 ;  /* 0x0000c83801007387 */ /* 0x0003e80000100800 */
[----:B-1----:R-:W4:Y:S01]  /*ebb0*/  LDL.LU.64 R56, [R1+0x190] ;  /* 0x0001900001387983 */ /* 0x002f220000300a00 */
[----:B--2---:R-:W-:-:S03]  /*ebc0*/  IMAD.MOV.U32 R64, RZ, RZ, R55 ;  /* 0x000000ffff407224 */ /* 0x004fc600078e0037 */
[----:B------:R1:W-:Y:S04]  /*ebd0*/  STL [R1+0xd4], R54 ;  /* 0x0000d43601007387 */ /* 0x0003e80000100800 */
[----:B------:R-:W2:Y:S04]  /*ebe0*/  LDL.LU.64 R62, [R1+0x248] ;  /* 0x00024800013e7983 */ /* 0x000ea80000300a00 */
[----:B-1----:R-:W2:Y:S04]  /*ebf0*/  LDL.LU.64 R54, [R1+0x188] ;  /* 0x0001880001367983 */ /* 0x002ea80000300a00 */
[----:B------:R-:W-:Y:S04]  /*ec00*/  STL [R1+0xd0], R64 ;  /* 0x0000d04001007387 */ /* 0x000fe80000100800 */
[----:B---3--:R1:W-:Y:S02]  /*ec10*/  STL [R1+0xdc], R60 ;  /* 0x0000dc3c01007387 */ /* 0x0083e40000100800 */
[----:B-1----:R-:W-:-:S05]  /*ec20*/  IMAD.MOV.U32 R60, RZ, RZ, R61 ;  /* 0x000000ffff3c7224 */ /* 0x002fca00078e003d */
[----:B------:R1:W-:Y:S04]  /*ec30*/  STL [R1+0xd8], R60 ;  /* 0x0000d83c01007387 */ /* 0x0003e80000100800 */
[----:B----4-:R3:W-:Y:S04]  /*ec40*/  STL [R1+0xe4], R56 ;  /* 0x0000e43801007387 */ /* 0x0107e80000100800 */
[----:B-1----:R-:W4:Y:S04]  /*ec50*/  LDL.LU.64 R60, [R1+0x278] ;  /* 0x00027800013c7983 */ /* 0x002f280000300a00 */
[----:B------:R-:W4:Y:S01]  /*ec60*/  LDL.LU.64 R64, [R1+0x178] ;  /* 0x0001780001407983 */ /* 0x000f220000300a00 */
[----:B---3--:R-:W-:-:S05]  /*ec70*/  IMAD.MOV.U32 R56, RZ, RZ, R57 ;  /* 0x000000ffff387224 */ /* 0x008fca00078e0039 */
[----:B------:R-:W-:Y:S04]  /*ec80*/  STL [R1+0xe0], R56 ;  /* 0x0000e03801007387 */ /* 0x000fe80000100800 */
[----:B--2---:R1:W-:Y:S04]  /*ec90*/  STL [R1+0xec], R54 ;  /* 0x0000ec3601007387 */ /* 0x0043e80000100800 */
[----:B-----5:R2:W-:Y:S01]  /*eca0*/  STL [R1+0xf4], R52 ;  /* 0x0000f43401007387 */ /* 0x0205e20000100800 */
[----:B-1----:R-:W-:Y:S01]  /*ecb0*/  MOV R54, R55 ;  /* 0x0000003700367202 */ /* 0x002fe20000000f00 */
[----:B--2---:R-:W-:-:S04]  /*ecc0*/  IMAD.MOV.U32 R52, RZ, RZ, R53 ;  /* 0x000000ffff347224 */ /* 0x004fc800078e0035 */
[----:B------:R1:W-:Y:S04]  /*ecd0*/  STL [R1+0xe8], R54 ;  /* 0x0000e83601007387 */ /* 0x0003e80000100800 */
[----:B------:R-:W2:Y:S04]  /*ece0*/  LDL.LU.64 R56, [R1+0x168] ;  /* 0x0001680001387983 */ /* 0x000ea80000300a00 */
[----:B-1----:R-:W3:Y:S04]  /*ecf0*/  LDL.LU.64 R54, [R1+0x288] ;  /* 0x0002880001367983 */ /* 0x002ee80000300a00 */
[----:B------:R1:W-:Y:S04]  /*ed00*/  STL [R1+0xf0], R52 ;  /* 0x0000f03401007387 */ /* 0x0003e80000100800 */
[----:B----4-:R4:W-:Y:S04]  /*ed10*/  STL [R1+0xfc], R64 ;  /* 0x0000fc4001007387 */ /* 0x0109e80000100800 */
[----:B-1----:R-:W5:Y:S04]  /*ed20*/  LDL.LU.64 R52, [R1+0x160] ;  /* 0x0001600001347983 */ /* 0x002f680000300a00 */
[----:B------:R1:W-:Y:S01]  /*ed30*/  STL [R1+0x104], R58 ;  /* 0x0001043a01007387 */ /* 0x0003e20000100800 */
[----:B----4-:R-:W-:-:S05]  /*ed40*/  IMAD.MOV.U32 R64, RZ, RZ, R65 ;  /* 0x000000ffff407224 */ /* 0x010fca00078e0041 */
[----:B------:R-:W-:Y:S04]  /*ed50*/  STL [R1+0xf8], R64 ;  /* 0x0000f84001007387 */ /* 0x000fe80000100800 */
[----:B------:R-:W4:Y:S01]  /*ed60*/  LDL.LU.64 R66, [R1+0x158] ;  /* 0x0001580001427983 */ /* 0x000f220000300a00 */
[----:B-1----:R-:W-:-:S05]  /*ed70*/  IMAD.MOV.U32 R58, RZ, RZ, R59 ;  /* 0x000000ffff3a7224 */ /* 0x002fca00078e003b */
[----:B------:R-:W-:Y:S04]  /*ed80*/  STL [R1+0x100], R58 ;  /* 0x0001003a01007387 */ /* 0x000fe80000100800 */
[----:B--2---:R1:W-:Y:S02]  /*ed90*/  STL [R1+0x10c], R56 ;  /* 0x00010c3801007387 */ /* 0x0043e40000100800 */
[----:B-1----:R-:W-:Y:S02]  /*eda0*/  IMAD.MOV.U32 R56, RZ, RZ, R57 ;  /* 0x000000ffff387224 */ /* 0x002fe400078e0039 */
[----:B-----5:R1:W-:Y:S04]  /*edb0*/  STL [R1+0x114], R52 ;  /* 0x0001143401007387 */ /* 0x0203e80000100800 */
[----:B------:R2:W-:Y:S01]  /*edc0*/  STL [R1+0x108], R56 ;  /* 0x0001083801007387 */ /* 0x0005e20000100800 */
[----:B-1----:R-:W-:-:S03]  /*edd0*/  IMAD.MOV.U32 R52, RZ, RZ, R53 ;  /* 0x000000ffff347224 */ /* 0x002fc600078e0035 */
[----:B--2---:R-:W2:Y:S04]  /*ede0*/  LDL.LU.64 R56, [R1+0x150] ;  /* 0x0001500001387983 */ /* 0x004ea80000300a00 */
[----:B------:R1:W-:Y:S04]  /*edf0*/  STL [R1+0x110], R52 ;  /* 0x0001103401007387 */ /* 0x0003e80000100800 */
[----:B------:R-:W5:Y:S04]  /*ee00*/  LDL.LU.64 R58, [R1+0x148] ;  /* 0x00014800013a7983 */ /* 0x000f680000300a00 */
[----:B----4-:R4:W-:Y:S04]  /*ee10*/  STL [R1+0x11c], R66 ;  /* 0x00011c4201007387 */ /* 0x0109e80000100800 */
[----:B------:R-:W3:Y:S04]  /*ee20*/  LDL.LU.64 R64, [R1+0x140] ;  /* 0x0001400001407983 */ /* 0x000ee80000300a00 */
[----:B-1----:R-:W3:Y:S01]  /*ee30*/  LDL.LU.64 R52, [R1+0x2c8] ;  /* 0x0002c80001347983 */ /* 0x002ee20000300a00 */
[----:B----4-:R-:W-:-:S03]  /*ee40*/  IMAD.MOV.U32 R66, RZ, RZ, R67 ;  /* 0x000000ffff427224 */ /* 0x010fc600078e0043 */
[----:B--2---:R1:W-:Y:S04]  /*ee50*/  STL [R1+0x124], R56 ;  /* 0x0001243801007387 */ /* 0x0043e80000100800 */
[----:B------:R-:W-:Y:S01]  /*ee60*/  STL [R1+0x118], R66 ;  /* 0x0001184201007387 */ /* 0x000fe20000100800 */
[----:B-1----:R-:W-:-:S05]  /*ee70*/  IMAD.MOV.U32 R56, RZ, RZ, R57 ;  /* 0x000000ffff387224 */ /* 0x002fca00078e0039 */
[----:B------:R1:W-:Y:S04]  /*ee80*/  STL [R1+0x120], R56 ;  /* 0x0001203801007387 */ /* 0x0003e80000100800 */
[----:B-----5:R2:W-:Y:S04]  /*ee90*/  STL [R1+0x12c], R58 ;  /* 0x00012c3a01007387 */ /* 0x0205e80000100800 */
[----:B-1----:R-:W4:Y:S01]  /*eea0*/  LDL.LU.64 R56, [R1+0x250] ;  /* 0x0002500001387983 */ /* 0x002f220000300a00 */
[----:B--2---:R-:W-:-:S03]  /*eeb0*/  IMAD.MOV.U32 R58, RZ, RZ, R59 ;  /* 0x000000ffff3a7224 */ /* 0x004fc600078e003b */
[----:B---3--:R-:W-:Y:S04]  /*eec0*/  STL [R1+0x134], R64 ;  /* 0x0001344001007387 */ /* 0x008fe80000100800 */
[----:B------:R1:W-:Y:S04]  /*eed0*/  STL [R1+0x128], R58 ;  /* 0x0001283a01007387 */ /* 0x0003e80000100800 */
[----:B-1----:R-:W2:Y:S01]  /*eee0*/  LDL.LU.64 R58, [R1+0x258] ;  /* 0x00025800013a7983 */ /* 0x002ea20000300a00 */
[----:B------:R-:W-:-:S03]  /*eef0*/  IMAD.MOV.U32 R64, RZ, RZ, R65 ;  /* 0x000000ffff407224 */ /* 0x000fc600078e0041 */
[----:B------:R1:W-:Y:S04]  /*ef00*/  STL [R1+0x13c], R62 ;  /* 0x00013c3e01007387 */ /* 0x0003e80000100800 */
[----:B------:R-:W-:Y:S01]  /*ef10*/  STL [R1+0x130], R64 ;  /* 0x0001304001007387 */ /* 0x000fe20000100800 */
[----:B-1----:R-:W-:-:S03]  /*ef20*/  MOV R62, R63 ;  /* 0x0000003f003e7202 */ /* 0x002fc60000000f00 */
[----:B----4-:R-:W-:Y:S04]  /*ef30*/  STL [R1+0x144], R56 ;  /* 0x0001443801007387 */ /* 0x010fe80000100800 */
[----:B------:R1:W-:Y:S02]  /*ef40*/  STL [R1+0x138], R62 ;  /* 0x0001383e01007387 */ /* 0x0003e40000100800 */
[----:B-1----:R-:W-:Y:S02]  /*ef50*/  IMAD.MOV.U32 R62, RZ, RZ, R57 ;  /* 0x000000ffff3e7224 */ /* 0x002fe400078e0039 */
[----:B------:R-:W3:Y:S04]  /*ef60*/  LDL.LU.64 R56, [R1+0x280] ;  /* 0x0002800001387983 */ /* 0x000ee80000300a00 */
[----:B------:R-:W-:Y:S04]  /*ef70*/  STL [R1+0x140], R62 ;  /* 0x0001403e01007387 */ /* 0x000fe80000100800 */
[----:B--2---:R1:W-:Y:S04]  /*ef80*/  STL [R1+0x14c], R58 ;  /* 0x00014c3a01007387 */ /* 0x0043e80000100800 */
[----:B------:R-:W-:Y:S01]  /*ef90*/  STL [R1+0x154], R60 ;  /* 0x0001543c01007387 */ /* 0x000fe20000100800 */
[----:B-1----:R-:W-:-:S05]  /*efa0*/  IMAD.MOV.U32 R58, RZ, RZ, R59 ;  /* 0x000000ffff3a7224 */ /* 0x002fca00078e003b */
[----:B------:R1:W-:Y:S04]  /*efb0*/  STL [R1+0x148], R58 ;  /* 0x0001483a01007387 */ /* 0x0003e80000100800 */
[----:B-1----:R-:W2:Y:S04]  /*efc0*/  LDL.LU.64 R58, [R1+0x318] ;  /* 0x00031800013a7983 */ /* 0x002ea80000300a00 */
[----:B------:R-:W4:Y:S01]  /*efd0*/  LDL.LU.64 R62, [R1+0x290] ;  /* 0x00029000013e7983 */ /* 0x000f220000300a00 */
[----:B------:R-:W-:-:S05]  /*efe0*/  IMAD.MOV.U32 R60, RZ, RZ, R61 ;  /* 0x000000ffff3c7224 */ /* 0x000fca00078e003d */
[----:B------:R1:W-:Y:S04]  /*eff0*/  STL [R1+0x150], R60 ;  /* 0x0001503c01007387 */ /* 0x0003e80000100800 */
[----:B---3--:R3:W-:Y:S04]  /*f000*/  STL [R1+0x15c], R56 ;  /* 0x00015c3801007387 */ /* 0x0087e80000100800 */
[----:B-1----:R-:W5:Y:S01]  /*f010*/  LDL.LU.64 R60, [R1+0x298] ;  /* 0x00029800013c7983 */ /* 0x002f620000300a00 */
[----:B---3--:R-:W-:-:S05]  /*f020*/  IMAD.MOV.U32 R56, RZ, RZ, R57 ;  /* 0x000000ffff387224 */ /* 0x008fca00078e0039 */
[----:B------:R1:W-:Y:S04]  /*f030*/  STL [R1+0x158], R56 ;  /* 0x0001583801007387 */ /* 0x0003e80000100800 */
[----:B------:R3:W-:Y:S04]  /*f040*/  STL [R1+0x164], R54 ;  /* 0x0001643601007387 */ /* 0x0007e80000100800 */
[----:B-1----:R-:W2:Y:S01]  /*f050*/  LDL.LU.64 R56, [R1+0x2a0] ;  /* 0x0002a00001387983 */ /* 0x002ea20000300a00 */
[----:B---3--:R-:W-:-:S03]  /*f060*/  IMAD.MOV.U32 R54, RZ, RZ, R55 ;  /* 0x000000ffff367224 */ /* 0x008fc600078e0037 */
[----:B----4-:R-:W-:Y:S04]  /*f070*/  STL [R1+0x16c], R62 ;  /* 0x00016c3e01007387 */ /* 0x010fe80000100800 */
[----:B------:R1:W-:Y:S04]  /*f080*/  STL [R1+0x160], R54 ;  /* 0x0001603601007387 */ /* 0x0003e80000100800 */
[----:B-1----:R-:W3:Y:S01]  /*f090*/  LDL.LU.64 R54, [R1+0x2b8] ;  /* 0x0002b80001367983 */ /* 0x002ee20000300a00 */
[----:B------:R-:W-:-:S03]  /*f0a0*/  IMAD.MOV.U32 R62, RZ, RZ, R63 ;  /* 0x000000ffff3e7224 */ /* 0x000fc600078e003f */
[----:B-----5:R1:W-:Y:S04]  /*f0b0*/  STL [R1+0x174], R60 ;  /* 0x0001743c01007387 */ /* 0x0203e80000100800 */
[----:B------:R-:W-:Y:S01]  /*f0c0*/  STL [R1+0x168], R62 ;  /* 0x0001683e01007387 */ /* 0x000fe20000100800 */
[----:B-1----:R-:W-:-:S05]  /*f0d0*/  IMAD.MOV.U32 R60, RZ, RZ, R61 ;  /* 0x000000ffff3c7224 */ /* 0x002fca00078e003d */
[----:B------:R1:W-:Y:S04]  /*f0e0*/  STL [R1+0x170], R60 ;  /* 0x0001703c01007387 */ /* 0x0003e80000100800 */
[----:B--2---:R2:W-:Y:S01]  /*f0f0*/  STL [R1+0x17c], R56 ;  /* 0x00017c3801007387 */ /* 0x0045e20000100800 */
[----:B-1----:R-:W-:-:S03]  /*f100*/  IMAD.MOV.U32 R60, RZ, RZ, R57 ;  /* 0x000000ffff3c7224 */ /* 0x002fc600078e0039 */
[----:B--2---:R-:W2:Y:S04]  /*f110*/  LDL.LU.64 R56, [R1+0x2d8] ;  /* 0x0002d80001387983 */ /* 0x004ea80000300a00 */
[----:B------:R1:W-:Y:S04]  /*f120*/  STL [R1+0x178], R60 ;  /* 0x0001783c01007387 */ /* 0x0003e80000100800 */
[----:B---3--:R3:W-:Y:S01]  /*f130*/  STL [R1+0x184], R54 ;  /* 0x0001843601007387 */ /* 0x0087e20000100800 */
[----:B-1----:R-:W-:-:S03]  /*f140*/  IMAD.MOV.U32 R60, RZ, RZ, R55 ;  /* 0x000000ffff3c7224 */ /* 0x002fc600078e0037 */
[----:B---3--:R-:W3:Y:S04]  /*f150*/  LDL.LU.64 R54, [R1+0x2e0] ;  /* 0x0002e00001367983 */ /* 0x008ee80000300a00 */
[----:B------:R1:W-:Y:S04]  /*f160*/  STL [R1+0x180], R60 ;  /* 0x0001803c01007387 */ /* 0x0003e80000100800 */
[----:B------:R4:W-:Y:S01]  /*f170*/  STL [R1+0x18c], R52 ;  /* 0x00018c3401007387 */ /* 0x0009e20000100800 */
[----:B-1----:R-:W-:-:S03]  /*f180*/  MOV R60, R53 ;  /* 0x00000035003c7202 */ /* 0x002fc60000000f00 */
[----:B----4-:R-:W4:Y:S04]  /*f190*/  LDL.LU.64 R52, [R1+0x2e8] ;  /* 0x0002e80001347983 */ /* 0x010f280000300a00 */
[----:B------:R2:W-:Y:S02]  /*f1a0*/  STL [R1+0x188], R60 ;  /* 0x0001883c01007387 */ /* 0x0005e40000100800 */
[----:B--2---:R-:W-:Y:S02]  /*f1b0*/  IMAD.MOV.U32 R60, RZ, RZ, R57 ;  /* 0x000000ffff3c7224 */ /* 0x004fe400078e0039 */
[----:B------:R1:W-:Y:S04]  /*f1c0*/  STL [R1+0x194], R56 ;  /* 0x0001943801007387 */ /* 0x0003e80000100800 */
[----:B-1----:R-:W2:Y:S04]  /*f1d0*/  LDL.LU.64 R56, [R1+0x2f8] ;  /* 0x0002f80001387983 */ /* 0x002ea80000300a00 */
[----:B------:R-:W-:Y:S04]  /*f1e0*/  STL [R1+0x190], R60 ;  /* 0x0001903c01007387 */ /* 0x000fe80000100800 */
[----:B---3--:R1:W-:Y:S02]  /*f1f0*/  STL [R1+0x19c], R54 ;  /* 0x00019c3601007387 */ /* 0x0083e40000100800 */
[----:B-1----:R-:W-:-:S05]  /*f200*/  IMAD.MOV.U32 R54, RZ, RZ, R55 ;  /* 0x000000ffff367224 */ /* 0x002fca00078e0037 */
[----:B------:R1:W-:Y:S04]  /*f210*/  STL [R1+0x198], R54 ;  /* 0x0001983601007387 */ /* 0x0003e80000100800 */
[----:B-1----:R-:W3:Y:S04]  /*f220*/  LDL.LU.64 R54, [R1+0x300] ;  /* 0x0003000001367983 */ /* 0x002ee80000300a00 */
[----:B----4-:R1:W-:Y:S04]  /*f230*/  STL [R1+0x1a4], R52 ;  /* 0x0001a43401007387 */ /* 0x0103e80000100800 */
[----:B------:R-:W4:Y:S01]  /*f240*/  LDL.LU.64 R60, [R1+0x308] ;  /* 0x00030800013c7983 */ /* 0x000f220000300a00 */
[----:B-1----:R-:W-:-:S05]  /*f250*/  IMAD.MOV.U32 R52, RZ, RZ, R53 ;  /* 0x000000ffff347224 */ /* 0x002fca00078e0035 */
[----:B------:R1:W-:Y:S04]  /*f260*/  STL [R1+0x1a0], R52 ;  /* 0x0001a03401007387 */ /* 0x0003e80000100800 */
[----:B--2---:R2:W-:Y:S04]  /*f270*/  STL [R1+0x1ac], R56 ;  /* 0x0001ac3801007387 */ /* 0x0045e80000100800 */
[----:B-1----:R-:W5:Y:S01]  /*f280*/  LDL.LU.64 R52, [R1+0x350] ;  /* 0x0003500001347983 */ /* 0x002f620000300a00 */
[----:B--2---:R-:W-:-:S05]  /*f290*/  IMAD.MOV.U32 R56, RZ, RZ, R57 ;  /* 0x000000ffff387224 */ /* 0x004fca00078e0039 */
[----:B------:R1:W-:Y:S04]  /*f2a0*/  STL [R1+0x1a8], R56 ;  /* 0x0001a83801007387 */ /* 0x0003e80000100800 */
[----:B---3--:R2:W-:Y:S04]  /*f2b0*/  STL [R1+0x1b4], R54 ;  /* 0x0001b43601007387 */ /* 0x0085e80000100800 */
[----:B-1----:R-:W3:Y:S01]  /*f2c0*/  LDL.LU.64 R56, [R1+0x328] ;  /* 0x0003280001387983 */ /* 0x002ee20000300a00 */
[----:B--2---:R-:W-:-:S05]  /*f2d0*/  IMAD.MOV.U32 R54, RZ, RZ, R55 ;  /* 0x000000ffff367224 */ /* 0x004fca00078e0037 */
[----:B------:R1:W-:Y:S04]  /*f2e0*/  STL [R1+0x1b0], R54 ;  /* 0x0001b03601007387 */ /* 0x0003e80000100800 */
[----:B----4-:R2:W-:Y:S04]  /*f2f0*/  STL [R1+0x1bc], R60 ;  /* 0x0001bc3c01007387 */ /* 0x0105e80000100800 */
[----:B-1----:R-:W4:Y:S01]  /*f300*/  LDL.LU.64 R54, [R1+0x340] ;  /* 0x0003400001367983 */ /* 0x002f220000300a00 */
[----:B--2---:R-:W-:-:S03]  /*f310*/  IMAD.MOV.U32 R60, RZ, RZ, R61 ;  /* 0x000000ffff3c7224 */ /* 0x004fc600078e003d */
[----:B------:R1:W-:Y:S04]  /*f320*/  STL [R1+0x1c4], R58 ;  /* 0x0001c43a01007387 */ /* 0x0003e80000100800 */
[----:B------:R-:W-:Y:S04]  /*f330*/  STL [R1+0x1b8], R60 ;  /* 0x0001b83c01007387 */ /* 0x000fe80000100800 */
[----:B------:R-:W2:Y:S01]  /*f340*/  LDL.LU.64 R62, [R1+0x360] ;  /* 0x00036000013e7983 */ /* 0x000ea20000300a00 */
[----:B-1----:R-:W-:Y:S02]  /*f350*/  IMAD.MOV.U32 R58, RZ, RZ, R59 ;  /* 0x000000ffff3a7224 */ /* 0x002fe400078e003b */
[----:B------:R-:W-:-:S02]  /*f360*/  IMAD.MOV.U32 R175, RZ, RZ, R46 ;  /* 0x000000ffffaf7224 */ /* 0x000fc400078e002e */
[----:B------:R-:W-:Y:S02]  /*f370*/  IMAD.MOV.U32 R176, RZ, RZ, R47 ;  /* 0x000000ffffb07224 */ /* 0x000fe400078e002f */
[----:B------:R-:W-:Y:S02]  /*f380*/  IMAD.MOV.U32 R50, RZ, RZ, R206 ;  /* 0x000000ffff327224 */ /* 0x000fe400078e00ce */
        /* <DEDUP_REMOVED lines=9> */
[----:B------:R-:W-:Y:S01]  /*f420*/  IMAD.MOV.U32 R49, RZ, RZ, R199 ;  /* 0x000000ffff317224 */ /* 0x000fe200078e00c7 */
[----:B---3--:R1:W-:Y:S04]  /*f430*/  STL [R1+0x1cc], R56 ;  /* 0x0001cc3801007387 */ /* 0x0083e80000100800 */
[----:B------:R-:W-:Y:S01]  /*f440*/  STL [R1+0x1c0], R58 ;  /* 0x0001c03a01007387 */ /* 0x000fe20000100800 */
[----:B-1----:R-:W-:-:S03]  /*f450*/  IMAD.MOV.U32 R56, RZ, RZ, R57 ;  /* 0x000000ffff387224 */ /* 0x002fc600078e0039 */
[----:B----4-:R1:W-:Y:S04]  /*f460*/  STL [R1+0x1d4], R54 ;  /* 0x0001d43601007387 */ /* 0x0103e80000100800 */
[----:B------:R-:W-:Y:S04]  /*f470*/  STL [R1+0x1c8], R56 ;  /* 0x0001c83801007387 */ /* 0x000fe80000100800 */
[----:B-----5:R3:W-:Y:S01]  /*f480*/  STL [R1+0x1dc], R52 ;  /* 0x0001dc3401007387 */ /* 0x0207e20000100800 */
[----:B-1----:R-:W-:Y:S02]  /*f490*/  IMAD.MOV.U32 R54, RZ, RZ, R55 ;  /* 0x000000ffff367224 */ /* 0x002fe400078e0037 */
[----:B------:R-:W-:-:S03]  /*f4a0*/  IMAD.MOV.U32 R55, RZ, RZ, R51 ;  /* 0x000000ffff377224 */ /* 0x000fc600078e0033 */
[----:B------:R1:W-:Y:S01]  /*f4b0*/  STL [R1+0x1d0], R54 ;  /* 0x0001d03601007387 */ /* 0x0003e20000100800 */
[----:B---3--:R-:W-:Y:S01]  /*f4c0*/  MOV R52, R53 ;  /* 0x0000003500347202 */ /* 0x008fe20000000f00 */
[----:B------:R-:W-:Y:S01]  /*f4d0*/  IMAD.MOV.U32 R51, RZ, RZ, R47 ;  /* 0x000000ffff337224 */ /* 0x000fe200078e002f */
[----:B------:R-:W-:Y:S01]  /*f4e0*/  MOV R47, R37 ;  /* 0x00000025002f7202 */ /* 0x000fe20000000f00 */
[----:B------:R-:W-:Y:S02]  /*f4f0*/  IMAD.MOV.U32 R53, RZ, RZ, R49 ;  /* 0x000000ffff357224 */ /* 0x000fe400078e0031 */
[----:B------:R3:W-:Y:S01]  /*f500*/  STL [R1+0x1d8], R52 ;  /* 0x0001d83401007387 */ /* 0x0007e20000100800 */
[----:B-1----:R-:W-:Y:S02]  /*f510*/  IMAD.MOV.U32 R54, RZ, RZ, R50 ;  /* 0x000000ffff367224 */ /* 0x002fe400078e0032 */
[----:B------:R-:W-:Y:S02]  /*f520*/  IMAD.MOV.U32 R50, RZ, RZ, R46 ;  /* 0x000000ffff327224 */ /* 0x000fe400078e002e */
[----:B------:R-:W-:-:S02]  /*f530*/  IMAD.MOV.U32 R46, RZ, RZ, R36 ;  /* 0x000000ffff2e7224 */ /* 0x000fc400078e0024 */
[----:B------:R-:W-:Y:S02]  /*f540*/  IMAD.MOV.U32 R36, RZ, RZ, R12 ;  /* 0x000000ffff247224 */ /* 0x000fe400078e000c */
[----:B---3--:R-:W-:Y:S02]  /*f550*/  IMAD.MOV.U32 R52, RZ, RZ, R48 ;  /* 0x000000ffff347224 */ /* 0x008fe400078e0030 */
[----:B------:R-:W-:Y:S02]  /*f560*/  IMAD.MOV.U32 R37, RZ, RZ, R13 ;  /* 0x000000ffff257224 */ /* 0x000fe400078e000d */
[----:B------:R-:W-:Y:S01]  /*f570*/  IMAD.MOV.U32 R48, RZ, RZ, R44 ;  /* 0x000000ffff307224 */ /* 0x000fe200078e002c */
[----:B------:R-:W3:Y:S01]  /*f580*/  LDL.LU.64 R12, [R1+0x480] ;  /* 0x00048000010c7983 */ /* 0x000ee20000300a00 */
[----:B------:R-:W-:-:S03]  /*f590*/  IMAD.MOV.U32 R49, RZ, RZ, R45 ;  /* 0x000000ffff317224 */ /* 0x000fc600078e002d */
[----:B------:R-:W4:Y:S04]  /*f5a0*/  LDL.LU.64 R44, [R1+0x3a0] ;  /* 0x0003a000012c7983 */ /* 0x000f280000300a00 */
[----:B------:R-:W5:Y:S04]  /*f5b0*/  LDL.LU.64 R64, [R1+0x370] ;  /* 0x0003700001407983 */ /* 0x000f680000300a00 */
[----:B------:R-:W3:Y:S04]  /*f5c0*/  LDL.LU.64 R56, [R1+0x388] ;  /* 0x0003880001387983 */ /* 0x000ee80000300a00 */
[----:B------:R-:W3:Y:S04]  /*f5d0*/  LDL.LU.64 R60, [R1+0x358] ;  /* 0x00035800013c7983 */ /* 0x000ee80000300a00 */
[----:B--2---:R1:W-:Y:S04]  /*f5e0*/  STL [R1+0x1e4], R62 ;  /* 0x0001e43e01007387 */ /* 0x0043e80000100800 */
[----:B------:R-:W2:Y:S01]  /*f5f0*/  LDL.LU.64 R58, [R1+0x378] ;  /* 0x00037800013a7983 */ /* 0x000ea20000300a00 */
[----:B-1----:R-:W-:-:S05]  /*f600*/  IMAD.MOV.U32 R62, RZ, RZ, R63 ;  /* 0x000000ffff3e7224 */ /* 0x002fca00078e003f */
[----:B------:R1:W-:Y:S04]  /*f610*/  STL [R1+0x1e0], R62 ;  /* 0x0001e03e01007387 */ /* 0x0003e80000100800 */
[----:B-1----:R-:W3:Y:S04]  /*f620*/  LDL.LU.64 R62, [R1+0x3a8] ;  /* 0x0003a800013e7983 */ /* 0x002ee80000300a00 */
[----:B-----5:R1:W-:Y:S02]  /*f630*/  STL [R1+0x1ec], R64 ;  /* 0x0001ec4001007387 */ /* 0x0203e40000100800 */
[----:B-1----:R-:W-:-:S05]  /*f640*/  IMAD.MOV.U32 R64, RZ, RZ, R65 ;  /* 0x000000ffff407224 */ /* 0x002fca00078e0041 */
[----:B------:R1:W-:Y:S04]  /*f650*/  STL [R1+0x1e8], R64 ;  /* 0x0001e84001007387 */ /* 0x0003e80000100800 */
[----:B--2---:R2:W-:Y:S04]  /*f660*/  STL [R1+0x1f4], R58 ;  /* 0x0001f43a01007387 */ /* 0x0045e80000100800 */
[----:B-1----:R-:W5:Y:S01]  /*f670*/  LDL.LU.64 R64, [R1+0x398] ;  /* 0x0003980001407983 */ /* 0x002f620000300a00 */
[----:B--2---:R-:W-:-:S05]  /*f680*/  IMAD.MOV.U32 R58, RZ, RZ, R59 ;  /* 0x000000ffff3a7224 */ /* 0x004fca00078e003b */
[----:B------:R1:W-:Y:S04]  /*f690*/  STL [R1+0x1f0], R58 ;  /* 0x0001f03a01007387 */ /* 0x0003e80000100800 */
[----:B-1----:R-:W2:Y:S04]  /*f6a0*/  LDL.LU.64 R58, [R1+0x348] ;  /* 0x00034800013a7983 */ /* 0x002ea80000300a00 */
[----:B---3--:R1:W-:Y:S02]  /*f6b0*/  STL [R1+0x1fc], R56 ;  /* 0x0001fc3801007387 */ /* 0x0083e40000100800 */
[----:B-1----:R-:W-:-:S02]  /*f6c0*/  IMAD.MOV.U32 R56, RZ, RZ, R57 ;  /* 0x000000ffff387224 */ /* 0x002fc400078e0039 */
[----:B-----5:R-:W-:Y:S04]  /*f6d0*/  STL [R1+0x204], R64 ;  /* 0x0002044001007387 */ /* 0x020fe80000100800 */
[----:B------:R1:W-:Y:S04]  /*f6e0*/  STL [R1+0x1f8], R56 ;  /* 0x0001f83801007387 */ /* 0x0003e80000100800 */
[----:B-1----:R-:W3:Y:S01]  /*f6f0*/  LDL.LU.64 R56, [R1+0x338] ;  /* 0x0003380001387983 */ /* 0x002ee20000300a00 */
[----:B------:R-:W-:-:S05]  /*f700*/  IMAD.MOV.U32 R64, RZ, RZ, R65 ;  /* 0x000000ffff407224 */ /* 0x000fca00078e0041 */
[----:B------:R1:W-:Y:S04]  /*f710*/  STL [R1+0x200], R64 ;  /* 0x0002004001007387 */ /* 0x0003e80000100800 */
[----:B------:R5:W-:Y:S04]  /*f720*/  STL [R1+0x20c], R62 ;  /* 0x00020c3e01007387 */ /* 0x000be80000100800 */
[----:B-1----:R-:W4:Y:S01]  /*f730*/  LDL.LU.64 R64, [R1+0x368] ;  /* 0x0003680001407983 */ /* 0x002f220000300a00 */
[----:B------:R-:W-:Y:S02]  /*f740*/  IMAD.MOV.U32 R40, RZ, RZ, R204 ;  /* 0x000000ffff287224 */ /* 0x000fe400078e00cc */
[----:B-----5:R-:W-:-:S02]  /*f750*/  IMAD.MOV.U32 R62, RZ, RZ, R63 ;  /* 0x000000ffff3e7224 */ /* 0x020fc400078e003f */
[----:B------:R-:W-:Y:S02]  /*f760*/  IMAD.MOV.U32 R41, RZ, RZ, R205 ;  /* 0x000000ffff297224 */ /* 0x000fe400078e00cd */
[----:B--2---:R-:W-:Y:S01]  /*f770*/  IMAD.MOV.U32 R66, RZ, RZ, R59 ;  /* 0x000000ffff427224 */ /* 0x004fe200078e003b */
[----:B---3--:R1:W-:Y:S04]  /*f780*/  STL [R1+0x214], R56 ;  /* 0x0002143801007387 */ /* 0x0083e80000100800 */
[----:B------:R2:W-:Y:S01]  /*f790*/  STL [R1+0x208], R62 ;  /* 0x0002083e01007387 */ /* 0x0005e20000100800 */
[----:B-1----:R-:W-:Y:S02]  /*f7a0*/  IMAD.MOV.U32 R56, RZ, RZ, R57 ;  /* 0x000000ffff387224 */ /* 0x002fe400078e0039 */
[----:B------:R-:W-:-:S03]  /*f7b0*/  IMAD.MOV.U32 R57, RZ, RZ, R51 ;  /* 0x000000ffff397224 */ /* 0x000fc600078e0033 */
[----:B------:R1:W-:Y:S01]  /*f7c0*/  STL [R1+0x210], R56 ;  /* 0x0002103801007387 */ /* 0x0003e20000100800 */
[----:B------:R-:W-:Y:S02]  /*f7d0*/  IMAD.MOV.U32 R51, RZ, RZ, R49 ;  /* 0x000000ffff337224 */ /* 0x000fe400078e0031 */
[----:B----4-:R-:W-:Y:S01]  /*f7e0*/  IMAD.MOV.U32 R49, RZ, RZ, R45 ;  /* 0x000000ffff317224 */ /* 0x010fe200078e002d */
[----:B--2---:R-:W2:Y:S01]  /*f7f0*/  LDL.LU.64 R62, [R1+0x310] ;  /* 0x00031000013e7983 */ /* 0x004ea20000300a00 */
[----:B------:R-:W-:Y:S01]  /*f800*/  IMAD.MOV.U32 R45, RZ, RZ, R41 ;  /* 0x000000ffff2d7224 */ /* 0x000fe200078e0029 */
[----:B-1----:R-:W-:Y:S01]  /*f810*/  MOV R56, R50 ;  /* 0x0000003200387202 */ /* 0x002fe20000000f00 */
[----:B------:R-:W-:Y:S01]  /*f820*/  IMAD.MOV.U32 R50, RZ, RZ, R48 ;  /* 0x000000ffff327224 */ /* 0x000fe200078e0030 */
[----:B------:R1:W-:Y:S01]  /*f830*/  STL [R1+0x21c], R58 ;  /* 0x00021c3a01007387 */ /* 0x0003e20000100800 */
[----:B------:R-:W-:Y:S02]  /*f840*/  IMAD.MOV.U32 R48, RZ, RZ, R44 ;  /* 0x000000ffff307224 */ /* 0x000fe400078e002c */
[----:B------:R-:W-:-:S02]  /*f850*/  IMAD.MOV.U32 R44, RZ, RZ, R40 ;  /* 0x000000ffff2c7224 */ /* 0x000fc400078e0028 */
[----:B------:R-:W3:Y:S04]  /*f860*/  LDL.LU.64 R40, [R1+0x380] ;  /* 0x0003800001287983 */ /* 0x000ee80000300a00 */
[----:B-1----:R-:W4:Y:S04]  /*f870*/  LDL.LU.64 R58, [R1+0x3d0] ;  /* 0x0003d000013a7983 */ /* 0x002f280000300a00 */
[----:B------:R-:W-:Y:S04]  /*f880*/  STL [R1+0x218], R66 ;  /* 0x0002184201007387 */ /* 0x000fe80000100800 */
[----:B------:R1:W-:Y:S02]  /*f890*/  STL [R1+0x224], R60 ;  /* 0x0002243c01007387 */ /* 0x0003e40000100800 */
[----:B-1----:R-:W-:-:S05]  /*f8a0*/  IMAD.MOV.U32 R60, RZ, RZ, R61 ;  /* 0x000000ffff3c7224 */ /* 0x002fca00078e003d */
[----:B------:R1:W-:Y:S04]  /*f8b0*/  STL [R1+0x220], R60 ;  /* 0x0002203c01007387 */ /* 0x0003e80000100800 */
[----:B------:R5:W-:Y:S04]  /*f8c0*/  STL [R1+0x22c], R64 ;  /* 0x00022c4001007387 */ /* 0x000be80000100800 */
[----:B-1----:R-:W2:Y:S01]  /*f8d0*/  LDL.LU.64 R60, [R1+0x270] ;  /* 0x00027000013c7983 */ /* 0x002ea20000300a00 */
[----:B-----5:R-:W-:-:S03]  /*f8e0*/  MOV R64, R65 ;  /* 0x0000004100407202 */ /* 0x020fc60000000f00 */
[----:B----4-:R1:W-:Y:S04]  /*f8f0*/  STL [R1+0x234], R58 ;  /* 0x0002343a01007387 */ /* 0x0103e80000100800 */
[----:B------:R-:W-:Y:S01]  /*f900*/  STL [R1+0x228], R64 ;  /* 0x0002284001007387 */ /* 0x000fe20000100800 */
[----:B-1----:R-:W-:-:S05]  /*f910*/  IMAD.MOV.U32 R58, RZ, RZ, R59 ;  /* 0x000000ffff3a7224 */ /* 0x002fca00078e003b */
[----:B------:R-:W-:Y:S04]  /*f920*/  STL [R1+0x230], R58 ;  /* 0x0002303a01007387 */ /* 0x000fe80000100800 */
[----:B---3--:R1:W-:Y:S04]  /*f930*/  STL [R1+0x23c], R40 ;  /* 0x00023c2801007387 */ /* 0x0083e80000100800 */
[----:B--2---:R-:W-:Y:S01]  /*f940*/  STL [R1+0x244], R62 ;  /* 0x0002443e01007387 */ /* 0x004fe20000100800 */
[----:B-1----:R-:W-:Y:S02]  /*f950*/  IMAD.MOV.U32 R40, RZ, RZ, R41 ;  /* 0x000000ffff287224 */ /* 0x002fe400078e0029 */
[----:B------:R-:W-:-:S03]  /*f960*/  IMAD.MOV.U32 R41, RZ, RZ, R35 ;  /* 0x000000ffff297224 */ /* 0x000fc600078e0023 */
[----:B------:R1:W-:Y:S01]  /*f970*/  STL [R1+0x238], R40 ;  /* 0x0002382801007387 */ /* 0x0003e20000100800 */
[----:B------:R-:W-:Y:S02]  /*f980*/  IMAD.MOV.U32 R35, RZ, RZ, R5 ;  /* 0x000000ffff237224 */ /* 0x000fe400078e0005 */
[----:B------:R-:W-:Y:S02]  /*f990*/  IMAD.MOV.U32 R58, RZ, RZ, R56 ;  /* 0x000000ffff3a7224 */ /* 0x000fe400078e0038 */
[----:B------:R-:W-:Y:S02]  /*f9a0*/  IMAD.MOV.U32 R59, RZ, RZ, R57 ;  /* 0x000000ffff3b7224 */ /* 0x000fe400078e0039 */
[----:B-1----:R-:W-:Y:S02]  /*f9b0*/  IMAD.MOV.U32 R40, RZ, RZ, R34 ;  /* 0x000000ffff287224 */ /* 0x002fe400078e0022 */
[----:B------:R-:W-:Y:S02]  /*f9c0*/  IMAD.MOV.U32 R34, RZ, RZ, R4 ;  /* 0x000000ffff227224 */ /* 0x000fe400078e0004 */
[----:B------:R-:W2:Y:S04]  /*f9d0*/  LDL.64 R4, [R1+0x438] ;  /* 0x0004380001047983 */ /* 0x000ea80000100a00 */
[----:B------:R-:W3:Y:S01]  /*f9e0*/  LDL.LU.64 R56, [R1+0x268] ;  /* 0x0002680001387983 */ /* 0x000ee20000300a00 */
[----:B------:R-:W-:-:S05]  /*f9f0*/  IMAD.MOV.U32 R62, RZ, RZ, R63 ;  /* 0x000000ffff3e7224 */ /* 0x000fca00078e003f */
[----:B------:R-:W-:Y:S04]  /*fa00*/  STL [R1+0x240], R62 ;  /* 0x0002403e01007387 */ /* 0x000fe80000100800 */
[----:B------:R1:W-:Y:S02]  /*fa10*/  STL [R1+0x24c], R54 ;  /* 0x00024c3601007387 */ /* 0x0003e40000100800 */
[----:B-1----:R-:W-:-:S05]  /*fa20*/  MOV R54, R55 ;  /* 0x0000003700367202 */ /* 0x002fca0000000f00 */
[----:B------:R1:W-:Y:S04]  /*fa30*/  STL [R1+0x248], R54 ;  /* 0x0002483601007387 */ /* 0x0003e80000100800 */
[----:B-1----:R-:W4:Y:S04]  /*fa40*/  LDL.LU.64 R54, [R1+0x410] ;  /* 0x0004100001367983 */ /* 0x002f280000300a00 */
[----:B------:R1:W-:Y:S04]  /*fa50*/  STL [R1+0x254], R60 ;  /* 0x0002543c01007387 */ /* 0x0003e80000100800 */
[----:B------:R5:W-:Y:S01]  /*fa60*/  STL [R1+0x25c], R58 ;  /* 0x00025c3a01007387 */ /* 0x000be20000100800 */
[----:B-1----:R-:W-:-:S02]  /*fa70*/  IMAD.MOV.U32 R60, RZ, RZ, R61 ;  /* 0x000000ffff3c7224 */ /* 0x002fc400078e003d */
[----:B-----5:R-:W-:-:S03]  /*fa80*/  IMAD.MOV.U32 R58, RZ, RZ, R59 ;  /* 0x000000ffff3a7224 */ /* 0x020fc600078e003b */
[----:B------:R-:W-:Y:S04]  /*fa90*/  STL [R1+0x250], R60 ;  /* 0x0002503c01007387 */ /* 0x000fe80000100800 */
[----:B------:R1:W-:Y:S01]  /*faa0*/  STL [R1+0x258], R58 ;  /* 0x0002583a01007387 */ /* 0x0003e20000100800 */
[----:B------:R-:W-:Y:S02]  /*fab0*/  IMAD.MOV.U32 R42, RZ, RZ, R226 ;  /* 0x000000ffff2a7224 */ /* 0x000fe400078e00e2 */
[----:B------:R-:W-:Y:S01]  /*fac0*/  IMAD.MOV.U32 R43, RZ, RZ, R227 ;  /* 0x000000ffff2b7224 */ /* 0x000fe200078e00e3 */
[----:B---3--:R3:W-:Y:S04]  /*fad0*/  STL [R1+0x264], R56 ;  /* 0x0002643801007387 */ /* 0x0087e80000100800 */
[----:B-1----:R-:W5:Y:S01]  /*fae0*/  LDL.LU.64 R58, [R1+0x3b8] ;  /* 0x0003b800013a7983 */ /* 0x002f620000300a00 */
[----:B---3--:R-:W-:-:S05]  /*faf0*/  IMAD.MOV.U32 R56, RZ, RZ, R57 ;  /* 0x000000ffff387224 */ /* 0x008fca00078e0039 */
[----:B------:R-:W-:Y:S04]  /*fb00*/  STL [R1+0x260], R56 ;  /* 0x0002603801007387 */ /* 0x000fe80000100800 */
[----:B------:R-:W-:Y:S04]  /*fb10*/  STL [R1+0x26c], R246 ;  /* 0x00026cf601007387 */ /* 0x000fe80000100800 */
[----:B------:R-:W-:Y:S04]  /*fb20*/  STL [R1+0x268], R247 ;  /* 0x000268f701007387 */ /* 0x000fe80000100800 */
[----:B----4-:R1:W-:Y:S02]  /*fb30*/  STL [R1+0x274], R54 ;  /* 0x0002743601007387 */ /* 0x0103e40000100800 */
[----:B-1----:R-:W-:-:S05]  /*fb40*/  IMAD.MOV.U32 R54, RZ, RZ, R55 ;  /* 0x000000ffff367224 */ /* 0x002fca00078e0037 */
[----:B------:R-:W-:Y:S04]  /*fb50*/  STL [R1+0x270], R54 ;  /* 0x0002703601007387 */ /* 0x000fe80000100800 */
[----:B------:R-:W3:Y:S04]  /*fb60*/  LDL.LU.64 R56, [R1+0x320] ;  /* 0x0003200001387983 */ /* 0x000ee80000300a00 */
[----:B------:R1:W-:Y:S02]  /*fb70*/  STL [R1+0x27c], R42 ;  /* 0x00027c2a01007387 */ /* 0x0003e40000100800 */
[----:B-1----:R-:W-:-:S05]  /*fb80*/  IMAD.MOV.U32 R42, RZ, RZ, R43 ;  /* 0x000000ffff2a7224 */ /* 0x002fca00078e002b */
[----:B------:R1:W-:Y:S04]  /*fb90*/  STL [R1+0x278], R42 ;  /* 0x0002782a01007387 */ /* 0x0003e80000100800 */
[----:B-1----:R-:W4:Y:S01]  /*fba0*/  LDL.LU.64 R42, [R1+0x2a8] ;  /* 0x0002a800012a7983 */ /* 0x002f220000300a00 */
[----:B------:R-:W-:Y:S02]  /*fbb0*/  IMAD.MOV.U32 R54, RZ, RZ, R44 ;  /* 0x000000ffff367224 */ /* 0x000fe400078e002c */
[----:B------:R-:W-:Y:S02]  /*fbc0*/  IMAD.MOV.U32 R55, RZ, RZ, R45 ;  /* 0x000000ffff377224 */ /* 0x000fe400078e002d */
[----:B------:R-:W-:Y:S01]  /*fbd0*/  IMAD.MOV.U32 R44, RZ, RZ, R40 ;  /* 0x000000ffff2c7224 */ /* 0x000fe200078e0028 */
[----:B------:R-:W-:Y:S01]  /*fbe0*/  MOV R40, R34 ;  /* 0x0000002200287202 */ /* 0x000fe20000000f00 */
[----:B------:R-:W-:-:S02]  /*fbf0*/  IMAD.MOV.U32 R45, RZ, RZ, R41 ;  /* 0x000000ffff2d7224 */ /* 0x000fc400078e0029 */
[----:B------:R-:W-:Y:S02]  /*fc00*/  IMAD.MOV.U32 R41, RZ, RZ, R35 ;  /* 0x000000ffff297224 */ /* 0x000fe400078e0023 */
[----:B------:R-:W2:Y:S04]  /*fc10*/  LDL.LU.64 R34, [R1+0x460] ;  /* 0x0004600001227983 */ /* 0x000ea80000300a00 */
[----:B-----5:R1:W-:Y:S02]  /*fc20*/  STL [R1+0x284], R58 ;  /* 0x0002843a01007387 */ /* 0x0203e40000100800 */
[----:B-1----:R-:W-:-:S05]  /*fc30*/  IMAD.MOV.U32 R58, RZ, RZ, R59 ;  /* 0x000000ffff3a7224 */ /* 0x002fca00078e003b */
[----:B------:R-:W-:Y:S04]  /*fc40*/  STL [R1+0x280], R58 ;  /* 0x0002803a01007387 */ /* 0x000fe80000100800 */
[----:B------:R1:W-:Y:S02]  /*fc50*/  STL [R1+0x28c], R50 ;  /* 0x00028c3201007387 */ /* 0x0003e40000100800 */
[----:B-1----:R-:W-:-:S05]  /*fc60*/  IMAD.MOV.U32 R50, RZ, RZ, R51 ;  /* 0x000000ffff327224 */ /* 0x002fca00078e0033 */
[----:B------:R1:W-:Y:S04]  /*fc70*/  STL [R1+0x288], R50 ;  /* 0x0002883201007387 */ /* 0x0003e80000100800 */
[----:B-1----:R-:W5:Y:S04]  /*fc80*/  LDL.LU.64 R50, [R1+0x3f8] ;  /* 0x0003f80001327983 */ /* 0x002f680000300a00 */
[----:B---3--:R1:W-:Y:S04]  /*fc90*/  STL [R1+0x294], R56 ;  /* 0x0002943801007387 */ /* 0x0083e80000100800 */
[----:B------:R3:W-:Y:S01]  /*fca0*/  STL [R1+0x29c], R54 ;  /* 0x00029c3601007387 */ /* 0x0007e20000100800 */
[----:B-1----:R-:W-:-:S02]  /*fcb0*/  IMAD.MOV.U32 R56, RZ, RZ, R57 ;  /* 0x000000ffff387224 */ /* 0x002fc400078e0039 */
[----:B---3--:R-:W-:-:S03]  /*fcc0*/  IMAD.MOV.U32 R54, RZ, RZ, R55 ;  /* 0x000000ffff367224 */ /* 0x008fc600078e0037 */
[----:B------:R-:W-:Y:S04]  /*fcd0*/  STL [R1+0x290], R56 ;  /* 0x0002903801007387 */ /* 0x000fe80000100800 */
[----:B------:R-:W-:Y:S04]  /*fce0*/  STL [R1+0x298], R54 ;  /* 0x0002983601007387 */ /* 0x000fe80000100800 */
[----:B----4-:R1:W-:Y:S02]  /*fcf0*/  STL [R1+0x2a4], R42 ;  /* 0x0002a42a01007387 */ /* 0x0103e40000100800 */
[----:B-1----:R-:W-:-:S05]  /*fd00*/  IMAD.MOV.U32 R42, RZ, RZ, R43 ;  /* 0x000000ffff2a7224 */ /* 0x002fca00078e002b */
[----:B------:R1:W-:Y:S04]  /*fd10*/  STL [R1+0x2a0], R42 ;  /* 0x0002a02a01007387 */ /* 0x0003e80000100800 */
[----:B------:R3:W-:Y:S04]  /*fd20*/  STL [R1+0x2ac], R52 ;  /* 0x0002ac3401007387 */ /* 0x0007e80000100800 */
[----:B-1----:R-:W4:Y:S01]  /*fd30*/  LDL.LU.64 R42, [R1+0x3c0] ;  /* 0x0003c000012a7983 */ /* 0x002f220000300a00 */
[----:B---3--:R-:W-:-:S05]  /*fd40*/  IMAD.MOV.U32 R52, RZ, RZ, R53 ;  /* 0x000000ffff347224 */ /* 0x008fca00078e0035 */
[----:B------:R-:W-:Y:S04]  /*fd50*/  STL [R1+0x2a8], R52 ;  /* 0x0002a83401007387 */ /* 0x000fe80000100800 */
[----:B--2---:R1:W-:Y:S02]  /*fd60*/  STL [R1+0x2b4], R34 ;  /* 0x0002b42201007387 */ /* 0x0043e40000100800 */
[----:B-1----:R-:W-:-:S05]  /*fd70*/  IMAD.MOV.U32 R34, RZ, RZ, R35 ;  /* 0x000000ffff227224 */ /* 0x002fca00078e0023 */
[----:B------:R1:W-:Y:S04]  /*fd80*/  STL [R1+0x2b0], R34 ;  /* 0x0002b02201007387 */ /* 0x0003e80000100800 */
[----:B------:R2:W-:Y:S04]  /*fd90*/  STL [R1+0x2bc], R46 ;  /* 0x0002bc2e01007387 */ /* 0x0005e80000100800 */
[----:B-1----:R-:W3:Y:S01]  /*fda0*/  LDL.LU.64 R34, [R1+0x330] ;  /* 0x0003300001227983 */ /* 0x002ee20000300a00 */
[----:B--2---:R-:W-:Y:S02]  /*fdb0*/  IMAD.MOV.U32 R46, RZ, RZ, R47 ;  /* 0x000000ffff2e7224 */ /* 0x004fe400078e002f */
[----:B------:R-:W-:-:S03]  /*fdc0*/  IMAD.MOV.U32 R47, RZ, RZ, R45 ;  /* 0x000000ffff2f7224 */ /* 0x000fc600078e002d */
[----:B------:R1:W-:Y:S01]  /*fdd0*/  STL [R1+0x2b8], R46 ;  /* 0x0002b82e01007387 */ /* 0x0003e20000100800 */
[----:B------:R-:W-:Y:S01]  /*fde0*/  IMAD.MOV.U32 R45, RZ, RZ, R41 ;  /* 0x000000ffff2d7224 */ /* 0x000fe200078e0029 */
[----:B-1----:R-:W-:Y:S01]  /*fdf0*/  MOV R46, R44 ;  /* 0x0000002c002e7202 */ /* 0x002fe20000000f00 */
[----:B------:R-:W-:Y:S01]  /*fe00*/  IMAD.MOV.U32 R44, RZ, RZ, R40 ;  /* 0x000000ffff2c7224 */ /* 0x000fe200078e0028 */
[----:B-----5:R1:W-:Y:S04]  /*fe10*/  STL [R1+0x2c4], R50 ;  /* 0x0002c43201007387 */ /* 0x0203e80000100800 */
[----:B------:R-:W2:Y:S01]  /*fe20*/  LDL.LU.64 R40, [R1+0x4a0] ;  /* 0x0004a00001287983 */ /* 0x000ea20000300a00 */
[----:B-1----:R-:W-:-:S05]  /*fe30*/  IMAD.MOV.U32 R50, RZ, RZ, R51 ;  /* 0x000000ffff327224 */ /* 0x002fca00078e0033 */
[----:B------:R1:W-:Y:S04]  /*fe40*/  STL [R1+0x2c0], R50 ;  /* 0x0002c03201007387 */ /* 0x0003e80000100800 */
[----:B------:R5:W-:Y:S01]  /*fe50*/  STL [R1+0x2cc], R20 ;  /* 0x0002cc1401007387 */ /* 0x000be20000100800 */
[----:B-1----:R-:W-:Y:S02]  /*fe60*/  IMAD.MOV.U32 R50, RZ, RZ, R21 ;  /* 0x000000ffff327224 */ /* 0x002fe400078e0015 */
[----:B-----5:R-:W-:Y:S02]  /*fe70*/  IMAD.MOV.U32 R20, RZ, RZ, R18 ;  /* 0x000000ffff147224 */ /* 0x020fe400078e0012 */
[----:B------:R-:W-:Y:S02]  /*fe80*/  IMAD.MOV.U32 R21, RZ, RZ, R19 ;  /* 0x000000ffff157224 */ /* 0x000fe400078e0013 */
[----:B------:R-:W5:Y:S04]  /*fe90*/  LDL.LU.64 R18, [R1+0x440] ;  /* 0x0004400001127983 */ /* 0x000f680000300a00 */
[----:B------:R-:W-:Y:S04]  /*fea0*/  STL [R1+0x2c8], R50 ;  /* 0x0002c83201007387 */ /* 0x000fe80000100800 */
[----:B----4-:R1:W-:Y:S02]  /*feb0*/  STL [R1+0x2d4], R42 ;  /* 0x0002d42a01007387 */ /* 0x0103e40000100800 */
[----:B-1----:R-:W-:-:S05]  /*fec0*/  IMAD.MOV.U32 R42, RZ, RZ, R43 ;  /* 0x000000ffff2a7224 */ /* 0x002fca00078e002b */
[----:B------:R1:W-:Y:S04]  /*fed0*/  STL [R1+0x2d0], R42 ;  /* 0x0002d02a01007387 */ /* 0x0003e80000100800 */
[----:B-1----:R-:W4:Y:S04]  /*fee0*/  LDL.LU.64 R42, [R1+0x400] ;  /* 0x00040000012a7983 */ /* 0x002f280000300a00 */
[----:B------:R1:W-:Y:S02]  /*fef0*/  STL [R1+0x2dc], R48 ;  /* 0x0002dc3001007387 */ /* 0x0003e40000100800 */
[----:B-1----:R-:W-:-:S05]  /*ff00*/  IMAD.MOV.U32 R48, RZ, RZ, R49 ;  /* 0x000000ffff307224 */ /* 0x002fca00078e0031 */
[----:B------:R1:W-:Y:S04]  /*ff10*/  STL [R1+0x2d8], R48 ;  /* 0x0002d83001007387 */ /* 0x0003e80000100800 */
[----:B---3--:R3:W-:Y:S01]  /*ff20*/  STL [R1+0x2e4], R34 ;  /* 0x0002e42201007387 */ /* 0x0087e20000100800 */
[----:B-1----:R-:W-:-:S05]  /*ff30*/  MOV R48, R35 ;  /* 0x0000002300307202 */ /* 0x002fca0000000f00 */
[----:B------:R-:W-:Y:S01]  /*ff40*/  STL [R1+0x2e0], R48 ;  /* 0x0002e03001007387 */ /* 0x000fe20000100800 */
[----:B---3--:R-:W-:Y:S02]  /*ff50*/  IMAD.MOV.U32 R34, RZ, RZ, R32 ;  /* 0x000000ffff227224 */ /* 0x008fe400078e0020 */
[----:B------:R-:W-:Y:S02]  /*ff60*/  IMAD.MOV.U32 R35, RZ, RZ, R33 ;  /* 0x000000ffff237224 */ /* 0x000fe400078e0021 */
[----:B------:R-:W-:Y:S02]  /*ff70*/  IMAD.MOV.U32 R32, RZ, RZ, R28 ;  /* 0x000000ffff207224 */ /* 0x000fe400078e001c */
[----:B------:R-:W-:Y:S02]  /*ff80*/  IMAD.MOV.U32 R33, RZ, RZ, R29 ;  /* 0x000000ffff217224 */ /* 0x000fe400078e001d */
[----:B------:R-:W3:Y:S04]  /*ff90*/  LDL.LU.64 R28, [R1+0x3c8] ;  /* 0x0003c800011c7983 */ /* 0x000ee80000300a00 */
[----:B------:R1:W-:Y:S01]  /*ffa0*/  STL [R1+0x2ec], R46 ;  /* 0x0002ec2e01007387 */ /* 0x0003e20000100800 */
[----:B------:R-:W-:-:S02]  /*ffb0*/  IMAD.MOV.U32 R27, RZ, RZ, R197 ;  /* 0x000000ffff1b7224 */ /* 0x000fc400078e00c5 */
[----:B------:R-:W-:Y:S02]  /*ffc0*/  IMAD.MOV.U32 R22, RZ, RZ, R240 ;  /* 0x000000ffff167224 */ /* 0x000fe400078e00f0 */
[----:B------:R-:W-:Y:S02]  /*ffd0*/  IMAD.MOV.U32 R23, RZ, RZ, R241 ;  /* 0x000000ffff177224 */ /* 0x000fe400078e00f1 */
[----:B-1----:R-:W-:-:S05]  /*ffe0*/  IMAD.MOV.U32 R46, RZ, RZ, R47 ;  /* 0x000000ffff2e7224 */ /* 0x002fca00078e002f */
[----:B------:R2:W-:Y:S01]  /*fff0*/  STL [R1+0x2e8], R46 ;  /* 0x0002e82e01007387 */ /* 0x0005e20000100800 */
[----:B------:R-:W-:Y:S02]  /*10000*/  IMAD.MOV.U32 R6, RZ, RZ, R202 ;  /* 0x000000ffff067224 */ /* 0x000fe400078e00ca */
[----:B------:R-:W-:Y:S02]  /*10010*/  IMAD.MOV.U32 R7, RZ, RZ, R203 ;  /* 0x000000ffff077224 */ /* 0x000fe400078e00cb */
[----:B------:R-:W-:Y:S02]  /*10020*/  IMAD.MOV.U32 R8, RZ, RZ, R210 ;  /* 0x000000ffff087224 */ /* 0x000fe400078e00d2 */
[----:B------:R-:W-:Y:S02]  /*10030*/  IMAD.MOV.U32 R9, RZ, RZ, R211 ;  /* 0x000000ffff097224 */ /* 0x000fe400078e00d3 */
[----:B--2---:R-:W-:Y:S01]  /*10040*/  IMAD.MOV.U32 R46, RZ, RZ, R41 ;  /* 0x000000ffff2e7224 */ /* 0x004fe200078e0029 */
[----:B------:R1:W-:Y:S04]  /*10050*/  STL [R1+0x2f4], R40 ;  /* 0x0002f42801007387 */ /* 0x0003e80000100800 */
[----:B------:R-:W-:Y:S04]  /*10060*/  STL [R1+0x2f0], R46 ;  /* 0x0002f02e01007387 */ /* 0x000fe80000100800 */
[----:B------:R2:W-:Y:S01]  /*10070*/  STL [R1+0x2fc], R44 ;  /* 0x0002fc2c01007387 */ /* 0x0005e20000100800 */
[----:B-1----:R-:W-:-:S02]  /*10080*/  IMAD.MOV.U32 R40, RZ, RZ, R26 ;  /* 0x000000ffff287224 */ /* 0x002fc400078e001a */
[----:B------:R-:W-:Y:S01]  /*10090*/  IMAD.MOV.U32 R41, RZ, RZ, R27 ;  /* 0x000000ffff297224 */ /* 0x000fe200078e001b */
[----:B------:R-:W-:Y:S01]  /*100a0*/  MOV R27, R25 ;  /* 0x00000019001b7202 */ /* 0x000fe20000000f00 */
[----:B------:R-:W-:Y:S02]  /*100b0*/  IMAD.MOV.U32 R26, RZ, RZ, R24 ;  /* 0x000000ffff1a7224 */ /* 0x000fe400078e0018 */
[----:B------:R-:W-:Y:S02]  /*100c0*/  IMAD.MOV.U32 R24, RZ, RZ, R22 ;  /* 0x000000ffff187224 */ /* 0x000fe400078e0016 */
[----:B------:R-:W-:Y:S02]  /*100d0*/  IMAD.MOV.U32 R25, RZ, RZ, R23 ;  /* 0x000000ffff197224 */ /* 0x000fe400078e0017 */
[----:B------:R-:W3:Y:S01]  /*100e0*/  LDL.LU.64 R22, [R1+0x4e0] ;  /* 0x0004e00001167983 */ /* 0x000ee20000300a00 */
[----:B--2---:R-:W-:-:S05]  /*100f0*/  IMAD.MOV.U32 R44, RZ, RZ, R45 ;  /* 0x000000ffff2c7224 */ /* 0x004fca00078e002d */
[----:B------:R1:W-:Y:S04]  /*10100*/  STL [R1+0x2f8], R44 ;  /* 0x0002f82c01007387 */ /* 0x0003e80000100800 */
[----:B-----5:R2:W-:Y:S01]  /*10110*/  STL [R1+0x304], R18 ;  /* 0x0003041201007387 */ /* 0x0205e20000100800 */
[----:B-1----:R-:W-:-:S05]  /*10120*/  IMAD.MOV.U32 R44, RZ, RZ, R19 ;  /* 0x000000ffff2c7224 */ /* 0x002fca00078e0013 */
[----:B------:R1:W-:Y:S01]  /*10130*/  STL [R1+0x300], R44 ;  /* 0x0003002c01007387 */ /* 0x0003e20000100800 */
[----:B--2---:R-:W-:Y:S02]  /*10140*/  IMAD.MOV.U32 R18, RZ, RZ, R16 ;  /* 0x000000ffff127224 */ /* 0x004fe400078e0010 */
[----:B------:R-:W-:Y:S02]  /*10150*/  IMAD.MOV.U32 R19, RZ, RZ, R17 ;  /* 0x000000ffff137224 */ /* 0x000fe400078e0011 */
[----:B------:R-:W-:Y:S02]  /*10160*/  IMAD.MOV.U32 R16, RZ, RZ, R14 ;  /* 0x000000ffff107224 */ /* 0x000fe400078e000e */
[----:B------:R-:W-:Y:S02]  /*10170*/  IMAD.MOV.U32 R17, RZ, RZ, R15 ;  /* 0x000000ffff117224 */ /* 0x000fe400078e000f */
[----:B------:R-:W2:Y:S01]  /*10180*/  LDL.LU.64 R14, [R1+0x488] ;  /* 0x00048800010e7983 */ /* 0x000ea20000300a00 */
[----:B-1----:R-:W-:-:S03]  /*10190*/  IMAD.MOV.U32 R44, RZ, RZ, R37 ;  /* 0x000000ffff2c7224 */ /* 0x002fc600078e0025 */
[----:B------:R1:W-:Y:S04]  /*101a0*/  STL [R1+0x30c], R36 ;  /* 0x00030c2401007387 */ /* 0x0003e80000100800 */
[----:B------:R-:W-:Y:S01]  /*101b0*/  STL [R1+0x308], R44 ;  /* 0x0003082c01007387 */ /* 0x000fe20000100800 */
[----:B-1----:R-:W-:Y:S01]  /*101c0*/  MOV R36, R10 ;  /* 0x0000000a00247202 */ /* 0x002fe20000000f00 */
[----:B------:R-:W-:Y:S02]  /*101d0*/  IMAD.MOV.U32 R37, RZ, RZ, R11 ;  /* 0x000000ffff257224 */ /* 0x000fe400078e000b */
[----:B------:R-:W-:Y:S02]  /*101e0*/  IMAD.MOV.U32 R10, RZ, RZ, R8 ;  /* 0x000000ffff0a7224 */ /* 0x000fe400078e0008 */
[----:B------:R-:W-:-:S02]  /*101f0*/  IMAD.MOV.U32 R11, RZ, RZ, R9 ;  /* 0x000000ffff0b7224 */ /* 0x000fc400078e0009 */
[----:B------:R-:W-:Y:S02]  /*10200*/  IMAD.MOV.U32 R8, RZ, RZ, R6 ;  /* 0x000000ffff087224 */ /* 0x000fe400078e0006 */
[----:B------:R-:W-:Y:S01]  /*10210*/  IMAD.MOV.U32 R9, RZ, RZ, R7 ;  /* 0x000000ffff097224 */ /* 0x000fe200078e0007 */
[----:B----4-:R1:W-:Y:S04]  /*10220*/  STL [R1+0x314], R42 ;  /* 0x0003142a01007387 */ /* 0x0103e80000100800 */
[----:B------:R-:W4:Y:S01]  /*10230*/  LDL.LU.64 R6, [R1+0x450] ;  /* 0x0004500001067983 */ /* 0x000f220000300a00 */
[----:B-1----:R-:W-:-:S05]  /*10240*/  IMAD.MOV.U32 R42, RZ, RZ, R43 ;  /* 0x000000ffff2a7224 */ /* 0x002fca00078e002b */
[----:B------:R1:W-:Y:S04]  /*10250*/  STL [R1+0x310], R42 ;  /* 0x0003102a01007387 */ /* 0x0003e80000100800 */
[----:B------:R5:W-:Y:S01]  /*10260*/  STL [R1+0x31c], R32 ;  /* 0x00031c2001007387 */ /* 0x000be20000100800 */
[----:B-1----:R-:W-:-:S03]  /*10270*/  IMAD.MOV.U32 R42, RZ, RZ, R33 ;  /* 0x000000ffff2a7224 */ /* 0x002fc600078e0021 */
[----:B-----5:R-:W5:Y:S04]  /*10280*/  LDL.LU.64 R32, [R1+0x408] ;  /* 0x0004080001207983 */ /* 0x020f680000300a00 */
[----:B------:R1:W-:Y:S04]  /*10290*/  STL [R1+0x318], R42 ;  /* 0x0003182a01007387 */ /* 0x0003e80000100800 */
[----:B---3--:R3:W-:Y:S01]  /*102a0*/  STL [R1+0x324], R28 ;  /* 0x0003241c01007387 */ /* 0x0087e20000100800 */
[----:B-1----:R-:W-:-:S03]  /*102b0*/  IMAD.MOV.U32 R42, RZ, RZ, R29 ;  /* 0x000000ffff2a7224 */ /* 0x002fc600078e001d */
[----:B---3--:R-:W3:Y:S04]  /*102c0*/  LDL.LU.64 R28, [R1+0x510] ;  /* 0x00051000011c7983 */ /* 0x008ee80000300a00 */
[----:B------:R-:W-:Y:S04]  /*102d0*/  STL [R1+0x320], R42 ;  /* 0x0003202a01007387 */ /* 0x000fe80000100800 */
[----:B------:R1:W-:Y:S01]  /*102e0*/  STL [R1+0x32c], R40 ;  /* 0x00032c2801007387 */ /* 0x0003e20000100800 */
[----:B------:R-:W-:Y:S02]  /*102f0*/  IMAD.MOV.U32 R167, RZ, RZ, R38 ;  /* 0x000000ffffa77224 */ /* 0x000fe400078e0026 */
[----:B------:R-:W-:-:S02]  /*10300*/  IMAD.MOV.U32 R168, RZ, RZ, R39 ;  /* 0x000000ffffa87224 */ /* 0x000fc400078e0027 */
[----:B------:R-:W-:Y:S02]  /*10310*/  IMAD.MOV.U32 R38, RZ, RZ, R224 ;  /* 0x000000ffff267224 */ /* 0x000fe400078e00e0 */
[----:B-1----:R-:W-:Y:S02]  /*10320*/  IMAD.MOV.U32 R40, RZ, RZ, R41 ;  /* 0x000000ffff287224 */ /* 0x002fe400078e0029 */
[----:B------:R-:W-:-:S03]  /*10330*/  IMAD.MOV.U32 R39, RZ, RZ, R225 ;  /* 0x000000ffff277224 */ /* 0x000fc600078e00e1 */
[----:B------:R1:W-:Y:S02]  /*10340*/  STL [R1+0x328], R40 ;  /* 0x0003282801007387 */ /* 0x0003e40000100800 */
[----:B-1----:R-:W-:Y:S02]  /*10350*/  MOV R40, R23 ;  /* 0x0000001700287202 */ /* 0x002fe40000000f00 */
[----:B------:R1:W-:Y:S02]  /*10360*/  STL [R1+0x334], R22 ;  /* 0x0003341601007387 */ /* 0x0003e40000100800 */
[----:B-1----:R-:W-:Y:S02]  /*10370*/  IMAD.MOV.U32 R22, RZ, RZ, R20 ;  /* 0x000000ffff167224 */ /* 0x002fe400078e0014 */
[----:B------:R-:W-:Y:S02]  /*10380*/  IMAD.MOV.U32 R23, RZ, RZ, R21 ;  /* 0x000000ffff177224 */ /* 0x000fe400078e0015 */
[----:B------:R-:W3:Y:S04]  /*10390*/  LDL.LU.64 R20, [R1+0x4c8] ;  /* 0x0004c80001147983 */ /* 0x000ee80000300a00 */
[----:B------:R-:W-:Y:S04]  /*103a0*/  STL [R1+0x330], R40 ;  /* 0x0003302801007387 */ /* 0x000fe80000100800 */
[----:B------:R1:W-:Y:S02]  /*103b0*/  STL [R1+0x33c], R38 ;  /* 0x00033c2601007387 */ /* 0x0003e40000100800 */
[----:B-1----:R-:W-:-:S05]  /*103c0*/  IMAD.MOV.U32 R38, RZ, RZ, R39 ;  /* 0x000000ffff267224 */ /* 0x002fca00078e0027 */
[----:B------:R1:W-:Y:S04]  /*103d0*/  STL [R1+0x338], R38 ;  /* 0x0003382601007387 */ /* 0x0003e80000100800 */
[----:B--2---:R2:W-:Y:S01]  /*103e0*/  STL [R1+0x344], R14 ;  /* 0x0003440e01007387 */ /* 0x0045e20000100800 */
[----:B-1----:R-:W-:Y:S02]  /*103f0*/  IMAD.MOV.U32 R38, RZ, RZ, R15 ;  /* 0x000000ffff267224 */ /* 0x002fe400078e000f */
[----:B--2---:R-:W-:Y:S02]  /*10400*/  IMAD.MOV.U32 R14, RZ, RZ, R12 ;  /* 0x000000ffff0e7224 */ /* 0x004fe400078e000c */
[----:B------:R-:W-:Y:S02]  /*10410*/  IMAD.MOV.U32 R15, RZ, RZ, R13 ;  /* 0x000000ffff0f7224 */ /* 0x000fe400078e000d */
[----:B------:R-:W2:Y:S04]  /*10420*/  LDL.LU.64 R12, [R1+0x490] ;  /* 0x00049000010c7983 */ /* 0x000ea80000300a00 */
[----:B------:R-:W-:Y:S04]  /*10430*/  STL [R1+0x340], R38 ;  /* 0x0003402601007387 */ /* 0x000fe80000100800 */
[----:B------:R1:W-:Y:S02]  /*10440*/  STL [R1+0x34c], R36 ;  /* 0x00034c2401007387 */ /* 0x0003e40000100800 */
[----:B-1----:R-:W-:-:S05]  /*10450*/  IMAD.MOV.U32 R36, RZ, RZ, R37 ;  /* 0x000000ffff247224 */ /* 0x002fca00078e0025 */
[----:B------:R-:W-:Y:S04]  /*10460*/  STL [R1+0x348], R36 ;  /* 0x0003482401007387 */ /* 0x000fe80000100800 */
[----:B----4-:R1:W-:Y:S04]  /*10470*/  STL [R1+0x354], R6 ;  /* 0x0003540601007387 */ /* 0x0103e80000100800 */
[----:B------:R-:W-:Y:S01]  /*10480*/  STL [R1+0x35c], R34 ;  /* 0x00035c2201007387 */ /* 0x000fe20000100800 */
[----:B-1----:R-:W-:-:S05]  /*10490*/  IMAD.MOV.U32 R6, RZ, RZ, R7 ;  /* 0x000000ffff067224 */ /* 0x002fca00078e0007 */
[----:B------:R1:W-:Y:S04]  /*104a0*/  STL [R1+0x350], R6 ;  /* 0x0003500601007387 */ /* 0x0003e80000100800 */
[----:B-1----:R-:W4:Y:S01]  /*104b0*/  LDL.LU.64 R6, [R1+0x458] ;  /* 0x0004580001067983 */ /* 0x002f220000300a00 */
[----:B------:R-:W-:-:S03]  /*104c0*/  IMAD.MOV.U32 R34, RZ, RZ, R35 ;  /* 0x000000ffff227224 */ /* 0x000fc600078e0023 */
[----:B-----5:R1:W-:Y:S04]  /*104d0*/  STL [R1+0x364], R32 ;  /* 0x0003642001007387 */ /* 0x0203e80000100800 */
[----:B------:R-:W-:Y:S01]  /*104e0*/  STL [R1+0x358], R34 ;  /* 0x0003582201007387 */ /* 0x000fe20000100800 */
[----:B-1----:R-:W-:-:S05]  /*104f0*/  MOV R32, R33 ;  /* 0x0000002100207202 */ /* 0x002fca0000000f00 */
[----:B------:R-:W-:Y:S04]  /*10500*/  STL [R1+0x360], R32 ;  /* 0x0003602001007387 */ /* 0x000fe80000100800 */
[----:B------:R1:W-:Y:S04]  /*10510*/  STL [R1+0x36c], R30 ;  /* 0x00036c1e01007387 */ /* 0x0003e80000100800 */
[----:B---3--:R3:W-:Y:S01]  /*10520*/  STL [R1+0x374], R28 ;  /* 0x0003741c01007387 */ /* 0x0087e20000100800 */
[----:B-1----:R-:W-:Y:S02]  /*10530*/  IMAD.MOV.U32 R30, RZ, RZ, R31 ;  /* 0x000000ffff1e7224 */ /* 0x002fe400078e001f */
[----:B---3--:R-:W-:-:S03]  /*10540*/  IMAD.MOV.U32 R28, RZ, RZ, R29 ;  /* 0x000000ffff1c7224 */ /* 0x008fc600078e001d */
[----:B------:R1:W-:Y:S04]  /*10550*/  STL [R1+0x368], R30 ;  /* 0x0003681e01007387 */ /* 0x0003e80000100800 */
[----:B------:R-:W3:Y:S04]  /*10560*/  LDL.LU.64 R34, [R1+0x530] ;  /* 0x0005300001227983 */ /* 0x000ee80000300a00 */
[----:B------:R-:W-:Y:S04]  /*10570*/  STL [R1+0x370], R28 ;  /* 0x0003701c01007387 */ /* 0x000fe80000100800 */
[----:B------:R5:W-:Y:S04]  /*10580*/  STL [R1+0x37c], R24 ;  /* 0x00037c1801007387 */ /* 0x000be80000100800 */
[----:B-1----:R-:W3:Y:S01]  /*10590*/  LDL.LU.64 R30, [R1+0x500] ;  /* 0x00050000011e7983 */ /* 0x002ee20000300a00 */
[----:B------:R-:W-:-:S02]  /*105a0*/  IMAD.MOV.U32 R32, RZ, RZ, R26 ;  /* 0x000000ffff207224 */ /* 0x000fc400078e001a */
[----:B-----5:R-:W-:Y:S02]  /*105b0*/  IMAD.MOV.U32 R24, RZ, RZ, R25 ;  /* 0x000000ffff187224 */ /* 0x020fe400078e0019 */
[----:B------:R-:W-:-:S03]  /*105c0*/  IMAD.MOV.U32 R33, RZ, RZ, R27 ;  /* 0x000000ffff217224 */ /* 0x000fc600078e001b */
[----:B------:R1:W-:Y:S01]  /*105d0*/  STL [R1+0x378], R24 ;  /* 0x0003781801007387 */ /* 0x0003e20000100800 */
[----:B------:R-:W-:Y:S02]  /*105e0*/  IMAD.MOV.U32 R28, RZ, RZ, R22 ;  /* 0x000000ffff1c7224 */ /* 0x000fe400078e0016 */
[----:B------:R-:W-:Y:S01]  /*105f0*/  IMAD.MOV.U32 R29, RZ, RZ, R23 ;  /* 0x000000ffff1d7224 */ /* 0x000fe200078e0017 */
[----:B------:R-:W-:Y:S01]  /*10600*/  MOV R25, R19 ;  /* 0x0000001300197202 */ /* 0x000fe20000000f00 */
[----:B-1----:R-:W-:Y:S01]  /*10610*/  IMAD.MOV.U32 R24, RZ, RZ, R18 ;  /* 0x000000ffff187224 */ /* 0x002fe200078e0012 */
[----:B------:R-:W-:Y:S01]  /*10620*/  MOV R36, R5 ;  /* 0x0000000500247202 */ /* 0x000fe20000000f00 */
[----:B------:R1:W-:Y:S04]  /*10630*/  STL [R1+0x384], R20 ;  /* 0x0003841401007387 */ /* 0x0003e80000100800 */
[----:B------:R-:W5:Y:S01]  /*10640*/  LDL.LU.64 R26, [R1+0x4d0] ;  /* 0x0004d000011a7983 */ /* 0x000f620000300a00 */
[----:B-1----:R-:W-:-:S05]  /*10650*/  IMAD.MOV.U32 R20, RZ, RZ, R21 ;  /* 0x000000ffff147224 */ /* 0x002fca00078e0015 */
[----:B------:R-:W-:Y:S04]  /*10660*/  STL [R1+0x380], R20 ;  /* 0x0003801401007387 */ /* 0x000fe80000100800 */
[----:B------:R1:W-:Y:S04]  /*10670*/  STL [R1+0x38c], R16 ;  /* 0x00038c1001007387 */ /* 0x0003e80000100800 */
[----:B------:R-:W5:Y:S01]  /*10680*/  LDL.LU.64 R22, [R1+0x498] ;  /* 0x0004980001167983 */ /* 0x000f620000300a00 */
[----:B-1----:R-:W-:-:S05]  /*10690*/  IMAD.MOV.U32 R16, RZ, RZ, R17 ;  /* 0x000000ffff107224 */ /* 0x002fca00078e0011 */
[----:B------:R-:W-:Y:S04]  /*106a0*/  STL [R1+0x388], R16 ;  /* 0x0003881001007387 */ /* 0x000fe80000100800 */
[----:B--2---:R1:W-:Y:S04]  /*106b0*/  STL [R1+0x394], R12 ;  /* 0x0003940c01007387 */ /* 0x0043e80000100800 */
[----:B------:R-:W2:Y:S01]  /*106c0*/  LDL.LU.64 R18, [R1+0x540] ;  /* 0x0005400001127983 */ /* 0x000ea20000300a00 */
[----:B------:R-:W-:Y:S02]  /*106d0*/  IMAD.MOV.U32 R20, RZ, RZ, R14 ;  /* 0x000000ffff147224 */ /* 0x000fe400078e000e */
[----:B-1----:R-:W-:-:S02]  /*106e0*/  IMAD.MOV.U32 R12, RZ, RZ, R13 ;  /* 0x000000ffff0c7224 */ /* 0x002fc400078e000d */
[----:B------:R-:W-:-:S03]  /*106f0*/  IMAD.MOV.U32 R21, RZ, RZ, R15 ;  /* 0x000000ffff157224 */ /* 0x000fc600078e000f */
[----:B------:R1:W-:Y:S04]  /*10700*/  STL [R1+0x390], R12 ;  /* 0x0003900c01007387 */ /* 0x0003e80000100800 */
[----:B------:R1:W-:Y:S04]  /*10710*/  STL [R1+0x39c], R8 ;  /* 0x00039c0801007387 */ /* 0x0003e80000100800 */
[----:B------:R-:W2:Y:S04]  /*10720*/  LDL.LU.64 R14, [R1+0x528] ;  /* 0x00052800010e7983 */ /* 0x000ea80000300a00 */
[----:B-1----:R-:W2:Y:S01]  /*10730*/  LDL.LU.64 R12, [R1+0x520] ;  /* 0x00052000010c7983 */ /* 0x002ea20000300a00 */
[----:B------:R-:W-:-:S02]  /*10740*/  IMAD.MOV.U32 R8, RZ, RZ, R9 ;  /* 0x000000ffff087224 */ /* 0x000fc400078e0009 */
[----:B------:R-:W-:Y:S02]  /*10750*/  IMAD.MOV.U32 R16, RZ, RZ, R10 ;  /* 0x000000ffff107224 */ /* 0x000fe400078e000a */
[----:B------:R-:W-:Y:S01]  /*10760*/  IMAD.MOV.U32 R17, RZ, RZ, R11 ;  /* 0x000000ffff117224 */ /* 0x000fe200078e000b */
[----:B------:R1:W-:Y:S04]  /*10770*/  STL [R1+0x398], R8 ;  /* 0x0003980801007387 */ /* 0x0003e80000100800 */
[----:B----4-:R4:W-:Y:S04]  /*10780*/  STL [R1+0x3a4], R6 ;  /* 0x0003a40601007387 */ /* 0x0109e80000100800 */
[----:B------:R-:W2:Y:S04]  /*10790*/  LDL.LU.64 R10, [R1+0x508] ;  /* 0x00050800010a7983 */ /* 0x000ea80000300a00 */
[----:B-1----:R-:W2:Y:S01]  /*107a0*/  LDL.LU.64 R8, [R1+0x4f8] ;  /* 0x0004f80001087983 */ /* 0x002ea20000300a00 */
[----:B----4-:R-:W-:-:S05]  /*107b0*/  IMAD.MOV.U32 R6, RZ, RZ, R7 ;  /* 0x000000ffff067224 */ /* 0x010fca00078e0007 */
[----:B------:R1:W-:Y:S04]  /*107c0*/  STL [R1+0x3a0], R6 ;  /* 0x0003a00601007387 */ /* 0x0003e80000100800 */
[----:B------:R4:W-:Y:S04]  /*107d0*/  STL [R1+0x3ac], R4 ;  /* 0x0003ac0401007387 */ /* 0x0009e80000100800 */
[----:B-1----:R-:W2:Y:S04]  /*107e0*/  LDL.LU.64 R6, [R1+0x4d8] ;  /* 0x0004d80001067983 */ /* 0x002ea80000300a00 */
[----:B----4-:R-:W4:Y:S04]  /*107f0*/  LDL.LU.64 R4, [R1+0x4c0] ;  /* 0x0004c00001047983 */ /* 0x010f280000300a00 */
[----:B------:R-:W-:Y:S04]  /*10800*/  STL [R1+0x3a8], R36 ;  /* 0x0003a82401007387 */ /* 0x000fe80000100800 */
[----:B---3--:R1:W-:Y:S04]  /*10810*/  STL [R1+0x3b4], R34 ;  /* 0x0003b42201007387 */ /* 0x0083e80000100800 */
[----:B------:R3:W-:Y:S01]  /*10820*/  STL [R1+0x3bc], R32 ;  /* 0x0003bc2001007387 */ /* 0x0007e20000100800 */
[----:B-1----:R-:W-:-:S02]  /*10830*/  IMAD.MOV.U32 R34, RZ, RZ, R35 ;  /* 0x000000ffff227224 */ /* 0x002fc400078e0023 */
[----:B---3--:R-:W-:-:S03]  /*10840*/  IMAD.MOV.U32 R32, RZ, RZ, R33 ;  /* 0x000000ffff207224 */ /* 0x008fc600078e0021 */
[----:B------:R-:W-:Y:S04]  /*10850*/  STL [R1+0x3b0], R34 ;  /* 0x0003b02201007387 */ /* 0x000fe80000100800 */
[----:B------:R1:W-:Y:S04]  /*10860*/  STL [R1+0x3c4], R30 ;  /* 0x0003c41e01007387 */ /* 0x0003e80000100800 */
[----:B------:R-:W-:Y:S04]  /*10870*/  STL [R1+0x3b8], R32 ;  /* 0x0003b82001007387 */ /* 0x000fe80000100800 */
[----:B------:R3:W-:Y:S01]  /*10880*/  STL [R1+0x3cc], R28 ;  /* 0x0003cc1c01007387 */ /* 0x0007e20000100800 */
[----:B-1----:R-:W-:-:S05]  /*10890*/  IMAD.MOV.U32 R30, RZ, RZ, R31 ;  /* 0x000000ffff1e7224 */ /* 0x002fca00078e001f */
[----:B------:R-:W-:Y:S01]  /*108a0*/  STL [R1+0x3c0], R30 ;  /* 0x0003c01e01007387 */ /* 0x000fe20000100800 */
[----:B---3--:R-:W-:Y:S01]  /*108b0*/  IMAD.MOV.U32 R28, RZ, RZ, R29 ;  /* 0x000000ffff1c7224 */ /* 0x008fe200078e001d */
[----:B------:R-:W-:Y:S02]  /*108c0*/  SHF.R.S32.HI R247, RZ, 0x1f, R248 ;  /* 0x0000001ffff77819 */ /* 0x000fe400000114f8 */
[----:B------:R-:W-:Y:S01]  /*108d0*/  SHF.R.S32.HI R249, RZ, 0x1f, R103 ;  /* 0x0000001ffff97819 */ /* 0x000fe20000011467 */
[----:B------:R-:W-:Y:S01]  /*108e0*/  IMAD.MOV.U32 R197, RZ, RZ, R68 ;  /* 0x000000ffffc57224 */ /* 0x000fe200078e0044 */
[----:B------:R-:W-:Y:S01]  /*108f0*/  SHF.L.U64.HI R247, R248, 0x2, R247 ;  /* 0x00000002f8f77819 */ /* 0x000fe200000102f7 */
[----:B------:R-:W-:Y:S01]  /*10900*/  IMAD.MOV.U32 R198, RZ, RZ, R69 ;  /* 0x000000ffffc67224 */ /* 0x000fe200078e0045 */
[----:B------:R-:W-:Y:S01]  /*10910*/  MOV R200, R71 ;  /* 0x0000004700c87202 */ /* 0x000fe20000000f00 */
        /* <DEDUP_REMOVED lines=9> */
[----:B------:R-:W-:Y:S01]  /*109b0*/  SHF.L.U64.HI R249, R103, 0x2, R249 ;  /* 0x0000000267f97819 */ /* 0x000fe200000102f9 */
        /* <DEDUP_REMOVED lines=9> */
[----:B------:R-:W-:Y:S01]  /*10a50*/  IMAD.MOV.U32 R215, RZ, RZ, R86 ;  /* 0x000000ffffd77224 */ /* 0x000fe200078e0056 */
[----:B-----5:R1:W-:Y:S04]  /*10a60*/  STL [R1+0x3d4], R26 ;  /* 0x0003d41a01007387 */ /* 0x0203e80000100800 */
[----:B------:R-:W-:Y:S04]  /*10a70*/  STL [R1+0x3c8], R28 ;  /* 0x0003c81c01007387 */ /* 0x000fe80000100800 */
[----:B------:R3:W-:Y:S01]  /*10a80*/  STL [R1+0x3dc], R24 ;  /* 0x0003dc1801007387 */ /* 0x0007e20000100800 */
[----:B-1----:R-:W-:-:S05]  /*10a90*/  IMAD.MOV.U32 R26, RZ, RZ, R27 ;  /* 0x000000ffff1a7224 */ /* 0x002fca00078e001b */
[----:B------:R-:W-:Y:S01]  /*10aa0*/  STL [R1+0x3d0], R26 ;  /* 0x0003d01a01007387 */ /* 0x000fe20000100800 */
[----:B---3--:R-:W-:-:S03]  /*10ab0*/  IMAD.MOV.U32 R24, RZ, RZ, R25 ;  /* 0x000000ffff187224 */ /* 0x008fc600078e0019 */
[----:B------:R1:W-:Y:S04]  /*10ac0*/  STL [R1+0x3e4], R22 ;  /* 0x0003e41601007387 */ /* 0x0003e80000100800 */
[----:B------:R-:W-:Y:S04]  /*10ad0*/  STL [R1+0x3d8], R24 ;  /* 0x0003d81801007387 */ /* 0x000fe80000100800 */
[----:B------:R3:W-:Y:S01]  /*10ae0*/  STL [R1+0x3ec], R20 ;  /* 0x0003ec1401007387 */ /* 0x0007e20000100800 */
[----:B-1----:R-:W-:-:S05]  /*10af0*/  IMAD.MOV.U32 R22, RZ, RZ, R23 ;  /* 0x000000ffff167224 */ /* 0x002fca00078e0017 */
[----:B------:R-:W-:Y:S01]  /*10b00*/  STL [R1+0x3e0], R22 ;  /* 0x0003e01601007387 */ /* 0x000fe20000100800 */
[----:B---3--:R-:W-:-:S03]  /*10b10*/  IMAD.MOV.U32 R20, RZ, RZ, R21 ;  /* 0x000000ffff147224 */ /* 0x008fc600078e0015 */
[----:B--2---:R1:W-:Y:S04]  /*10b20*/  STL [R1+0x3f4], R18 ;  /* 0x0003f41201007387 */ /* 0x0043e80000100800 */
[----:B------:R-:W-:Y:S04]  /*10b30*/  STL [R1+0x3e8], R20 ;  /* 0x0003e81401007387 */ /* 0x000fe80000100800 */
[----:B------:R2:W-:Y:S01]  /*10b40*/  STL [R1+0x3fc], R16 ;  /* 0x0003fc1001007387 */ /* 0x0005e20000100800 */
[----:B-1----:R-:W-:-:S05]  /*10b50*/  MOV R18, R19 ;  /* 0x0000001300127202 */ /* 0x002fca0000000f00 */
[----:B------:R-:W-:Y:S01]  /*10b60*/  STL [R1+0x3f0], R18 ;  /* 0x0003f01201007387 */ /* 0x000fe20000100800 */
[----:B--2---:R-:W-:-:S03]  /*10b70*/  IMAD.MOV.U32 R16, RZ, RZ, R17 ;  /* 0x000000ffff107224 */ /* 0x004fc600078e0011 */
[----:B------:R1:W-:Y:S04]  /*10b80*/  STL [R1+0x404], R14 ;  /* 0x0004040e01007387 */ /* 0x0003e80000100800 */
[----:B------:R-:W-:Y:S04]  /*10b90*/  STL [R1+0x3f8], R16 ;  /* 0x0003f81001007387 */ /* 0x000fe80000100800 */
[----:B------:R2:W-:Y:S01]  /*10ba0*/  STL [R1+0x40c], R12 ;  /* 0x00040c0c01007387 */ /* 0x0005e20000100800 */
[----:B-1----:R-:W-:-:S05]  /*10bb0*/  IMAD.MOV.U32 R14, RZ, RZ, R15 ;  /* 0x000000ffff0e7224 */ /* 0x002fca00078e000f */
        /* <DEDUP_REMOVED lines=10> */
[----:B----4-:R2:W-:Y:S01]  /*10c60*/  STL [R1+0x42c], R4 ;  /* 0x00042c0401007387 */ /* 0x0105e20000100800 */
[----:B-1----:R-:W-:Y:S01]  /*10c70*/  IMAD.MOV.U32 R6, RZ, RZ, R7 ;  /* 0x000000ffff067224 */ /* 0x002fe200078e0007 */
[----:B--2---:R-:W-:-:S04]  /*10c80*/  SHF.R.S32.HI R4, RZ, 0x1f, R102 ;  /* 0x0000001fff047819 */ /* 0x004fc80000011466 */
[----:B------:R-:W-:Y:S01]  /*10c90*/  LEA.HI R4, R4, R102, RZ, 0x7 ;  /* 0x0000006604047211 */ /* 0x000fe200078f38ff */
[----:B------:R-:W-:Y:S03]  /*10ca0*/  STL [R1+0x420], R6 ;  /* 0x0004200601007387 */ /* 0x000fe60000100800 */
[----:B------:R-:W-:Y:S01]  /*10cb0*/  SHF.R.S32.HI R4, RZ, 0x7, R4 ;  /* 0x00000007ff047819 */ /* 0x000fe20000011404 */
[----:B------:R1:W-:Y:S03]  /*10cc0*/  STL [R1+0x428], R5 ;  /* 0x0004280501007387 */ /* 0x0003e60000100800 */
[----:B-1----:R-:W-:-:S05]  /*10cd0*/  VIMNMX R5, PT, PT, R4, 0x2, !PT ;  /* 0x0000000204057848 */ /* 0x002fca0007fe0100 */
[----:B------:R-:W-:-:S05]  /*10ce0*/  VIADD R5, R5, 0xfffffffe ;  /* 0xfffffffe05057836 */ /* 0x000fca0000000000 */
[----:B------:R1:W-:Y:S01]  /*10cf0*/  STL [R1+0x434], R5 ;  /* 0x0004340501007387 */ /* 0x0003e20000100800 */
[----:B------:R-:W-:Y:S01]  /*10d00*/  IADD3 R6, PT, PT, R4, -0x2, RZ ;  /* 0xfffffffe04067810 */ /* 0x000fe20007ffe0ff */
        /* <DEDUP_REMOVED lines=28> */
[----:B------:R-:W-:-:S02]  /*10ed0*/  IMAD.SHL.U32 R248, R248, 0x4, RZ ;  /* 0x00000004f8f87824 */ /* 0x000fc400078e00ff */
[----:B------:R-:W-:Y:S02]  /*10ee0*/  IMAD.SHL.U32 R250, R103, 0x4, RZ ;  /* 0x0000000467fa7824 */ /* 0x000fe400078e00ff */
[----:B------:R-:W-:Y:S02]  /*10ef0*/  IMAD.MOV.U32 R4, RZ, RZ, RZ ;  /* 0x000000ffff047224 */ /* 0x000fe400078e00ff */
[----:B------:R-:W-:Y:S01]  /*10f00*/  IMAD.MOV.U32 R246, RZ, RZ, RZ ;  /* 0x000000fffff67224 */ /* 0x000fe200078e00ff */
[----:B------:R-:W-:Y:S01]  /*10f10*/  UMOV UR11, 0x1 ;  /* 0x00000001000b7882 */ /* 0x000fe20000000000 */
[----:B------:R-:W-:Y:S01]  /*10f20*/  UMOV UR5, URZ ;  /* 0x000000ff00057c82 */ /* 0x000fe20008000000 */
[----:B-1----:R-:W-:-:S05]  /*10f30*/  UMOV UR12, URZ ;  /* 0x000000ff000c7c82 */ /* 0x002fca0008000000 */
.L_x_11:
[----:B------:R-:W-:-:S04]  /*10f40*/  IMAD.U32 R4, R4, -0x80000000, RZ ;  /* 0x8000000004047824 */ /* 0x000fc800078e00ff */
[----:B------:R-:W1:Y:S02]  /*10f50*/  SYNCS.PHASECHK.TRANS64.TRYWAIT P1, [UR9], R4 ;  /* 0x00000004ff0075a7 */ /* 0x000e640008021109 */
[----:B-1----:R-:W-:Y:S05]  /*10f60*/  @!P1 BRA `(.L_x_9) ;  /* 0x000000a400e49947 */ /* 0x002fea0003800000 */
.L_x_17:
[----:B------:R-:W-:-:S04]  /*10f70*/  DEPBAR.LE SB0, 0x0 ;  /* 0x000080000000791a */ /* 0x000fc80000000000 */
[----:B------:R-:W-:Y:S01]  /*10f80*/  BAR.SYNC.DEFER_BLOCKING 0x0 ;  /* 0x0000000000007b1d */ /* 0x000fe20000010000 */
[----:B------:R-:W-:Y:S02]  /*10f90*/  UIADD3 UR5, UPT, UPT, UR5, 0x1, URZ ;  /* 0x0000000105057890 */ /* 0x000fe4000fffe0ff */
[----:B------:R-:W-:Y:S02]  /*10fa0*/  ULEA UR9, UR11, UR6, 0x3 ;  /* 0x000000060b097291 */ /* 0x000fe4000f8e18ff */
[----:B------:R-:W-:Y:S02]  /*10fb0*/  UISETP.GT.AND UP1, UPT, UR5, 0x1, UPT ;  /* 0x000000010500788c */ /* 0x000fe4000bf24270 */
[----:B------:R-:W-:Y:S02]  /*10fc0*/  UIADD3 UR9, UPT, UPT, UR9, 0x20000, URZ ;  /* 0x0002000009097890 */ /* 0x000fe4000fffe0ff */
[----:B------:R-:W-:Y:S01]  /*10fd0*/  USEL UR5, UR5, URZ, !UP1 ;  /* 0x000000ff05057287 */ /* 0x000fe2000c800000 */
[----:B------:R-:W-:Y:S01]  /*10fe0*/  UMOV UR4, UR12 ;  /* 0x0000000c00047c82 */ /* 0x000fe20008000000 */
[----:B------:R-:W-:Y:S04]  /*10ff0*/  LDS.128 R4, [R2] ;  /* 0x0000000002047984 */ /* 0x000fe80000000c00 */
        /* <DEDUP_REMOVED lines=31> */
[----:B-1----:R1:W-:Y:S01]  /*111f0*/  STTM.x128 tmem[UR8+0x40], R4 ;  /* 0x00004004000079ed */ /* 0x0023e200083c0008 */
[----:B------:R-:W2:Y:S02]  /*11200*/  FENCE.VIEW.ASYNC.T ;  /* 0x00000000000073c6 */ /* 0x000ea40000000200 */
[----:B--2---:R-:W-:Y:S06]  /*11210*/  BAR.SYNC.DEFER_BLOCKING 0x0 ;  /* 0x0000000000007b1d */ /* 0x004fec0000010000 */
[----:B------:R-:W-:Y:S05]  /*11220*/  @P5 BRA `(.L_x_10) ;  /* 0x0000000400805947 */ /* 0x000fea0003800000 */
[----:B------:R-:W-:Y:S01]  /*11230*/  ULEA UR28, UR5, UR6, 0xf ;  /* 0x00000006051c7291 */ /* 0x000fe2000f8e78ff */
[----:B------:R-:W-:Y:S01]  /*11240*/  UMOV UR40, UR9 ;  /* 0x0000000900287c82 */ /* 0x000fe20008000000 */
[----:B------:R-:W-:Y:S02]  /*11250*/  UMOV UR41, URZ ;  /* 0x000000ff00297c82 */ /* 0x000fe40008000000 */
[----:B------:R-:W-:Y:S01]  /*11260*/  UIADD3 UR30, UPT, UPT, UR28, 0x10000, URZ ;  /* 0x000100001c1e7890 */ /* 0x000fe2000fffe0ff */
[----:B------:R-:W-:Y:S01]  /*11270*/  UMOV UR35, URZ ;  /* 0x000000ff00237c82 */ /* 0x000fe20008000000 */
[----:B------:R-:W-:Y:S02]  /*11280*/  UMOV UR75, UR40 ;  /* 0x00000028004b7c82 */ /* 0x000fe40008000000 */
[----:B------:R-:W-:Y:S02]  /*11290*/  USHF.R.U32.HI UR64, URZ, 0x4, UR30 ;  /* 0x00000004ff407899 */ /* 0x000fe4000801161e */
[----:B------:R-:W-:-:S02]  /*112a0*/  UIADD3 UR59, UPT, UPT, UR7, 0x48, URZ ;  /* 0x00000048073b7890 */ /* 0x000fc4000fffe0ff */
[----:B------:R-:W-:Y:S02]  /*112b0*/  USGXT.U32 UR64, UR64, 0xe ;  /* 0x0000000e4040789a */ /* 0x000fe40008000000 */
[----:B------:R-:W-:Y:S02]  /*112c0*/  UIADD3 UR55, UPT, UPT, UR7, 0x50, URZ ;  /* 0x0000005007377890 */ /* 0x000fe4000fffe0ff */
[----:B------:R-:W-:Y:S02]  /*112d0*/  UIADD3 UR34, UP1, UPT, UR64, 0x2, URZ ;  /* 0x0000000240227890 */ /* 0x000fe4000ff3e0ff */
[----:B------:R-:W-:Y:S02]  /*112e0*/  UIADD3 UR13, UPT, UPT, UR7, 0x58, URZ ;  /* 0x00000058070d7890 */ /* 0x000fe4000fffe0ff */
[----:B------:R-:W-:Y:S02]  /*112f0*/  UIADD3.X UR35, UPT, UPT, UR35, 0x40004040, URZ, UP1, !UPT ;  /* 0x4000404023237890 */ /* 0x000fe40008ffe4ff */
[----:B------:R-:W-:-:S02]  /*11300*/  UIADD3 UR40, UP3, UPT, UR34, 0x2, URZ ;  /* 0x0000000222287890 */ /* 0x000fc4000ff7e0ff */
[----:B------:R-:W-:Y:S02]  /*11310*/  UIADD3 UR42, UP4, UPT, UR34, 0x4, URZ ;  /* 0x00000004222a7890 */ /* 0x000fe4000ff9e0ff */
[----:B------:R-:W-:Y:S02]  /*11320*/  UIADD3.X UR41, UPT, UPT, UR35, URZ, URZ, UP3, !UPT ;  /* 0x000000ff23297290 */ /* 0x000fe40009ffe4ff */
[----:B------:R-:W-:Y:S02]  /*11330*/  UIADD3 UR44, UP5, UPT, UR34, 0x1fe, URZ ;  /* 0x000001fe222c7890 */ /* 0x000fe4000ffbe0ff */
[----:B------:R-:W-:Y:S02]  /*11340*/  UIADD3 UR46, UP6, UPT, UR34, 0x200, URZ ;  /* 0x00000200222e7890 */ /* 0x000fe4000ffde0ff */
[----:B------:R-:W-:Y:S02]  /*11350*/  UIADD3 UR48, UP1, UPT, UR34, 0x202, URZ ;  /* 0x0000020222307890 */ /* 0x000fe4000ff3e0ff */
[----:B------:R-:W-:-:S02]  /*11360*/  UIADD3 UR50, UP2, UPT, UR34, 0x204, URZ ;  /* 0x0000020422327890 */ /* 0x000fc4000ff5e0ff */
[----:B------:R-:W-:Y:S01]  /*11370*/  UIADD3.X UR43, UPT, UPT, UR35, URZ, URZ, UP4, !UPT ;  /* 0x000000ff232b7290 */ /* 0x000fe2000a7fe4ff */
[----:B------:R-:W-:Y:S01]  /*11380*/  UMOV UR62, 0x0 ;  /* 0x00000000003e7882 */ /* 0x000fe20000000000 */
[----:B------:R-:W-:Y:S01]  /*11390*/  UMOV UR63, 0x8100910 ;  /* 0x08100910003f7882 */ /* 0x000fe20000000000 */
[----:B------:R-:W-:Y:S02]  /*113a0*/  UIADD3 UR16, UPT, UPT, UR7, 0x60, URZ ;  /* 0x0000006007107890 */ /* 0x000fe4000fffe0ff */
[----:B------:R-:W-:Y:S02]  /*113b0*/  UIADD3 UR52, UP3, UPT, UR34, 0x3fe, URZ ;  /* 0x000003fe22347890 */ /* 0x000fe4000ff7e0ff */
[----:B------:R-:W-:Y:S01]  /*113c0*/  UIADD3.X UR45, UPT, UPT, UR35, URZ, URZ, UP5, !UPT ;  /* 0x000000ff232d7290 */ /* 0x000fe2000affe4ff */
[----:B------:R-:W-:Y:S01]  /*113d0*/  UMOV UR65, 0x40004040 ;  /* 0x4000404000417882 */ /* 0x000fe20000000000 */
[----:B------:R-:W-:Y:S01]  /*113e0*/  UMOV UR22, 0x0 ;  /* 0x0000000000167882 */ /* 0x000fe20000000000 */
[----:B------:R-:W-:Y:S01]  /*113f0*/  UMOV UR23, 0x8100910 ;  /* 0x0810091000177882 */ /* 0x000fe20000000000 */
[----:B------:R-:W-:-:S02]  /*11400*/  UIADD3 UR12, UPT, UPT, UR7, 0x68, URZ ;  /* 0x00000068070c7890 */ /* 0x000fc4000fffe0ff */
[----:B------:R-:W-:Y:S01]  /*11410*/  UTCHMMA tmem[UR10], gdesc[UR64], tmem[UR7], tmem[UR62], idesc[UR63], UPT ;  /* 0x00ff3e400a0079ea */ /* 0x000fe2000b800007 */
[----:B------:R-:W-:Y:S02]  /*11420*/  UIADD3 UR54, UP4, UPT, UR34, 0x400, URZ ;  /* 0x0000040022367890 */ /* 0x000fe4000ff9e0ff */
[----:B------:R-:W-:Y:S01]  /*11430*/  UTCHMMA tmem[UR59], gdesc[UR34], tmem[UR7], tmem[UR22], idesc[UR23], UPT ;  /* 0x00ff16223b0079ea */ /* 0x000fe2000b800007 */
[----:B------:R-:W-:Y:S01]  /*11440*/  UIADD3.X UR47, UPT, UPT, UR35, URZ, URZ, UP6, !UPT ;  /* 0x000000ff232f7290 */ /* 0x000fe2000b7fe4ff */
[----:B------:R-:W-:Y:S01]  /*11450*/  UMOV UR24, 0x0 ;  /* 0x0000000000187882 */ /* 0x000fe20000000000 */
[----:B------:R-:W-:Y:S01]  /*11460*/  UMOV UR25, 0x8100910 ;  /* 0x0810091000197882 */ /* 0x000fe20000000000 */
[----:B------:R-:W-:Y:S02]  /*11470*/  UIADD3 UR14, UPT, UPT, UR7, 0x70, URZ ;  /* 0x00000070070e7890 */ /* 0x000fe4000fffe0ff */
[----:B------:R2:W-:Y:S01]  /*11480*/  UTCHMMA tmem[UR55], gdesc[UR40], tmem[UR7], tmem[UR24], idesc[UR25], UPT ;  /* 0x00ff1828370079ea */ /* 0x0005e2000b800007 */
[----:B------:R-:W-:-:S02]  /*11490*/  UIADD3 UR56, UP5, UPT, UR34, 0x402, URZ ;  /* 0x0000040222387890 */ /* 0x000fc4000ffbe0ff */
[----:B------:R-:W-:Y:S02]  /*114a0*/  UIADD3.X UR49, UPT, UPT, UR35, URZ, URZ, UP1, !UPT ;  /* 0x000000ff23317290 */ /* 0x000fe40008ffe4ff */
[----:B------:R-:W-:Y:S02]  /*114b0*/  UIADD3 UR15, UPT, UPT, UR7, 0x78, URZ ;  /* 0x00000078070f7890 */ /* 0x000fe4000fffe0ff */
[----:B------:R-:W-:Y:S02]  /*114c0*/  UIADD3 UR60, UP6, UPT, UR34, 0x404, URZ ;  /* 0x00000404223c7890 */ /* 0x000fe4000ffde0ff */
[----:B------:R-:W-:Y:S02]  /*114d0*/  UIADD3.X UR51, UPT, UPT, UR35, URZ, URZ, UP2, !UPT ;  /* 0x000000ff23337290 */ /* 0x000fe400097fe4ff */
[----:B------:R-:W-:Y:S02]  /*114e0*/  UIADD3 UR17, UPT, UPT, UR7, 0x80, URZ ;  /* 0x0000008007117890 */ /* 0x000fe4000fffe0ff */
[----:B------:R-:W-:-:S02]  /*114f0*/  UIADD3 UR58, UP1, UPT, UR34, 0x5fe, URZ ;  /* 0x000005fe223a7890 */ /* 0x000fc4000ff3e0ff */
[----:B------:R-:W-:Y:S02]  /*11500*/  UIADD3.X UR53, UPT, UPT, UR35, URZ, URZ, UP3, !UPT ;  /* 0x000000ff23357290 */ /* 0x000fe40009ffe4ff */
[----:B------:R-:W-:Y:S02]  /*11510*/  UIADD3 UR18, UPT, UPT, UR7, 0x88, URZ ;  /* 0x0000008807127890 */ /* 0x000fe4000fffe0ff */
[----:B------:R-:W-:Y:S02]  /*11520*/  UIADD3 UR66, UP2, UPT, UR34, 0x600, URZ ;  /* 0x0000060022427890 */ /* 0x000fe4000ff5e0ff */
[----:B--2---:R-:W-:Y:S02]  /*11530*/  UIADD3.X UR55, UPT, UPT, UR35, URZ, URZ, UP4, !UPT ;  /* 0x000000ff23377290 */ /* 0x004fe4000a7fe4ff */
[----:B------:R-:W-:Y:S02]  /*11540*/  UIADD3 UR19, UPT, UPT, UR7, 0x90, URZ ;  /* 0x0000009007137890 */ /* 0x000fe4000fffe0ff */
[----:B------:R-:W-:Y:S01]  /*11550*/  UIADD3 UR70, UP3, UPT, UR34, 0x602, URZ ;  /* 0x0000060222467890 */ /* 0x000fe2000ff7e0ff */
[----:B------:R-:W-:Y:S01]  /*11560*/  UMOV UR64, 0x0 ;  /* 0x0000000000407882 */ /* 0x000fe20000000000 */
[----:B------:R-:W-:Y:S01]  /*11570*/  UMOV UR65, 0x8100910 ;  /* 0x0810091000417882 */ /* 0x000fe20000000000 */
[----:B------:R-:W-:Y:S01]  /*11580*/  UIADD3.X UR57, UPT, UPT, UR35, URZ, URZ, UP5, !UPT ;  /* 0x000000ff23397290 */ /* 0x000fe2000affe4ff */
[----:B------:R2:W-:Y:S01]  /*11590*/  UTCHMMA tmem[UR13], gdesc[UR42], tmem[UR7], tmem[UR64], idesc[UR65], UPT ;  /* 0x00ff402a0d0079ea */ /* 0x0005e2000b800007 */
[----:B------:R-:W-:-:S02]  /*115a0*/  UIADD3 UR68, UPT, UPT, UR7, 0x98, URZ ;  /* 0x0000009807447890 */ /* 0x000fc4000fffe0ff */
[----:B------:R2:W-:Y:S01]  /*115b0*/  UTCHMMA tmem[UR16], gdesc[UR44], tmem[UR7], tmem[UR64], idesc[UR65], UPT ;  /* 0x00ff402c100079ea */ /* 0x0005e2000b800007 */
[----:B------:R-:W-:Y:S02]  /*115c0*/  UIADD3 UR62, UP4, UPT, UR34, 0x604, URZ ;  /* 0x00000604223e7890 */ /* 0x000fe4000ff9e0ff */
[----:B------:R-:W-:Y:S02]  /*115d0*/  UIADD3.X UR61, UPT, UPT, UR35, URZ, URZ, UP6, !UPT ;  /* 0x000000ff233d7290 */ /* 0x000fe4000b7fe4ff */
[----:B------:R-:W-:Y:S02]  /*115e0*/  UIADD3 UR69, UPT, UPT, UR7, 0xa0, URZ ;  /* 0x000000a007457890 */ /* 0x000fe4000fffe0ff */
[----:B------:R-:W-:Y:S01]  /*115f0*/  UIADD3.X UR59, UPT, UPT, UR35, URZ, URZ, UP1, !UPT ;  /* 0x000000ff233b7290 */ /* 0x000fe20008ffe4ff */
[----:B------:R-:W-:Y:S01]  /*11600*/  UMOV UR40, 0x0 ;  /* 0x0000000000287882 */ /* 0x000fe20000000000 */
[----:B------:R-:W-:Y:S01]  /*11610*/  UMOV UR41, 0x8100910 ;  /* 0x0810091000297882 */ /* 0x000fe20000000000 */
[----:B------:R-:W-:-:S02]  /*11620*/  UIADD3 UR72, UPT, UPT, UR7, 0xa8, URZ ;  /* 0x000000a807487890 */ /* 0x000fc4000fffe0ff */
[----:B------:R2:W-:Y:S01]  /*11630*/  UTCHMMA tmem[UR12], gdesc[UR46], tmem[UR7], tmem[UR40], idesc[UR41], UPT ;  /* 0x00ff282e0c0079ea */ /* 0x0005e2000b800007 */
[----:B------:R-:W-:Y:S01]  /*11640*/  UIADD3.X UR67, UPT, UPT, UR35, URZ, URZ, UP2, !UPT ;  /* 0x000000ff23437290 */ /* 0x000fe200097fe4ff */
[----:B------:R2:W-:Y:S01]  /*11650*/  UTCHMMA tmem[UR14], gdesc[UR48], tmem[UR7], tmem[UR24], idesc[UR25], UPT ;  /* 0x00ff18300e0079ea */ /* 0x0005e2000b800007 */
[----:B------:R-:W-:Y:S02]  /*11660*/  UIADD3 UR73, UPT, UPT, UR7, 0xb0, URZ ;  /* 0x000000b007497890 */ /* 0x000fe4000fffe0ff */
[----:B------:R2:W-:Y:S01]  /*11670*/  UTCHMMA tmem[UR15], gdesc[UR50], tmem[UR7], tmem[UR22], idesc[UR23], UPT ;  /* 0x00ff16320f0079ea */ /* 0x0005e2000b800007 */
[----:B------:R-:W-:Y:S01]  /*11680*/  UIADD3.X UR71, UPT, UPT, UR35, URZ, URZ, UP3, !UPT ;  /* 0x000000ff23477290 */ /* 0x000fe20009ffe4ff */
[----:B------:R2:W-:Y:S01]  /*11690*/  UTCHMMA tmem[UR17], gdesc[UR52], tmem[UR7], tmem[UR64], idesc[UR65], UPT ;  /* 0x00ff4034110079ea */ /* 0x0005e2000b800007 */
[----:B------:R-:W-:Y:S02]  /*116a0*/  UIADD3 UR74, UPT, UPT, UR7, 0xb8, URZ ;  /* 0x000000b8074a7890 */ /* 0x000fe4000fffe0ff */
[----:B------:R-:W-:Y:S01]  /*116b0*/  UIADD3.X UR63, UPT, UPT, UR35, URZ, URZ, UP4, !UPT ;  /* 0x000000ff233f7290 */ /* 0x000fe2000a7fe4ff */
        /* <DEDUP_REMOVED lines=23> */
.L_x_10:
[----:B-1----:R-:W1:Y:S01]  /*11830*/  LDC R6, c[0x0][0x3a0] ;  /* 0x0000e800ff067b82 */ /* 0x002e620000000800 */
[----:B------:R-:W3:Y:S07]  /*11840*/  LDL.LU R12, [R1] ;  /* 0x00000000010c7983 */ /* 0x000eee0000300800 */
[----:B------:R-:W4:Y:S08]  /*11850*/  LDC R4, c[0x0][0x3a0] ;  /* 0x0000e800ff047b82 */ /* 0x000f300000000800 */
[----:B------:R-:W-:Y:S01]  /*11860*/  BAR.SYNC.DEFER_BLOCKING 0x0 ;  /* 0x0000000000007b1d */ /* 0x000fe20000010000 */
[----:B------:R-:W-:-:S05]  /*11870*/  IADD3 R132, P3, PT, R132, R248, RZ ;  /* 0x000000f884847210 */ /* 0x000fca0007f7e0ff */
[----:B------:R-:W5:Y:S01]  /*11880*/  LDL.LU R11, [R1+0x4] ;  /* 0x00000400010b7983 */ /* 0x000f620000300800 */
[----:B-1----:R-:W-:-:S03]  /*11890*/  VIADD R6, R6, 0x7f ;  /* 0x0000007f06067836 */ /* 0x002fc60000000000 */
[----:B--2---:R-:W2:Y:S02]  /*118a0*/  LDL.LU R10, [R1+0x8] ;  /* 0x00000800010a7983 */ /* 0x004ea40000300800 */
[----:B------:R-:W-:Y:S01]  /*118b0*/  SHF.R.S32.HI R5, RZ, 0x1f, R6 ;  /* 0x0000001fff057819 */ /* 0x000fe20000011406 */
[----:B----4-:R-:W-:-:S03]  /*118c0*/  VIADD R4, R4, 0xffffff00 ;  /* 0xffffff0004047836 */ /* 0x010fc60000000000 */
[----:B------:R-:W-:Y:S01]  /*118d0*/  LEA.HI R5, R5, R6, RZ, 0x7 ;  /* 0x0000000605057211 */ /* 0x000fe200078f38ff */
[----:B------:R-:W-:Y:S01]  /*118e0*/  IMAD.X R133, R133, 0x1, R247, P3 ;  /* 0x0000000185857824 */ /* 0x000fe200018e06f7 */
[----:B------:R-:W4:Y:S01]  /*118f0*/  LDL.LU R8, [R1+0xc] ;  /* 0x00000c0001087983 */ /* 0x000f220000300800 */
[----:B------:R-:W-:Y:S01]  /*11900*/  IMAD R4, R246, -0x80, R4 ;  /* 0xffffff80f6047824 */ /* 0x000fe200078e0204 */
[----:B------:R-:W-:Y:S01]  /*11910*/  SHF.R.S32.HI R5, RZ, 0x7, R5 ;  /* 0x00000007ff057819 */ /* 0x000fe20000011405 */
[----:B------:R-:W-:Y:S01]  /*11920*/  IMAD.MOV.U32 R7, RZ, RZ, R133 ;  /* 0x000000ffff077224 */ /* 0x000fe200078e0085 */
[----:B------:R-:W-:Y:S01]  /*11930*/  MOV R6, R132 ;  /* 0x0000008400067202 */ /* 0x000fe20000000f00 */
[----:B------:R-:W2:Y:S01]  /*11940*/  LDL.LU R15, [R1+0x10] ;  /* 0x00001000010f7983 */ /* 0x000ea20000300800 */
[----:B------:R-:W-:Y:S01]  /*11950*/  ISETP.GT.AND P2, PT, R4, RZ, PT ;  /* 0x000000ff0400720c */ /* 0x000fe20003f44270 */
[----:B------:R-:W-:Y:S01]  /*11960*/  VIADD R5, R5, 0xfffffffe ;  /* 0xfffffffe05057836 */ /* 0x000fe20000000000 */
[----:B------:R-:W-:Y:S01]  /*11970*/  IADD3 R251, P3, PT, R251, R248, RZ ;  /* 0x000000f8fbfb7210 */ /* 0x000fe20007f7e0ff */
[----:B------:R-:W2:Y:S03]  /*11980*/  LDL.LU R14, [R1+0x14] ;  /* 0x00001400010e7983 */ /* 0x000ea60000300800 */
[----:B------:R-:W-:Y:S01]  /*11990*/  ISETP.GE.AND P1, PT, R246, R5, PT ;  /* 0x00000005f600720c */ /* 0x000fe20003f26270 */
[----:B------:R-:W-:Y:S01]  /*119a0*/  IMAD.X R134, R134, 0x1, R247, P3 ;  /* 0x0000000186867824 */ /* 0x000fe200018e06f7 */
[----:B------:R-:W-:Y:S01]  /*119b0*/  SEL R5, RZ, 0x4, !P2 ;  /* 0x00000004ff057807 */ /* 0x000fe20005000000 */
[----:B------:R-:W2:Y:S03]  /*119c0*/  LDL.LU R13, [R1+0x18] ;  /* 0x00001800010d7983 */ /* 0x000ea60000300800 */
[----:B------:R-:W-:Y:S01]  /*119d0*/  SEL R5, R5, RZ, !P1 ;  /* 0x000000ff05057207 */ /* 0x000fe20004800000 */
[----:B------:R-:W2:Y:S03]  /*119e0*/  LDL.LU R9, [R1+0x1c] ;  /* 0x00001c0001097983 */ /* 0x000ea60000300800 */
[----:B------:R-:W-:-:S13]  /*119f0*/  ISETP.NE.U32.AND P2, PT, R5, RZ, PT ;  /* 0x000000ff0500720c */ /* 0x000fda0003f45070 */
[----:B------:R-:W-:Y:S01]  /*11a00*/  @!PT LDS RZ, [RZ] ;  /* 0x00000000fffff984 */ /* 0x000fe20000000800 */
[----:B------:R-:W-:Y:S01]  /*11a10*/  @!PT LDS RZ, [RZ] ;  /* 0x00000000fffff984 */ /* 0x000fe20000000800 */
[----:B------:R-:W-:Y:S01]  /*11a20*/  @!PT LDS RZ, [RZ] ;  /* 0x00000000fffff984 */ /* 0x000fe20000000800 */
[----:B------:R1:W-:Y:S01]  /*11a30*/  LDGSTS.E [R2], desc[UR20][R6.64], P2 ;  /* 0x0000000006027fae */ /* 0x0003e200091a1014 */
[----:B------:R-:W-:-:S04]  /*11a40*/  ISETP.GT.AND P2, PT, R4, 0x1, PT ;  /* 0x000000010400780c */ /* 0x000fc80003f44270 */
[----:B------:R-:W-:-:S04]  /*11a50*/  SEL R5, RZ, 0x4, !P2 ;  /* 0x00000004ff057807 */ /* 0x000fc80005000000 */
[----:B------:R-:W-:-:S04]  /*11a60*/  SEL R5, R5, RZ, !P1 ;  /* 0x000000ff05057207 */ /* 0x000fc80004800000 */
[----:B------:R-:W-:Y:S01]  /*11a70*/  ISETP.NE.U32.AND P2, PT, R5, RZ, PT ;  /* 0x000000ff0500720c */ /* 0x000fe20003f45070 */
[----:B-1----:R-:W-:Y:S02]  /*11a80*/  IMAD.MOV.U32 R6, RZ, RZ, R251 ;  /* 0x000000ffff067224 */ /* 0x002fe400078e00fb */
[----:B------:R-:W-:-:S10]  /*11a90*/  IMAD.MOV.U32 R7, RZ, RZ, R134 ;  /* 0x000000ffff077224 */ /* 0x000fd400078e0086 */
[----:B------:R1:W-:Y:S01]  /*11aa0*/  LDGSTS.E [R2+0x4], desc[UR20][R6.64], P2 ;  /* 0x0000400006027fae */ /* 0x0003e200091a1014 */
[----:B------:R-:W-:-:S04]  /*11ab0*/  ISETP.GT.AND P2, PT, R4, 0x2, PT ;  /* 0x000000020400780c */ /* 0x000fc80003f44270 */
[----:B------:R-:W-:-:S04]  /*11ac0*/  SEL R5, RZ, 0x4, !P2 ;  /* 0x00000004ff057807 */ /* 0x000fc80005000000 */
[----:B------:R-:W-:Y:S02]  /*11ad0*/  SEL R5, R5, RZ, !P1 ;  /* 0x000000ff05057207 */ /* 0x000fe40004800000 */
[----:B------:R-:W-:Y:S02]  /*11ae0*/  IADD3 R135, P3, PT, R135, R248, RZ ;  /* 0x000000f887877210 */ /* 0x000fe40007f7e0ff */
[----:B------:R-:W-:-:S03]  /*11af0*/  ISETP.NE.U32.AND P2, PT, R5, RZ, PT ;  /* 0x000000ff0500720c */ /* 0x000fc60003f45070 */
[----:B------:R-:W-:Y:S02]  /*11b00*/  IMAD.X R136, R136, 0x1, R247, P3 ;  /* 0x0000000188887824 */ /* 0x000fe400018e06f7 */
[----:B-1----:R-:W-:Y:S02]  /*11b10*/  IMAD.MOV.U32 R6, RZ, RZ, R135 ;  /* 0x000000ffff067224 */ /* 0x002fe400078e0087 */
[----:B------:R-:W-:-:S06]  /*11b20*/  IMAD.MOV.U32 R7, RZ, RZ, R136 ;  /* 0x000000ffff077224 */ /* 0x000fcc00078e0088 */
[----:B------:R1:W-:Y:S01]  /*11b30*/  LDGSTS.E [R2+0x8], desc[UR20][R6.64], P2 ;  /* 0x0000800006027fae */ /* 0x0003e200091a1014 */
[----:B------:R-:W-:-:S04]  /*11b40*/  ISETP.GT.AND P2, PT, R4, 0x3, PT ;  /* 0x000000030400780c */ /* 0x000fc80003f44270 */
[----:B------:R-:W-:-:S04]  /*11b50*/  SEL R5, RZ, 0x4, !P2 ;  /* 0x00000004ff057807 */ /* 0x000fc80005000000 */
[----:B------:R-:W-:Y:S02]  /*11b60*/  SEL R5, R5, RZ, !P1 ;  /* 0x000000ff05057207 */ /* 0x000fe40004800000 */
[----:B------:R-:W-:Y:S02]  /*11b70*/  IADD3 R137, P3, PT, R137, R248, RZ ;  /* 0x000000f889897210 */ /* 0x000fe40007f7e0ff */
[----:B------:R-:W-:-:S03]  /*11b80*/  ISETP.NE.U32.AND P2, PT, R5, RZ, PT ;  /* 0x000000ff0500720c */ /* 0x000fc60003f45070 */
[----:B------:R-:W-:Y:S01]  /*11b90*/  IMAD.X R138, R138, 0x1, R247, P3 ;  /* 0x000000018a8a7824 */ /* 0x000fe200018e06f7 */
[----:B-1----:R-:W-:-:S03]  /*11ba0*/  MOV R6, R137 ;  /* 0x0000008900067202 */ /* 0x002fc60000000f00 */
[----:B------:R-:W-:-:S06]  /*11bb0*/  IMAD.MOV.U32 R7, RZ, RZ, R138 ;  /* 0x000000ffff077224 */ /* 0x000fcc00078e008a */
        /* <DEDUP_REMOVED lines=485> */
[----:B------:R-:W-:Y:S01]  /*13a10*/  IMAD.MOV.U32 R7, RZ, RZ, R245 ;  /* 0x000000ffff077224 */ /* 0x000fe200078e00f5 */
[----:B-----5:R-:W-:-:S05]  /*13a20*/  IADD3 R11, P3, PT, R11, R248, RZ ;  /* 0x000000f80b0b7210 */ /* 0x020fca0007f7e0ff */
[----:B------:R1:W-:Y:S01]  /*13a30*/  LDGSTS.E [R2+0xe4], desc[UR20][R6.64], P2 ;  /* 0x000e400006027fae */ /* 0x0003e200091a1014 */
[----:B------:R-:W-:Y:S01]  /*13a40*/  ISETP.GT.AND P2, PT, R4, 0x3a, PT ;  /* 0x0000003a0400780c */ /* 0x000fe20003f44270 */
[----:B---3--:R-:W-:-:S03]  /*13a50*/  IMAD.X R12, R12, 0x1, R247, P3 ;  /* 0x000000010c0c7824 */ /* 0x008fc600018e06f7 */
[----:B------:R-:W-:Y:S01]  /*13a60*/  SEL R5, RZ, 0x4, !P2 ;  /* 0x00000004ff057807 */ /* 0x000fe20005000000 */
[----:B------:R-:W-:Y:S03]  /*13a70*/  STL [R1+0x4], R11 ;  /* 0x0000040b01007387 */ /* 0x000fe60000100800 */
[----:B------:R-:W-:Y:S01]  /*13a80*/  SEL R5, R5, RZ, !P1 ;  /* 0x000000ff05057207 */ /* 0x000fe20004800000 */
[----:B------:R3:W-:Y:S01]  /*13a90*/  STL [R1], R12 ;  /* 0x0000000c01007387 */ /* 0x0007e20000100800 */
[----:B-1----:R-:W-:Y:S02]  /*13aa0*/  IMAD.MOV.U32 R7, RZ, RZ, R12 ;  /* 0x000000ffff077224 */ /* 0x002fe400078e000c */
[----:B------:R-:W-:Y:S01]  /*13ab0*/  IMAD.MOV.U32 R6, RZ, RZ, R11 ;  /* 0x000000ffff067224 */ /* 0x000fe200078e000b */
[----:B------:R-:W-:Y:S01]  /*13ac0*/  ISETP.NE.U32.AND P2, PT, R5, RZ, PT ;  /* 0x000000ff0500720c */ /* 0x000fe20003f45070 */
[----:B---3--:R-:W3:Y:S04]  /*13ad0*/  LDL.LU R12, [R1+0x20] ;  /* 0x00002000010c7983 */ /* 0x008ee80000300800 */
[----:B------:R-:W5:Y:S01]  /*13ae0*/  LDL.LU R11, [R1+0x24] ;  /* 0x00002400010b7983 */ /* 0x000f620000300800 */
[----:B----4-:R-:W-:-:S07]  /*13af0*/  IADD3 R8, P3, PT, R8, R248, RZ ;  /* 0x000000f808087210 */ /* 0x010fce0007f7e0ff */
[----:B------:R1:W-:Y:S01]  /*13b00*/  LDGSTS.E [R2+0xe8], desc[UR20][R6.64], P2 ;  /* 0x000e800006027fae */ /* 0x0003e200091a1014 */
[----:B--2---:R-:W-:-:S03]  /*13b10*/  IMAD.X R10, R10, 0x1, R247, P3 ;  /* 0x000000010a0a7824 */ /* 0x004fc600018e06f7 */
[----:B------:R-:W-:Y:S04]  /*13b20*/  STL [R1+0xc], R8 ;  /* 0x00000c0801007387 */ /* 0x000fe80000100800 */
[----:B------:R2:W-:Y:S01]  /*13b30*/  STL [R1+0x8], R10 ;  /* 0x0000080a01007387 */ /* 0x0005e20000100800 */
[----:B-1----:R-:W-:Y:S02]  /*13b40*/  IMAD.MOV.U32 R7, RZ, RZ, R10 ;  /* 0x000000ffff077224 */ /* 0x002fe400078e000a */
[----:B------:R-:W-:Y:S01]  /*13b50*/  IMAD.MOV.U32 R6, RZ, RZ, R8 ;  /* 0x000000ffff067224 */ /* 0x000fe200078e0008 */
[----:B--2---:R-:W2:Y:S04]  /*13b60*/  LDL.LU R10, [R1+0x28] ;  /* 0x00002800010a7983 */ /* 0x004ea80000300800 */
[----:B------:R-:W4:Y:S01]  /*13b70*/  LDL.LU R8, [R1+0x2c] ;  /* 0x00002c0001087983 */ /* 0x000f220000300800 */
[----:B------:R-:W-:-:S04]  /*13b80*/  ISETP.GT.AND P2, PT, R4, 0x3b, PT ;  /* 0x0000003b0400780c */ /* 0x000fc80003f44270 */
[----:B------:R-:W-:-:S04]  /*13b90*/  SEL R5, RZ, 0x4, !P2 ;  /* 0x00000004ff057807 */ /* 0x000fc80005000000 */
[----:B------:R-:W-:-:S04]  /*13ba0*/  SEL R5, R5, RZ, !P1 ;  /* 0x000000ff05057207 */ /* 0x000fc80004800000 */
[----:B------:R-:W-:Y:S02]  /*13bb0*/  ISETP.NE.U32.AND P2, PT, R5, RZ, PT ;  /* 0x000000ff0500720c */ /* 0x000fe40003f45070 */
[----:B------:R-:W-:-:S11]  /*13bc0*/  IADD3 R14, P3, PT, R14, R248, RZ ;  /* 0x000000f80e0e7210 */ /* 0x000fd60007f7e0ff */
[----:B------:R1:W-:Y:S01]  /*13bd0*/  LDGSTS.E [R2+0xec], desc[UR20][R6.64], P2 ;  /* 0x000ec00006027fae */ /* 0x0003e200091a1014 */
[----:B------:R-:W-:-:S04]  /*13be0*/  ISETP.GT.AND P2, PT, R4, 0x3c, PT ;  /* 0x0000003c0400780c */ /* 0x000fc80003f44270 */
[----:B------:R-:W-:Y:S01]  /*13bf0*/  SEL R5, RZ, 0x4, !P2 ;  /* 0x00000004ff057807 */ /* 0x000fe20005000000 */
[----:B------:R-:W-:-:S03]  /*13c00*/  IMAD.X R15, R15, 0x1, R247, P3 ;  /* 0x000000010f0f7824 */ /* 0x000fc600018e06f7 */
[----:B------:R-:W-:Y:S01]  /*13c10*/  SEL R5, R5, RZ, !P1 ;  /* 0x000000ff05057207 */ /* 0x000fe20004800000 */
[----:B------:R-:W-:Y:S03]  /*13c20*/  STL [R1+0x14], R14 ;  /* 0x0000140e01007387 */ /* 0x000fe60000100800 */
[----:B------:R-:W-:Y:S01]  /*13c30*/  ISETP.NE.U32.AND P2, PT, R5, RZ, PT ;  /* 0x000000ff0500720c */ /* 0x000fe20003f45070 */
[----:B------:R1:W-:Y:S02]  /*13c40*/  STL [R1+0x10], R15 ;  /* 0x0000100f01007387 */ /* 0x0003e40000100800 */
[----:B-1----:R-:W-:Y:S01]  /*13c50*/  IMAD.MOV.U32 R7, RZ, RZ, R15 ;  /* 0x000000ffff077224 */ /* 0x002fe200078e000f */
[----:B------:R-:W-:Y:S02]  /*13c60*/  MOV R6, R14 ;  /* 0x0000000e00067202 */ /* 0x000fe40000000f00 */
[----:B------:R-:W-:Y:S01]  /*13c70*/  IADD3 R9, P3, PT, R9, R248, RZ ;  /* 0x000000f809097210 */ /* 0x000fe20007f7e0ff */
[----:B------:R-:W2:Y:S04]  /*13c80*/  LDL.LU R15, [R1+0x30] ;  /* 0x00003000010f7983 */ /* 0x000ea80000300800 */
[----:B------:R-:W2:Y:S01]  /*13c90*/  LDL.LU R14, [R1+0x34] ;  /* 0x00003400010e7983 */ /* 0x000ea20000300800 */
[----:B------:R-:W-:-:S03]  /*13ca0*/  IMAD.X R13, R13, 0x1, R247, P3 ;  /* 0x000000010d0d7824 */ /* 0x000fc600018e06f7 */
[----:B------:R1:W-:Y:S04]  /*13cb0*/  LDGSTS.E [R2+0xf0], desc[UR20][R6.64], P2 ;  /* 0x000f000006027fae */ /* 0x0003e800091a1014 */
[----:B------:R-:W-:Y:S04]  /*13cc0*/  STL [R1+0x1c], R9 ;  /* 0x00001c0901007387 */ /* 0x000fe80000100800 */
[----:B------:R1:W-:Y:S02]  /*13cd0*/  STL [R1+0x18], R13 ;  /* 0x0000180d01007387 */ /* 0x0003e40000100800 */
[----:B-1----:R-:W-:-:S02]  /*13ce0*/  IMAD.MOV.U32 R7, RZ, RZ, R13 ;  /* 0x000000ffff077224 */ /* 0x002fc400078e000d */
[----:B------:R-:W-:Y:S01]  /*13cf0*/  IMAD.MOV.U32 R6, RZ, RZ, R9 ;  /* 0x000000ffff067224 */ /* 0x000fe200078e0009 */
[----:B------:R-:W2:Y:S04]  /*13d00*/  LDL.LU R13, [R1+0x38] ;  /* 0x00003800010d7983 */ /* 0x000ea80000300800 */
[----:B------:R-:W2:Y:S01]  /*13d10*/  LDL.LU R9, [R1+0x3c] ;  /* 0x00003c0001097983 */ /* 0x000ea20000300800 */
[----:B------:R-:W-:-:S04]  /*13d20*/  ISETP.GT.AND P2, PT, R4, 0x3d, PT ;  /* 0x0000003d0400780c */ /* 0x000fc80003f44270 */
[----:B------:R-:W-:-:S04]  /*13d30*/  SEL R5, RZ, 0x4, !P2 ;  /* 0x00000004ff057807 */ /* 0x000fc80005000000 */
[----:B------:R-:W-:-:S04]  /*13d40*/  SEL R5, R5, RZ, !P1 ;  /* 0x000000ff05057207 */ /* 0x000fc80004800000 */
[----:B------:R-:W-:-:S13]  /*13d50*/  ISETP.NE.U32.AND P2, PT, R5, RZ, PT ;  /* 0x000000ff0500720c */ /* 0x000fda0003f45070 */
[----:B------:R1:W-:Y:S01]  /*13d60*/  LDGSTS.E [R2+0xf4], desc[UR20][R6.64], P2 ;  /* 0x000f400006027fae */ /* 0x0003e200091a1014 */
[----:B------:R-:W-:-:S04]  /*13d70*/  ISETP.GT.AND P2, PT, R4, 0x3e, PT ;  /* 0x0000003e0400780c */ /* 0x000fc80003f44270 */
[----:B------:R-:W-:-:S04]  /*13d80*/  SEL R5, RZ, 0x4, !P2 ;  /* 0x00000004ff057807 */ /* 0x000fc80005000000 */
[----:B------:R-:W-:-:S04]  /*13d90*/  SEL R5, R5, RZ, !P1 ;  /* 0x000000ff05057207 */ /* 0x000fc80004800000 */
[----:B------:R-:W-:Y:S02]  /*13da0*/  ISETP.NE.U32.AND P2, PT, R5, RZ, PT ;  /* 0x000000ff0500720c */ /* 0x000fe40003f45070 */
[----:B-----5:R-:W-:-:S05]  /*13db0*/  IADD3 R11, P3, PT, R11, R248, RZ ;  /* 0x000000f80b0b7210 */ /* 0x020fca0007f7e0ff */
[----:B---3--:R-:W-:Y:S01]  /*13dc0*/  IMAD.X R12, R12, 0x1, R247, P3 ;  /* 0x000000010c0c7824 */ /* 0x008fe200018e06f7 */
[----:B------:R-:W-:Y:S01]  /*13dd0*/  STL [R1+0x24], R11 ;  /* 0x0000240b01007387 */ /* 0x000fe20000100800 */
[----:B-1----:R-:W-:Y:S02]  /*13de0*/  IMAD.MOV.U32 R6, RZ, RZ, R11 ;  /* 0x000000ffff067224 */ /* 0x002fe400078e000b */
[----:B------:R-:W-:Y:S01]  /*13df0*/  IMAD.MOV.U32 R7, RZ, RZ, R12 ;  /* 0x000000ffff077224 */ /* 0x000fe200078e000c */
[----:B------:R1:W-:Y:S04]  /*13e00*/  STL [R1+0x20], R12 ;  /* 0x0000200c01007387 */ /* 0x0003e80000100800 */
[----:B------:R3:W-:Y:S04]  /*13e10*/  LDGSTS.E [R2+0xf8], desc[UR20][R6.64], P2 ;  /* 0x000f800006027fae */ /* 0x0007e800091a1014 */
[----:B-1----:R-:W5:Y:S04]  /*13e20*/  LDL.LU R12, [R1+0x40] ;  /* 0x00004000010c7983 */ /* 0x002f680000300800 */
[----:B------:R-:W5:Y:S01]  /*13e30*/  LDL.LU R11, [R1+0x44] ;  /* 0x00004400010b7983 */ /* 0x000f620000300800 */
[----:B----4-:R-:W-:-:S05]  /*13e40*/  IADD3 R8, P3, PT, R8, R248, RZ ;  /* 0x000000f808087210 */ /* 0x010fca0007f7e0ff */
[----:B--2---:R-:W-:Y:S01]  /*13e50*/  IMAD.X R10, R10, 0x1, R247, P3 ;  /* 0x000000010a0a7824 */ /* 0x004fe200018e06f7 */
[----:B------:R-:W-:Y:S01]  /*13e60*/  STL [R1+0x2c], R8 ;  /* 0x00002c0801007387 */ /* 0x000fe20000100800 */
[----:B---3--:R-:W-:Y:S02]  /*13e70*/  MOV R6, R8 ;  /* 0x0000000800067202 */ /* 0x008fe40000000f00 */
[----:B------:R-:W-:Y:S01]  /*13e80*/  IMAD.MOV.U32 R7, RZ, RZ, R10 ;  /* 0x000000ffff077224 */ /* 0x000fe200078e000a */
[----:B------:R1:W-:Y:S04]  /*13e90*/  STL [R1+0x28], R10 ;  /* 0x0000280a01007387 */ /* 0x0003e80000100800 */
[----:B-1----:R-:W2:Y:S04]  /*13ea0*/  LDL.LU R10, [R1+0x48] ;  /* 0x00004800010a7983 */ /* 0x002ea80000300800 */
[----:B------:R-:W3:Y:S01]  /*13eb0*/  LDL.LU R8, [R1+0x4c] ;  /* 0x00004c0001087983 */ /* 0x000ee20000300800 */
[----:B------:R-:W-:-:S04]  /*13ec0*/  ISETP.GT.AND P2, PT, R4, 0x3f, PT ;  /* 0x0000003f0400780c */ /* 0x000fc80003f44270 */
[----:B------:R-:W-:-:S04]  /*13ed0*/  SEL R5, RZ, 0x4, !P2 ;  /* 0x00000004ff057807 */ /* 0x000fc80005000000 */
[----:B------:R-:W-:-:S04]  /*13ee0*/  SEL R5, R5, RZ, !P1 ;  /* 0x000000ff05057207 */ /* 0x000fc80004800000 */
[----:B------:R-:W-:-:S13]  /*13ef0*/  ISETP.NE.U32.AND P2, PT, R5, RZ, PT ;  /* 0x000000ff0500720c */ /* 0x000fda0003f45070 */
[----:B------:R1:W-:Y:S01]  /*13f00*/  LDGSTS.E [R2+0xfc], desc[UR20][R6.64], P2 ;  /* 0x000fc00006027fae */ /* 0x0003e200091a1014 */
[----:B------:R-:W-:Y:S02]  /*13f10*/  ISETP.GT.AND P2, PT, R4, 0x40, PT ;  /* 0x000000400400780c */ /* 0x000fe40003f44270 */
[----:B------:R-:W-:Y:S02]  /*13f20*/  IADD3 R14, P3, PT, R14, R248, RZ ;  /* 0x000000f80e0e7210 */ /* 0x000fe40007f7e0ff */
[----:B------:R-:W-:-:S04]  /*13f30*/  SEL R5, RZ, 0x4, !P2 ;  /* 0x00000004ff057807 */ /* 0x000fc80005000000 */
[----:B------:R-:W-:Y:S01]  /*13f40*/  SEL R5, R5, RZ, !P1 ;  /* 0x000000ff05057207 */ /* 0x000fe20004800000 */
[----:B------:R-:W-:Y:S01]  /*13f50*/  IMAD.X R15, R15, 0x1, R247, P3 ;  /* 0x000000010f0f7824 */ /* 0x000fe200018e06f7 */
[----:B------:R-:W-:Y:S02]  /*13f60*/  STL [R1+0x34], R14 ;  /* 0x0000340e01007387 */ /* 0x000fe40000100800 */
[----:B------:R-:W-:Y:S01]  /*13f70*/  ISETP.NE.U32.AND P2, PT, R5, RZ, PT ;  /* 0x000000ff0500720c */ /* 0x000fe20003f45070 */
[----:B-1----:R-:W-:Y:S01]  /*13f80*/  IMAD.MOV.U32 R7, RZ, RZ, R15 ;  /* 0x000000ffff077224 */ /* 0x002fe200078e000f */
[----:B------:R1:W-:Y:S01]  /*13f90*/  STL [R1+0x30], R15 ;  /* 0x0000300f01007387 */ /* 0x0003e20000100800 */
[----:B------:R-:W-:-:S03]  /*13fa0*/  IMAD.MOV.U32 R6, RZ, RZ, R14 ;  /* 0x000000ffff067224 */ /* 0x000fc600078e000e */
[----:B-1----:R-:W4:Y:S01]  /*13fb0*/  LDL.LU R15, [R1+0x50] ;  /* 0x00005000010f7983 */ /* 0x002f220000300800 */
[----:B------:R-:W-:-:S03]  /*13fc0*/  IADD3 R9, P3, PT, R9, R248, RZ ;  /* 0x000000f809097210 */ /* 0x000fc60007f7e0ff */
[----:B------:R-:W4:Y:S02]  /*13fd0*/  LDL.LU R14, [R1+0x54] ;  /* 0x00005400010e7983 */ /* 0x000f240000300800 */
[----:B------:R-:W-:Y:S02]  /*13fe0*/  IMAD.X R13, R13, 0x1, R247, P3 ;  /* 0x000000010d0d7824 */ /* 0x000fe400018e06f7 */
[----:B------:R1:W-:Y:S04]  /*13ff0*/  LDGSTS.E [R2+0x100], desc[UR20][R6.64], P2 ;  /* 0x0010000006027fae */ /* 0x0003e800091a1014 */
[----:B------:R-:W-:Y:S04]  /*14000*/  STL [R1+0x3c], R9 ;  /* 0x00003c0901007387 */ /* 0x000fe80000100800 */
[----:B------:R1:W-:Y:S02]  /*14010*/  STL [R1+0x38], R13 ;  /* 0x0000380d01007387 */ /* 0x0003e40000100800 */
[----:B-1----:R-:W-:-:S02]  /*14020*/  IMAD.MOV.U32 R7, RZ, RZ, R13 ;  /* 0x000000ffff077224 */ /* 0x002fc400078e000d */
[----:B------:R-:W-:Y:S01]  /*14030*/  IMAD.MOV.U32 R6, RZ, RZ, R9 ;  /* 0x000000ffff067224 */ /* 0x000fe200078e0009 */
[----:B------:R-:W4:Y:S04]  /*14040*/  LDL.LU R13, [R1+0x58] ;  /* 0x00005800010d7983 */ /* 0x000f280000300800 */
[----:B------:R-:W4:Y:S01]  /*14050*/  LDL.LU R9, [R1+0x5c] ;  /* 0x00005c0001097983 */ /* 0x000f220000300800 */
        /* <DEDUP_REMOVED lines=10> */
[----:B------:R-:W-:Y:S01]  /*14100*/  IMAD.X R12, R12, 0x1, R247, P3 ;  /* 0x000000010c0c7824 */ /* 0x000fe200018e06f7 */
[----:B------:R-:W-:Y:S01]  /*14110*/  STL [R1+0x44], R11 ;  /* 0x0000440b01007387 */ /* 0x000fe20000100800 */
[----:B-1----:R-:W-:Y:S02]  /*14120*/  MOV R6, R11 ;  /* 0x0000000b00067202 */ /* 0x002fe40000000f00 */
[----:B------:R-:W-:Y:S01]  /*14130*/  IMAD.MOV.U32 R7, RZ, RZ, R12 ;  /* 0x000000ffff077224 */ /* 0x000fe200078e000c */
[----:B------:R1:W-:Y:S04]  /*14140*/  STL [R1+0x40], R12 ;  /* 0x0000400c01007387 */ /* 0x0003e80000100800 */
[----:B------:R5:W-:Y:S04]  /*14150*/  LDGSTS.E [R2+0x108], desc[UR20][R6.64], P2 ;  /* 0x0010800006027fae */ /* 0x000be800091a1014 */
[----:B-1----:R-:W4:Y:S04]  /*14160*/  LDL.LU R12, [R1+0x60] ;  /* 0x00006000010c7983 */ /* 0x002f280000300800 */
[----:B------:R-:W4:Y:S01]  /*14170*/  LDL.LU R11, [R1+0x64] ;  /* 0x00006400010b7983 */ /* 0x000f220000300800 */
[----:B---3--:R-:W-:-:S05]  /*14180*/  IADD3 R8, P3, PT, R8, R248, RZ ;  /* 0x000000f808087210 */ /* 0x008fca0007f7e0ff */
[----:B--2---:R-:W-:Y:S01]  /*14190*/  IMAD.X R10, R10, 0x1, R247, P3 ;  /* 0x000000010a0a7824 */ /* 0x004fe200018e06f7 */
[----:B------:R-:W-:Y:S01]  /*141a0*/  STL [R1+0x4c], R8 ;  /* 0x00004c0801007387 */ /* 0x000fe20000100800 */
[----:B-----5:R-:W-:Y:S02]  /*141b0*/  IMAD.MOV.U32 R6, RZ, RZ, R8 ;  /* 0x000000ffff067224 */ /* 0x020fe400078e0008 */
        /* <DEDUP_REMOVED lines=9> */
[----:B------:R-:W-:-:S04]  /*14250*/  ISETP.GT.AND P2, PT, R4, 0x44, PT ;  /* 0x000000440400780c */ /* 0x000fc80003f44270 */
[----:B------:R-:W-:Y:S02]  /*14260*/  SEL R5, RZ, 0x4, !P2 ;  /* 0x00000004ff057807 */ /* 0x000fe40005000000 */
[----:B----4-:R-:W-:Y:S02]  /*14270*/  IADD3 R14, P3, PT, R14, R248, RZ ;  /* 0x000000f80e0e7210 */ /* 0x010fe40007f7e0ff */
[----:B------:R-:W-:-:S03]  /*14280*/  SEL R5, R5, RZ, !P1 ;  /* 0x000000ff05057207 */ /* 0x000fc60004800000 */
[----:B------:R-:W-:Y:S01]  /*14290*/  IMAD.X R15, R15, 0x1, R247, P3 ;  /* 0x000000010f0f7824 */ /* 0x000fe200018e06f7 */
[----:B------:R-:W-:Y:S01]  /*142a0*/  ISETP.NE.U32.AND P2, PT, R5, RZ, PT ;  /* 0x000000ff0500720c */ /* 0x000fe20003f45070 */
[----:B------:R-:W-:Y:S01]  /*142b0*/  STL [R1+0x54], R14 ;  /* 0x0000540e01007387 */ /* 0x000fe20000100800 */
[----:B-1----:R-:W-:Y:S02]  /*142c0*/  IMAD.MOV.U32 R6, RZ, RZ, R14 ;  /* 0x000000ffff067224 */ /* 0x002fe400078e000e */
[----:B------:R-:W-:Y:S01]  /*142d0*/  IMAD.MOV.U32 R7, RZ, RZ, R15 ;  /* 0x000000ffff077224 */ /* 0x000fe200078e000f */
[----:B------:R1:W-:Y:S08]  /*142e0*/  STL [R1+0x50], R15 ;  /* 0x0000500f01007387 */ /* 0x0003f00000100800 */
[----:B------:R4:W-:Y:S04]  /*142f0*/  LDGSTS.E [R2+0x110], desc[UR20][R6.64], P2 ;  /* 0x0011000006027fae */ /* 0x0009e800091a1014 */
[----:B-1----:R-:W5:Y:S01]  /*14300*/  LDL.LU R15, [R1+0x70] ;  /* 0x00007000010f7983 */ /* 0x002f620000300800 */
[----:B------:R-:W-:-:S03]  /*14310*/  IADD3 R9, P3, PT, R9, R248, RZ ;  /* 0x000000f809097210 */ /* 0x000fc60007f7e0ff */
[----:B------:R-:W5:Y:S02]  /*14320*/  LDL.LU R14, [R1+0x74] ;  /* 0x00007400010e7983 */ /* 0x000f640000300800 */
[----:B------:R-:W-:Y:S02]  /*14330*/  IMAD.X R13, R13, 0x1, R247, P3 ;  /* 0x000000010d0d7824 */ /* 0x000fe400018e06f7 */
[----:B------:R-:W-:Y:S01]  /*14340*/  STL [R1+0x5c], R9 ;  /* 0x00005c0901007387 */ /* 0x000fe20000100800 */
[----:B----4-:R-:W-:Y:S01]  /*14350*/  MOV R6, R9 ;  /* 0x0000000900067202 */ /* 0x010fe20000000f00 */
[----:B------:R-:W-:Y:S02]  /*14360*/  IMAD.MOV.U32 R7, RZ, RZ, R13 ;  /* 0x000000ffff077224 */ /* 0x000fe400078e000d */
[----:B------:R1:W-:Y:S01]  /*14370*/  STL [R1+0x58], R13 ;  /* 0x0000580d01007387 */ /* 0x0003e20000100800 */
[----:B------:R-:W-:-:S03]  /*14380*/  ISETP.GT.AND P2, PT, R4, 0x45, PT ;  /* 0x000000450400780c */ /* 0x000fc60003f44270 */
[----:B-1----:R-:W4:Y:S04]  /*14390*/  LDL.LU R13, [R1+0x78] ;  /* 0x00007800010d7983 */ /* 0x002f280000300800 */
[----:B------:R-:W4:Y:S01]  /*143a0*/  LDL.LU R9, [R1+0x7c] ;  /* 0x00007c0001097983 */ /* 0x000f220000300800 */
        /* <DEDUP_REMOVED lines=8> */
[----:B------:R-:W-:-:S05]  /*14430*/  IADD3 R11, P3, PT, R11, R248, RZ ;  /* 0x000000f80b0b7210 */ /* 0x000fca0007f7e0ff */
[----:B------:R-:W-:Y:S01]  /*14440*/  IMAD.X R12, R12, 0x1, R247, P3 ;  /* 0x000000010c0c7824 */ /* 0x000fe200018e06f7 */
[----:B------:R-:W-:Y:S01]  /*14450*/  STL [R1+0x64], R11 ;  /* 0x0000640b01007387 */ /* 0x000fe20000100800 */
[----:B-1----:R-:W-:Y:S02]  /*14460*/  IMAD.MOV.U32 R6, RZ, RZ, R11 ;  /* 0x000000ffff067224 */ /* 0x002fe400078e000b */
        /* <DEDUP_REMOVED lines=8> */
[----:B------:R-:W-:Y:S02]  /*144f0*/  IMAD.MOV.U32 R6, RZ, RZ, R8 ;  /* 0x000000ffff067224 */ /* 0x000fe400078e0008 */
        /* <DEDUP_REMOVED lines=11> */
[----:B-----5:R-:W-:Y:S02]  /*145b0*/  IADD3 R14, P3, PT, R14, R248, RZ ;  /* 0x000000f80e0e7210 */ /* 0x020fe40007f7e0ff */
[----:B------:R-:W-:-:S03]  /*145c0*/  SEL R5, R5, RZ, !P1 ;  /* 0x000000ff05057207 */ /* 0x000fc60004800000 */
[----:B------:R-:W-:Y:S01]  /*145d0*/  IMAD.X R15, R15, 0x1, R247, P3 ;  /* 0x000000010f0f7824 */ /* 0x000fe200018e06f7 */
[----:B------:R-:W-:Y:S01]  /*145e0*/  ISETP.NE.U32.AND P2, PT, R5, RZ, PT ;  /* 0x000000ff0500720c */ /* 0x000fe20003f45070 */
[----:B------:R-:W-:Y:S01]  /*145f0*/  STL [R1+0x74], R14 ;  /* 0x0000740e01007387 */ /* 0x000fe20000100800 */
[----:B-1----:R-:W-:Y:S01]  /*14600*/  MOV R6, R14 ;  /* 0x0000000e00067202 */ /* 0x002fe20000000f00 */
[----:B------:R-:W-:Y:S02]  /*14610*/  IMAD.MOV.U32 R7, RZ, RZ, R15 ;  /* 0x000000ffff077224 */ /* 0x000fe400078e000f */
[----:B------:R1:W-:Y:S08]  /*14620*/  STL [R1+0x70], R15 ;  /* 0x0000700f01007387 */ /* 0x0003f00000100800 */
[----:B------:R5:W-:Y:S04]  /*14630*/  LDGSTS.E [R2+0x120], desc[UR20][R6.64], P2 ;  /* 0x0012000006027fae */ /* 0x000be800091a1014 */
[----:B-1----:R-:W2:Y:S01]  /*14640*/  LDL.LU R15, [R1+0x90] ;  /* 0x00009000010f7983 */ /* 0x002ea20000300800 */
[----:B----4-:R-:W-:-:S03]  /*14650*/  IADD3 R9, P3, PT, R9, R248, RZ ;  /* 0x000000f809097210 */ /* 0x010fc60007f7e0ff */
[----:B------:R-:W4:Y:S02]  /*14660*/  LDL.LU R14, [R1+0x94] ;  /* 0x00009400010e7983 */ /* 0x000f240000300800 */
[----:B------:R-:W-:Y:S02]  /*14670*/  IMAD.X R13, R13, 0x1, R247, P3 ;  /* 0x000000010d0d7824 */ /* 0x000fe400018e06f7 */
[----:B------:R-:W-:Y:S01]  /*14680*/  STL [R1+0x7c], R9 ;  /* 0x00007c0901007387 */ /* 0x000fe20000100800 */
[----:B-----5:R-:W-:Y:S02]  /*14690*/  IMAD.MOV.U32 R6, RZ, RZ, R9 ;  /* 0x000000ffff067224 */ /* 0x020fe400078e0009 */
[----:B------:R-:W-:Y:S01]  /*146a0*/  IMAD.MOV.U32 R7, RZ, RZ, R13 ;  /* 0x000000ffff077224 */ /* 0x000fe200078e000d */
[----:B------:R1:W-:Y:S01]  /*146b0*/  STL [R1+0x78], R13 ;  /* 0x0000780d01007387 */ /* 0x0003e20000100800 */
[----:B------:R-:W-:-:S03]  /*146c0*/  ISETP.GT.AND P2, PT, R4, 0x49, PT ;  /* 0x000000490400780c */ /* 0x000fc60003f44270 */
[----:B-1----:R-:W5:Y:S04]  /*146d0*/  LDL.LU R13, [R1+0x98] ;  /* 0x00009800010d7983 */ /* 0x002f680000300800 */
[----:B------:R-:W5:Y:S01]  /*146e0*/  LDL.LU R9, [R1+0x9c] ;  /* 0x00009c0001097983 */ /* 0x000f620000300800 */
        /* <DEDUP_REMOVED lines=15> */
[----:B-1----:R-:W5:Y:S04]  /*147e0*/  LDL.LU R12, [R1+0xa0] ;  /* 0x0000a000010c7983 */ /* 0x002f680000300800 */
[----:B------:R-:W5:Y:S01]  /*147f0*/  LDL.LU R11, [R1+0xa4] ;  /* 0x0000a400010b7983 */ /* 0x000f620000300800 */
[----:B---3--:R-:W-:-:S05]  /*14800*/  IADD3 R8, P3, PT, R8, R248, RZ ;  /* 0x000000f808087210 */ /* 0x008fca0007f7e0ff */
[----:B--2---:R-:W-:Y:S01]  /*14810*/  IMAD.X R10, R10, 0x1, R247, P3 ;  /* 0x000000010a0a7824 */ /* 0x004fe200018e06f7 */
[----:B------:R-:W-:Y:S01]  /*14820*/  STL [R1+0x8c], R8 ;  /* 0x00008c0801007387 */ /* 0x000fe20000100800 */
[----:B------:R-:W-:Y:S02]  /*14830*/  MOV R6, R8 ;  /* 0x0000000800067202 */ /* 0x000fe40000000f00 */
        /* <DEDUP_REMOVED lines=10> */
[----:B------:R-:W-:-:S04]  /*148e0*/  SEL R5, RZ, 0x4, !P2 ;  /* 0x00000004ff057807 */ /* 0x000fc80005000000 */
[----:B------:R-:W-:Y:S02]  /*148f0*/  SEL R5, R5, RZ, !P1 ;  /* 0x000000ff05057207 */ /* 0x000fe40004800000 */
[----:B----4-:R-:W-:Y:S02]  /*14900*/  IADD3 R14, P3, PT, R14, R248, RZ ;  /* 0x000000f80e0e7210 */ /* 0x010fe40007f7e0ff */
[----:B------:R-:W-:-:S03]  /*14910*/  ISETP.NE.U32.AND P2, PT, R5, RZ, PT ;  /* 0x000000ff0500720c */ /* 0x000fc60003f45070 */
[----:B------:R-:W-:Y:S01]  /*14920*/  IMAD.X R15, R15, 0x1, R247, P3 ;  /* 0x000000010f0f7824 */ /* 0x000fe200018e06f7 */
[----:B------:R-:W-:Y:S01]  /*14930*/  STL [R1+0x94], R14 ;  /* 0x0000940e01007387 */ /* 0x000fe20000100800 */
[----:B-1----:R-:W-:Y:S02]  /*14940*/  IMAD.MOV.U32 R6, RZ, RZ, R14 ;  /* 0x000000ffff067224 */ /* 0x002fe400078e000e */
[----:B------:R-:W-:Y:S01]  /*14950*/  IMAD.MOV.U32 R7, RZ, RZ, R15 ;  /* 0x000000ffff077224 */ /* 0x000fe200078e000f */
[----:B------:R1:W-:Y:S05]  /*14960*/  STL [R1+0x90], R15 ;  /* 0x0000900f01007387 */ /* 0x0003ea0000100800 */
[----:B------:R4:W-:Y:S04]  /*14970*/  LDGSTS.E [R2+0x130], desc[UR20][R6.64], P2 ;  /* 0x0013000006027fae */ /* 0x0009e800091a1014 */
[----:B-1----:R-:W2:Y:S01]  /*14980*/  LDL.LU R15, [R1+0xb0] ;  /* 0x0000b000010f7983 */ /* 0x002ea20000300800 */
[----:B-----5:R-:W-:-:S03]  /*14990*/  IADD3 R9, P3, PT, R9, R248, RZ ;  /* 0x000000f809097210 */ /* 0x020fc60007f7e0ff */
[----:B------:R-:W5:Y:S02]  /*149a0*/  LDL.LU R14, [R1+0xb4] ;  /* 0x0000b400010e7983 */ /* 0x000f640000300800 */
[----:B------:R-:W-:Y:S02]  /*149b0*/  IMAD.X R13, R13, 0x1, R247, P3 ;  /* 0x000000010d0d7824 */ /* 0x000fe400018e06f7 */
[----:B------:R-:W-:Y:S01]  /*149c0*/  STL [R1+0x9c], R9 ;  /* 0x00009c0901007387 */ /* 0x000fe20000100800 */
[----:B----4-:R-:W-:Y:S02]  /*149d0*/  IMAD.MOV.U32 R6, RZ, RZ, R9 ;  /* 0x000000ffff067224 */ /* 0x010fe400078e0009 */
[----:B------:R-:W-:Y:S01]  /*149e0*/  IMAD.MOV.U32 R7, RZ, RZ, R13 ;  /* 0x000000ffff077224 */ /* 0x000fe200078e000d */
        /* <DEDUP_REMOVED lines=37> */
[----:B-----5:R-:W-:Y:S02]  /*14c40*/  IADD3 R14, P3, PT, R14, R248, RZ ;  /* 0x000000f80e0e7210 */ /* 0x020fe40007f7e0ff */
        /* <DEDUP_REMOVED lines=8> */
[----:B----4-:R-:W-:-:S03]  /*14cd0*/  IADD3 R9, P3, PT, R9, R248, RZ ;  /* 0x000000f809097210 */ /* 0x010fc60007f7e0ff */
[----:B------:R-:W4:Y:S02]  /*14ce0*/  LDL.LU R14, [R1+0xd4] ;  /* 0x0000d400010e7983 */ /* 0x000f240000300800 */
[----:B------:R-:W-:Y:S02]  /*14cf0*/  IMAD.X R13, R13, 0x1, R247, P3 ;  /* 0x000000010d0d7824 */ /* 0x000fe400018e06f7 */
[----:B------:R-:W-:Y:S01]  /*14d00*/  STL [R1+0xbc], R9 ;  /* 0x0000bc0901007387 */ /* 0x000fe20000100800 */
[----:B-----5:R-:W-:Y:S01]  /*14d10*/  MOV R6, R9 ;  /* 0x0000000900067202 */ /* 0x020fe20000000f00 */
[----:B------:R-:W-:Y:S02]  /*14d20*/  IMAD.MOV.U32 R7, RZ, RZ, R13 ;  /* 0x000000ffff077224 */ /* 0x000fe400078e000d */
        /* <DEDUP_REMOVED lines=41> */
[----:B-1----:R-:W-:Y:S02]  /*14fc0*/  MOV R6, R14 ;  /* 0x0000000e00067202 */ /* 0x002fe40000000f00 */
        /* <DEDUP_REMOVED lines=516> */
[----:B----4-:R-:W-:-:S05]  /*17010*/  IADD3 R14, P3, PT, R14, R248, RZ ;  /* 0x000000f80e0e7210 */ /* 0x010fca0007f7e0ff */
[----:B------:R-:W-:Y:S02]  /*17020*/  IMAD.X R15, R15, 0x1, R247, P3 ;  /* 0x000000010f0f7824 */ /* 0x000fe400018e06f7 */
[----:B-1----:R-:W-:Y:S02]  /*17030*/  IMAD.MOV.U32 R6, RZ, RZ, R14 ;  /* 0x000000ffff067224 */ /* 0x002fe400078e000e */
[----:B------:R-:W-:Y:S01]  /*17040*/  IMAD.MOV.U32 R7, RZ, RZ, R15 ;  /* 0x000000ffff077224 */ /* 0x000fe200078e000f */
[----:B------:R-:W-:Y:S04]  /*17050*/  STL [R1+0x214], R14 ;  /* 0x0002140e01007387 */ /* 0x000fe80000100800 */
[----:B------:R1:W-:Y:S01]  /*17060*/  LDGSTS.E [R2+0x1f0], desc[UR20][R6.64], P2 ;  /* 0x001f000006027fae */ /* 0x0003e200091a1014 */
[----:B------:R-:W-:-:S02]  /*17070*/  ISETP.GT.AND P2, PT, R4, 0x7d, PT ;  /* 0x0000007d0400780c */ /* 0x000fc40003f44270 */
[----:B-----5:R-:W-:Y:S01]  /*17080*/  IADD3 R9, P3, PT, R9, R248, RZ ;  /* 0x000000f809097210 */ /* 0x020fe20007f7e0ff */
[----:B------:R4:W-:Y:S01]  /*17090*/  STL [R1+0x210], R15 ;  /* 0x0002100f01007387 */ /* 0x0009e20000100800 */
[----:B------:R-:W-:-:S03]  /*170a0*/  SEL R5, RZ, 0x4, !P2 ;  /* 0x00000004ff057807 */ /* 0x000fc60005000000 */
[----:B------:R-:W-:Y:S01]  /*170b0*/  IMAD.X R13, R13, 0x1, R247, P3 ;  /* 0x000000010d0d7824 */ /* 0x000fe200018e06f7 */
[----:B------:R-:W-:Y:S01]  /*170c0*/  STL [R1+0x21c], R9 ;  /* 0x00021c0901007387 */ /* 0x000fe20000100800 */
[----:B------:R-:W-:Y:S02]  /*170d0*/  SEL R5, R5, RZ, !P1 ;  /* 0x000000ff05057207 */ /* 0x000fe40004800000 */
[----:B-1----:R-:W-:Y:S01]  /*170e0*/  IMAD.MOV.U32 R7, RZ, RZ, R13 ;  /* 0x000000ffff077224 */ /* 0x002fe200078e000d */
[----:B------:R1:W-:Y:S04]  /*170f0*/  STL [R1+0x218], R13 ;  /* 0x0002180d01007387 */ /* 0x0003e80000100800 */
[----:B----4-:R-:W4:Y:S01]  /*17100*/  LDL.LU R15, [R1+0x230] ;  /* 0x00023000010f7983 */ /* 0x010f220000300800 */
[----:B------:R-:W-:Y:S01]  /*17110*/  ISETP.NE.U32.AND P2, PT, R5, RZ, PT ;  /* 0x000000ff0500720c */ /* 0x000fe20003f45070 */
[----:B------:R-:W-:-:S02]  /*17120*/  IMAD.MOV.U32 R6, RZ, RZ, R9 ;  /* 0x000000ffff067224 */ /* 0x000fc400078e0009 */
[----:B-1----:R-:W5:Y:S04]  /*17130*/  LDL.LU R13, [R1+0x234] ;  /* 0x00023400010d7983 */ /* 0x002f680000300800 */
[----:B------:R-:W4:Y:S04]  /*17140*/  LDL.LU R21, [R1+0x270] ;  /* 0x0002700001157983 */ /* 0x000f280000300800 */
[----:B------:R-:W4:Y:S04]  /*17150*/  LDL.LU R9, [R1+0x274] ;  /* 0x0002740001097983 */ /* 0x000f280000300800 */
[----:B------:R1:W-:Y:S01]  /*17160*/  LDGSTS.E [R2+0x1f4], desc[UR20][R6.64], P2 ;  /* 0x001f400006027fae */ /* 0x0003e200091a1014 */
[----:B------:R-:W-:-:S04]  /*17170*/  ISETP.GT.AND P2, PT, R4, 0x7e, PT ;  /* 0x0000007e0400780c */ /* 0x000fc80003f44270 */
[----:B------:R-:W-:-:S04]  /*17180*/  SEL R5, RZ, 0x4, !P2 ;  /* 0x00000004ff057807 */ /* 0x000fc80005000000 */
[----:B------:R-:W-:-:S04]  /*17190*/  SEL R5, R5, RZ, !P1 ;  /* 0x000000ff05057207 */ /* 0x000fc80004800000 */
[----:B------:R-:W-:Y:S02]  /*171a0*/  ISETP.NE.U32.AND P2, PT, R5, RZ, PT ;  /* 0x000000ff0500720c */ /* 0x000fe40003f45070 */
[----:B------:R-:W-:-:S05]  /*171b0*/  IADD3 R11, P3, PT, R11, R248, RZ ;  /* 0x000000f80b0b7210 */ /* 0x000fca0007f7e0ff */
[----:B------:R-:W-:Y:S01]  /*171c0*/  IMAD.X R12, R12, 0x1, R247, P3 ;  /* 0x000000010c0c7824 */ /* 0x000fe200018e06f7 */
[----:B-1----:R-:W-:-:S03]  /*171d0*/  MOV R6, R11 ;  /* 0x0000000b00067202 */ /* 0x002fc60000000f00 */
[----:B------:R-:W-:-:S05]  /*171e0*/  IMAD.MOV.U32 R7, RZ, RZ, R12 ;  /* 0x000000ffff077224 */ /* 0x000fca00078e000c */
[----:B------:R-:W-:Y:S01]  /*171f0*/  LDGSTS.E [R2+0x1f8], desc[UR20][R6.64], P2 ;  /* 0x001f800006027fae */ /* 0x000fe200091a1014 */
[----:B------:R-:W-:-:S04]  /*17200*/  ISETP.GT.AND P2, PT, R4, 0x7f, PT ;  /* 0x0000007f0400780c */ /* 0x000fc80003f44270 */
[----:B------:R-:W-:Y:S02]  /*17210*/  SEL R5, RZ, 0x4, !P2 ;  /* 0x00000004ff057807 */ /* 0x000fe40005000000 */
[----:B---3--:R-:W-:Y:S01]  /*17220*/  IADD3 R8, P3, PT, R8, R248, RZ ;  /* 0x000000f808087210 */ /* 0x008fe20007f7e0ff */
[----:B------:R-:W-:Y:S01]  /*17230*/  STL [R1+0x224], R11 ;  /* 0x0002240b01007387 */ /* 0x000fe20000100800 */
[----:B------:R-:W-:-:S03]  /*17240*/  SEL R5, R5, RZ, !P1 ;  /* 0x000000ff05057207 */ /* 0x000fc60004800000 */
[----:B--2---:R-:W-:Y:S01]  /*17250*/  IMAD.X R10, R10, 0x1, R247, P3 ;  /* 0x000000010a0a7824 */ /* 0x004fe200018e06f7 */
[----:B------:R-:W-:Y:S01]  /*17260*/  STL [R1+0x220], R12 ;  /* 0x0002200c01007387 */ /* 0x000fe20000100800 */
[----:B------:R-:W-:-:S03]  /*17270*/  ISETP.NE.U32.AND P2, PT, R5, RZ, PT ;  /* 0x000000ff0500720c */ /* 0x000fc60003f45070 */
[----:B------:R-:W-:Y:S01]  /*17280*/  STL [R1+0x22c], R8 ;  /* 0x00022c0801007387 */ /* 0x000fe20000100800 */
[----:B------:R-:W-:-:S03]  /*17290*/  IMAD.MOV.U32 R5, RZ, RZ, R10 ;  /* 0x000000ffff057224 */ /* 0x000fc600078e000a */
[----:B------:R1:W-:Y:S04]  /*172a0*/  STL [R1+0x228], R10 ;  /* 0x0002280a01007387 */ /* 0x0003e80000100800 */
[----:B------:R-:W2:Y:S04]  /*172b0*/  LDL.LU R16, [R1+0x2b0] ;  /* 0x0002b00001107983 */ /* 0x000ea80000300800 */
[----:B-1----:R-:W3:Y:S04]  /*172c0*/  LDL.LU R10, [R1+0x2b4] ;  /* 0x0002b400010a7983 */ /* 0x002ee80000300800 */
[----:B------:R-:W2:Y:S04]  /*172d0*/  LDL.LU R20, [R1+0x2f0] ;  /* 0x0002f00001147983 */ /* 0x000ea80000300800 */
[----:B------:R-:W2:Y:S04]  /*172e0*/  LDL.LU R19, [R1+0x2f4] ;  /* 0x0002f40001137983 */ /* 0x000ea80000300800 */
[----:B------:R-:W2:Y:S04]  /*172f0*/  LDL.LU R18, [R1+0x330] ;  /* 0x0003300001127983 */ /* 0x000ea80000300800 */
[----:B------:R-:W2:Y:S04]  /*17300*/  LDL.LU R17, [R1+0x334] ;  /* 0x0003340001117983 */ /* 0x000ea80000300800 */
[----:B------:R-:W2:Y:S04]  /*17310*/  LDL.LU R14, [R1+0x370] ;  /* 0x00037000010e7983 */ /* 0x000ea80000300800 */
[----:B------:R-:W2:Y:S01]  /*17320*/  LDL.LU R11, [R1+0x374] ;  /* 0x00037400010b7983 */ /* 0x000ea20000300800 */
[----:B------:R-:W-:Y:S01]  /*17330*/  ISETP.GE.AND P3, PT, R0, R4, PT ;  /* 0x000000040000720c */ /* 0x000fe20003f66270 */
[----:B------:R-:W-:Y:S01]  /*17340*/  IMAD.MOV.U32 R4, RZ, RZ, R8 ;  /* 0x000000ffff047224 */ /* 0x000fe200078e0008 */
[----:B------:R-:W1:Y:S01]  /*17350*/  S2R R12, SR_TID.X ;  /* 0x00000000000c7919 */ /* 0x000e620000002100 */
[----:B------:R-:W1:Y:S01]  /*17360*/  S2R R8, SR_TID.X ;  /* 0x0000000000087919 */ /* 0x000e620000002100 */
[----:B------:R-:W-:-:S02]  /*17370*/  UIADD3 UR11, UPT, UPT, UR11, 0x1, URZ ;  /* 0x000000010b0b7890 */ /* 0x000fc4000fffe0ff */
[----:B------:R1:W-:Y:S02]  /*17380*/  LDGSTS.E [R2+0x1fc], desc[UR20][R4.64], P2 ;  /* 0x001fc00004027fae */ /* 0x0003e400091a1014 */
[----:B------:R-:W-:Y:S02]  /*17390*/  UISETP.GT.AND UP1, UPT, UR11, 0x1, UPT ;  /* 0x000000010b00788c */ /* 0x000fe4000bf24270 */
[----:B------:R-:W0:Y:S02]  /*173a0*/  LDGDEPBAR ;  /* 0x00000000000079af */ /* 0x000e240000000000 */
[----:B------:R-:W-:Y:S01]  /*173b0*/  USEL UR11, UR11, URZ, !UP1 ;  /* 0x000000ff0b0b7287 */ /* 0x000fe2000c800000 */
[----:B-1----:R-:W-:-:S03]  /*173c0*/  SEL R4, RZ, 0x4, P3 ;  /* 0x00000004ff047807 */ /* 0x002fc60001800000 */
[----:B------:R-:W-:Y:S01]  /*173d0*/  ULEA UR12, UR11, UR6, 0xf ;  /* 0x000000060b0c7291 */ /* 0x000fe2000f8e78ff */
[----:B-----5:R-:W-:Y:S01]  /*173e0*/  IADD3 R13, P2, PT, R13, R250, RZ ;  /* 0x000000fa0d0d7210 */ /* 0x020fe20007f5e0ff */
[----:B------:R-:W-:-:S04]  /*173f0*/  IMAD.SHL.U32 R12, R12, 0x4, RZ ;  /* 0x000000040c0c7824 */ /* 0x000fc800078e00ff */
[--C-:B----4-:R-:W-:Y:S02]  /*17400*/  IMAD.X R15, R15, 0x1, R249.reuse, P2 ;  /* 0x000000010f0f7824 */ /* 0x110fe400010e06f9 */
[----:B------:R-:W-:Y:S01]  /*17410*/  IMAD.SHL.U32 R8, R8, 0x100, RZ ;  /* 0x0000010008087824 */ /* 0x000fe200078e00ff */
[----:B------:R-:W-:Y:S01]  /*17420*/  IADD3 R9, P3, PT, R9, R250, RZ ;  /* 0x000000fa09097210 */ /* 0x000fe20007f7e0ff */
[----:B------:R-:W-:Y:S03]  /*17430*/  STL [R1+0x234], R13 ;  /* 0x0002340d01007387 */ /* 0x000fe60000100800 */
[----:B------:R-:W-:Y:S01]  /*17440*/  LOP3.LUT R8, R8, 0x607c, R12, 0xc8, !PT ;  /* 0x0000607c08087812 */ /* 0x000fe200078ec80c */
[----:B------:R-:W-:Y:S01]  /*17450*/  IMAD.X R21, R21, 0x1, R249, P3 ;  /* 0x0000000115157824 */ /* 0x000fe200018e06f9 */
[----:B------:R1:W-:Y:S04]  /*17460*/  STL [R1+0x230], R15 ;  /* 0x0002300f01007387 */ /* 0x0003e80000100800 */
[----:B------:R4:W-:Y:S01]  /*17470*/  STL [R1+0x274], R9 ;  /* 0x0002740901007387 */ /* 0x0009e20000100800 */
[----:B------:R-:W-:-:S03]  /*17480*/  IADD3 R6, PT, PT, R8, UR12, RZ ;  /* 0x0000000c08067c10 */ /* 0x000fc6000fffe0ff */
[----:B------:R-:W5:Y:S01]  /*17490*/  LDL.LU R12, [R1+0x3b4] ;  /* 0x0003b400010c7983 */ /* 0x000f620000300800 */
[----:B------:R-:W-:Y:S01]  /*174a0*/  SEL R4, R4, RZ, !P1 ;  /* 0x000000ff04047207 */ /* 0x000fe20004800000 */
[----:B------:R-:W-:Y:S02]  /*174b0*/  IMAD.MOV.U32 R5, RZ, RZ, R15 ;  /* 0x000000ffff057224 */ /* 0x000fe400078e000f */
[----:B------:R-:W-:Y:S04]  /*174c0*/  STL [R1+0x270], R21 ;  /* 0x0002701501007387 */ /* 0x000fe80000100800 */
[----:B------:R-:W5:Y:S01]  /*174d0*/  LDL.LU R8, [R1+0x3f4] ;  /* 0x0003f40001087983 */ /* 0x000f620000300800 */
[----:B------:R-:W-:-:S03]  /*174e0*/  ISETP.NE.U32.AND P1, PT, R4, RZ, PT ;  /* 0x000000ff0400720c */ /* 0x000fc60003f25070 */
[----:B-1----:R-:W5:Y:S01]  /*174f0*/  LDL.LU R15, [R1+0x3b0] ;  /* 0x0003b000010f7983 */ /* 0x002f620000300800 */
[----:B------:R-:W-:-:S03]  /*17500*/  IMAD.MOV.U32 R4, RZ, RZ, R13 ;  /* 0x000000ffff047224 */ /* 0x000fc600078e000d */
[----:B------:R-:W5:Y:S06]  /*17510*/  LDL.LU R13, [R1+0x3f0] ;  /* 0x0003f000010d7983 */ /* 0x000f6c0000300800 */
[----:B------:R1:W-:Y:S02]  /*17520*/  LDGSTS.E [R6+0x10000], desc[UR20][R4.64], P1 ;  /* 0x1000000004067fae */ /* 0x0003e400089a1014 */
[----:B-1----:R-:W-:Y:S02]  /*17530*/  IMAD.MOV.U32 R4, RZ, RZ, R9 ;  /* 0x000000ffff047224 */ /* 0x002fe400078e0009 */
[----:B------:R-:W-:Y:S01]  /*17540*/  IMAD.MOV.U32 R5, RZ, RZ, R21 ;  /* 0x000000ffff057224 */ /* 0x000fe200078e0015 */
[----:B----4-:R-:W4:Y:S04]  /*17550*/  LDL.LU R9, [R1+0x23c] ;  /* 0x00023c0001097983 */ /* 0x010f280000300800 */
[----:B------:R-:W4:Y:S04]  /*17560*/  LDL.LU R7, [R1+0x27c] ;  /* 0x00027c0001077983 */ /* 0x000f280000300800 */
[----:B------:R1:W-:Y:S01]  /*17570*/  LDGSTS.E [R6+0x10400], desc[UR20][R4.64], P1 ;  /* 0x1040000004067fae */ /* 0x0003e200089a1014 */
[----:B---3--:R-:W-:-:S05]  /*17580*/  IADD3 R10, P2, PT, R10, R250, RZ ;  /* 0x000000fa0a0a7210 */ /* 0x008fca0007f5e0ff */
[--C-:B--2---:R-:W-:Y:S01]  /*17590*/  IMAD.X R16, R16, 0x1, R249.reuse, P2 ;  /* 0x0000000110107824 */ /* 0x104fe200010e06f9 */
[----:B------:R-:W-:Y:S01]  /*175a0*/  IADD3 R19, P3, PT, R19, R250, RZ ;  /* 0x000000fa13137210 */ /* 0x000fe20007f7e0ff */
[----:B------:R-:W-:Y:S02]  /*175b0*/  STL [R1+0x2b4], R10 ;  /* 0x0002b40a01007387 */ /* 0x000fe40000100800 */
[----:B-1----:R-:W-:Y:S02]  /*175c0*/  IMAD.MOV.U32 R5, RZ, RZ, R16 ;  /* 0x000000ffff057224 */ /* 0x002fe400078e0010 */
[----:B------:R1:W-:Y:S01]  /*175d0*/  STL [R1+0x2b0], R16 ;  /* 0x0002b01001007387 */ /* 0x0003e20000100800 */
[----:B------:R-:W-:-:S03]  /*175e0*/  IMAD.X R20, R20, 0x1, R249, P3 ;  /* 0x0000000114147824 */ /* 0x000fc600018e06f9 */
[----:B------:R-:W-:Y:S01]  /*175f0*/  STL [R1+0x2f4], R19 ;  /* 0x0002f41301007387 */ /* 0x000fe20000100800 */
[----:B------:R-:W-:-:S03]  /*17600*/  IMAD.MOV.U32 R4, RZ, RZ, R10 ;  /* 0x000000ffff047224 */ /* 0x000fc600078e000a */
[----:B-1----:R-:W2:Y:S04]  /*17610*/  LDL.LU R16, [R1+0x238] ;  /* 0x0002380001107983 */ /* 0x002ea80000300800 */
[----:B------:R-:W-:Y:S04]  /*17620*/  STL [R1+0x2f0], R20 ;  /* 0x0002f01401007387 */ /* 0x000fe80000100800 */
[----:B------:R-:W3:Y:S01]  /*17630*/  LDL.LU R10, [R1+0x278] ;  /* 0x00027800010a7983 */ /* 0x000ee20000300800 */
[----:B------:R-:W-:-:S03]  /*17640*/  IADD3 R17, P2, PT, R17, R250, RZ ;  /* 0x000000fa11117210 */ /* 0x000fc60007f5e0ff */
[----:B------:R1:W-:Y:S01]  /*17650*/  LDGSTS.E [R6+0x10800], desc[UR20][R4.64], P1 ;  /* 0x1080000004067fae */ /* 0x0003e200089a1014 */
[----:B------:R-:W-:Y:S01]  /*17660*/  IADD3 R11, P3, PT, R11, R250, RZ ;  /* 0x000000fa0b0b7210 */ /* 0x000fe20007f7e0ff */
[--C-:B------:R-:W-:Y:S01]  /*17670*/  IMAD.X R18, R18, 0x1, R249.reuse, P2 ;  /* 0x0000000112127824 */ /* 0x100fe200010e06f9 */
[----:B-1----:R-:W-:Y:S01]  /*17680*/  MOV R4, R19 ;  /* 0x0000001300047202 */ /* 0x002fe20000000f00 */
[----:B------:R-:W-:Y:S02]  /*17690*/  IMAD.MOV.U32 R5, RZ, RZ, R20 ;  /* 0x000000ffff057224 */ /* 0x000fe400078e0014 */
[----:B------:R-:W-:-:S03]  /*176a0*/  IMAD.X R14, R14, 0x1, R249, P3 ;  /* 0x000000010e0e7824 */ /* 0x000fc600018e06f9 */
[----:B------:R1:W-:Y:S04]  /*176b0*/  LDGSTS.E [R6+0x10c00], desc[UR20][R4.64], P1 ;  /* 0x10c0000004067fae */ /* 0x0003e800089a1014 */
[----:B------:R-:W-:Y:S04]  /*176c0*/  STL [R1+0x334], R17 ;  /* 0x0003341101007387 */ /* 0x000fe80000100800 */
[----:B------:R-:W-:Y:S01]  /*176d0*/  STL [R1+0x330], R18 ;  /* 0x0003301201007387 */ /* 0x000fe20000100800 */
[----:B-1----:R-:W-:Y:S02]  /*176e0*/  IMAD.MOV.U32 R4, RZ, RZ, R17 ;  /* 0x000000ffff047224 */ /* 0x002fe400078e0011 */
[----:B------:R-:W-:Y:S01]  /*176f0*/  IMAD.MOV.U32 R5, RZ, RZ, R18 ;  /* 0x000000ffff057224 */ /* 0x000fe200078e0012 */
[----:B------:R-:W-:Y:S04]  /*17700*/  STL [R1+0x374], R11 ;  /* 0x0003740b01007387 */ /* 0x000fe80000100800 */
[----:B------:R1:W-:Y:S04]  /*17710*/  LDGSTS.E [R6+0x11000], desc[UR20][R4.64], P1 ;  /* 0x1100000004067fae */ /* 0x0003e800089a1014 */
[----:B------:R1:W-:Y:S02]  /*17720*/  STL [R1+0x370], R14 ;  /* 0x0003700e01007387 */ /* 0x0003e40000100800 */
[----:B-1----:R-:W-:-:S02]  /*17730*/  IMAD.MOV.U32 R5, RZ, RZ, R14 ;  /* 0x000000ffff057224 */ /* 0x002fc400078e000e */
[----:B------:R-:W-:Y:S01]  /*17740*/  IMAD.MOV.U32 R4, RZ, RZ, R11 ;  /* 0x000000ffff047224 */ /* 0x000fe200078e000b */
[----:B------:R-:W3:Y:S04]  /*17750*/  LDL.LU R14, [R1+0x2b8] ;  /* 0x0002b800010e7983 */ /* 0x000ee80000300800 */
[----:B------:R-:W3:Y:S04]  /*17760*/  LDL.LU R11, [R1+0x2bc] ;  /* 0x0002bc00010b7983 */ /* 0x000ee80000300800 */
[----:B------:R-:W3:Y:S04]  /*17770*/  LDL.LU R20, [R1+0x2f8] ;  /* 0x0002f80001147983 */ /* 0x000ee80000300800 */
[----:B------:R-:W3:Y:S01]  /*17780*/  LDL.LU R19, [R1+0x2fc] ;  /* 0x0002fc0001137983 */ /* 0x000ee20000300800 */
[----:B-----5:R-:W-:-:S02]  /*17790*/  IADD3 R12, P2, PT, R12, R250, RZ ;  /* 0x000000fa0c0c7210 */ /* 0x020fc40007f5e0ff */
[----:B------:R-:W-:Y:S01]  /*177a0*/  IADD3 R8, P3, PT, R8, R250, RZ ;  /* 0x000000fa08087210 */ /* 0x000fe20007f7e0ff */
[----:B------:R1:W-:Y:S02]  /*177b0*/  LDGSTS.E [R6+0x11400], desc[UR20][R4.64], P1 ;  /* 0x1140000004067fae */ /* 0x0003e400089a1014 */
[----:B------:R-:W-:Y:S01]  /*177c0*/  IMAD.X R15, R15, 0x1, R249, P2 ;  /* 0x000000010f0f7824 */ /* 0x000fe200010e06f9 */
[----:B------:R-:W-:Y:S01]  /*177d0*/  IADD3.X R13, PT, PT, R13, R249, RZ, P3, !PT ;  /* 0x000000f90d0d7210 */ /* 0x000fe20001ffe4ff */
[----:B------:R5:W-:Y:S04]  /*177e0*/  STL [R1+0x3b4], R12 ;  /* 0x0003b40c01007387 */ /* 0x000be80000100800 */
[----:B------:R4:W-:Y:S04]  /*177f0*/  STL [R1+0x3b0], R15 ;  /* 0x0003b00f01007387 */ /* 0x0009e80000100800 */
[----:B------:R4:W-:Y:S01]  /*17800*/  STL [R1+0x3f4], R8 ;  /* 0x0003f40801007387 */ /* 0x0009e20000100800 */
[----:B-1----:R-:W-:-:S03]  /*17810*/  IMAD.MOV.U32 R4, RZ, RZ, R12 ;  /* 0x000000ffff047224 */ /* 0x002fc600078e000c */
[----:B------:R-:W3:Y:S01]  /*17820*/  LDL.LU R17, [R1+0x33c] ;  /* 0x00033c0001117983 */ /* 0x000ee20000300800 */
[----:B------:R-:W-:-:S03]  /*17830*/  IMAD.MOV.U32 R5, RZ, RZ, R15 ;  /* 0x000000ffff057224 */ /* 0x000fc600078e000f */
[----:B------:R1:W-:Y:S04]  /*17840*/  STL [R1+0x3f0], R13 ;  /* 0x0003f00d01007387 */ /* 0x0003e80000100800 */
[----:B-----5:R-:W5:Y:S04]  /*17850*/  LDL.LU R12, [R1+0x37c] ;  /* 0x00037c00010c7983 */ /* 0x020f680000300800 */
[----:B------:R-:W5:Y:S04]  /*17860*/  LDL.LU R18, [R1+0x338] ;  /* 0x0003380001127983 */ /* 0x000f680000300800 */
[----:B------:R1:W-:Y:S04]  /*17870*/  LDGSTS.E [R6+0x11800], desc[UR20][R4.64], P1 ;  /* 0x1180000004067fae */ /* 0x0003e800089a1014 */
[----:B----4-:R-:W4:Y:S01]  /*17880*/  LDL.LU R15, [R1+0x378] ;  /* 0x00037800010f7983 */ /* 0x010f220000300800 */
[----:B-1----:R-:W-:-:S02]  /*17890*/  IMAD.MOV.U32 R4, RZ, RZ, R8 ;  /* 0x000000ffff047224 */ /* 0x002fc400078e0008 */
[----:B------:R-:W-:Y:S01]  /*178a0*/  IMAD.MOV.U32 R5, RZ, RZ, R13 ;  /* 0x000000ffff057224 */ /* 0x000fe200078e000d */
[----:B------:R-:W1:Y:S01]  /*178b0*/  S2R R8, SR_TID.X ;  /* 0x0000000000087919 */ /* 0x000e620000002100 */
[----:B------:R-:W1:Y:S01]  /*178c0*/  S2R R13, SR_TID.X ;  /* 0x00000000000d7919 */ /* 0x000e620000002100 */
[-C--:B------:R-:W-:Y:S02]  /*178d0*/  IADD3 R9, P2, PT, R9, R250.reuse, RZ ;  /* 0x000000fa09097210 */ /* 0x080fe40007f5e0ff */
[----:B------:R-:W-:Y:S01]  /*178e0*/  IADD3 R7, P3, PT, R7, R250, RZ ;  /* 0x000000fa07077210 */ /* 0x000fe20007f7e0ff */
[----:B------:R1:W-:Y:S04]  /*178f0*/  LDGSTS.E [R6+0x11c00], desc[UR20][R4.64], P1 ;  /* 0x11c0000004067fae */ /* 0x0003e800089a1014 */
[----:B------:R-:W-:Y:S01]  /*17900*/  STL [R1+0x23c], R9 ;  /* 0x00023c0901007387 */ /* 0x000fe20000100800 */
[----:B-1----:R-:W-:-:S02]  /*17910*/  IMAD.SHL.U32 R8, R8, 0x100, RZ ;  /* 0x0000010008087824 */ /* 0x002fc400078e00ff */
[----:B------:R-:W-:-:S05]  /*17920*/  IMAD.SHL.U32 R13, R13, 0x4, RZ ;  /* 0x000000040d0d7824 */ /* 0x000fca00078e00ff */
[----:B------:R-:W-:-:S04]  /*17930*/  LOP3.LUT R8, R8, 0x607c, R13, 0xc8, !PT ;  /* 0x0000607c08087812 */ /* 0x000fc800078ec80d */
[----:B------:R-:W-:-:S04]  /*17940*/  LOP3.LUT R8, R8, 0x10, RZ, 0x3c, !PT ;  /* 0x0000001008087812 */ /* 0x000fc800078e3cff */
[----:B------:R-:W-:Y:S01]  /*17950*/  IADD3 R6, PT, PT, R8, UR12, RZ ;  /* 0x0000000c08067c10 */ /* 0x000fe2000fffe0ff */
[----:B------:R-:W-:Y:S02]  /*17960*/  IMAD.MOV.U32 R4, RZ, RZ, R9 ;  /* 0x000000ffff047224 */ /* 0x000fe400078e0009 */
[----:B--2---:R-:W-:-:S05]  /*17970*/  IMAD.X R16, R16, 0x1, R249, P2 ;  /* 0x0000000110107824 */ /* 0x004fca00010e06f9 */
[----:B------:R1:W-:Y:S01]  /*17980*/  STL [R1+0x238], R16 ;  /* 0x0002381001007387 */ /* 0x0003e20000100800 */
[----:B---3--:R-:W-:-:S03]  /*17990*/  IMAD.X R10, R10, 0x1, R249, P3 ;  /* 0x000000010a0a7824 */ /* 0x008fc600018e06f9 */
[----:B------:R-:W-:Y:S04]  /*179a0*/  STL [R1+0x27c], R7 ;  /* 0x00027c0701007387 */ /* 0x000fe80000100800 */
[----:B------:R-:W2:Y:S01]  /*179b0*/  LDL.LU R13, [R1+0x3bc] ;  /* 0x0003bc00010d7983 */ /* 0x000ea20000300800 */
[----:B------:R-:W-:-:S03]  /*179c0*/  IMAD.MOV.U32 R5, RZ, RZ, R16 ;  /* 0x000000ffff057224 */ /* 0x000fc600078e0010 */
[----:B------:R3:W-:Y:S04]  /*179d0*/  STL [R1+0x278], R10 ;  /* 0x0002780a01007387 */ /* 0x0007e80000100800 */
[----:B------:R-:W2:Y:S04]  /*179e0*/  LDL.LU R8, [R1+0x3fc] ;  /* 0x0003fc0001087983 */ /* 0x000ea80000300800 */
[----:B-1----:R-:W2:Y:S04]  /*179f0*/  LDL.LU R16, [R1+0x3b8] ;  /* 0x0003b80001107983 */ /* 0x002ea80000300800 */
[----:B------:R-:W2:Y:S04]  /*17a00*/  LDL.LU R9, [R1+0x3f8] ;  /* 0x0003f80001097983 */ /* 0x000ea80000300800 */
[----:B------:R1:W-:Y:S02]  /*17a10*/  LDGSTS.E [R6+0x10080], desc[UR20][R4.64], P1 ;  /* 0x1008000004067fae */ /* 0x0003e400089a1014 */
[----:B-1----:R-:W-:-:S02]  /*17a20*/  IMAD.MOV.U32 R4, RZ, RZ, R7 ;  /* 0x000000ffff047224 */ /* 0x002fc400078e0007 */
[----:B------:R-:W-:Y:S02]  /*17a30*/  IMAD.MOV.U32 R5, RZ, RZ, R10 ;  /* 0x000000ffff057224 */ /* 0x000fe400078e000a */
[----:B---3--:R-:W3:Y:S04]  /*17a40*/  LDL.LU R10, [R1+0x244] ;  /* 0x00024400010a7983 */ /* 0x008ee80000300800 */
[----:B------:R-:W3:Y:S04]  /*17a50*/  LDL.LU R7, [R1+0x284] ;  /* 0x0002840001077983 */ /* 0x000ee80000300800 */
[----:B------:R1:W-:Y:S01]  /*17a60*/  LDGSTS.E [R6+0x10480], desc[UR20][R4.64], P1 ;  /* 0x1048000004067fae */ /* 0x0003e200089a1014 */
[----:B------:R-:W-:-:S05]  /*17a70*/  IADD3 R11, P2, PT, R11, R250, RZ ;  /* 0x000000fa0b0b7210 */ /* 0x000fca0007f5e0ff */
[--C-:B------:R-:W-:Y:S01]  /*17a80*/  IMAD.X R14, R14, 0x1, R249.reuse, P2 ;  /* 0x000000010e0e7824 */ /* 0x100fe200010e06f9 */
[----:B------:R-:W-:Y:S01]  /*17a90*/  IADD3 R19, P3, PT, R19, R250, RZ ;  /* 0x000000fa13137210 */ /* 0x000fe20007f7e0ff */
[----:B------:R-:W-:Y:S02]  /*17aa0*/  STL [R1+0x2bc], R11 ;  /* 0x0002bc0b01007387 */ /* 0x000fe40000100800 */
[----:B-1----:R-:W-:Y:S02]  /*17ab0*/  IMAD.MOV.U32 R5, RZ, RZ, R14 ;  /* 0x000000ffff057224 */ /* 0x002fe400078e000e */
[----:B------:R1:W-:Y:S01]  /*17ac0*/  STL [R1+0x2b8], R14 ;  /* 0x0002b80e01007387 */ /* 0x0003e20000100800 */
[----:B------:R-:W-:-:S03]  /*17ad0*/  IMAD.X R20, R20, 0x1, R249, P3 ;  /* 0x0000000114147824 */ /* 0x000fc600018e06f9 */
[----:B------:R-:W-:Y:S01]  /*17ae0*/  STL [R1+0x2fc], R19 ;  /* 0x0002fc1301007387 */ /* 0x000fe20000100800 */
[----:B------:R-:W-:-:S03]  /*17af0*/  IMAD.MOV.U32 R4, RZ, RZ, R11 ;  /* 0x000000ffff047224 */ /* 0x000fc600078e000b */
[----:B-1----:R-:W3:Y:S04]  /*17b00*/  LDL.LU R14, [R1+0x240] ;  /* 0x00024000010e7983 */ /* 0x002ee80000300800 */
[----:B------:R-:W-:Y:S04]  /*17b10*/  STL [R1+0x2f8], R20 ;  /* 0x0002f81401007387 */ /* 0x000fe80000100800 */
[----:B------:R-:W3:Y:S01]  /*17b20*/  LDL.LU R11, [R1+0x280] ;  /* 0x00028000010b7983 */ /* 0x000ee20000300800 */
[----:B------:R-:W-:-:S03]  /*17b30*/  IADD3 R17, P2, PT, R17, R250, RZ ;  /* 0x000000fa11117210 */ /* 0x000fc60007f5e0ff */
[----:B------:R1:W-:Y:S01]  /*17b40*/  LDGSTS.E [R6+0x10880], desc[UR20][R4.64], P1 ;  /* 0x1088000004067fae */ /* 0x0003e200089a1014 */
[----:B-----5:R-:W-:Y:S01]  /*17b50*/  IADD3 R12, P3, PT, R12, R250, RZ ;  /* 0x000000fa0c0c7210 */ /* 0x020fe20007f7e0ff */
[--C-:B------:R-:W-:Y:S01]  /*17b60*/  IMAD.X R18, R18, 0x1, R249.reuse, P2 ;  /* 0x0000000112127824 */ /* 0x100fe200010e06f9 */
[----:B-1----:R-:W-:Y:S01]  /*17b70*/  MOV R4, R19 ;  /* 0x0000001300047202 */ /* 0x002fe20000000f00 */
[----:B------:R-:W-:Y:S02]  /*17b80*/  IMAD.MOV.U32 R5, RZ, RZ, R20 ;  /* 0x000000ffff057224 */ /* 0x000fe400078e0014 */
[----:B----4-:R-:W-:-:S03]  /*17b90*/  IMAD.X R15, R15, 0x1, R249, P3 ;  /* 0x000000010f0f7824 */ /* 0x010fc600018e06f9 */
[----:B------:R1:W-:Y:S04]  /*17ba0*/  LDGSTS.E [R6+0x10c80], desc[UR20][R4.64], P1 ;  /* 0x10c8000004067fae */ /* 0x0003e800089a1014 */
[----:B------:R-:W-:Y:S04]  /*17bb0*/  STL [R1+0x33c], R17 ;  /* 0x00033c1101007387 */ /* 0x000fe80000100800 */
[----:B------:R-:W-:Y:S01]  /*17bc0*/  STL [R1+0x338], R18 ;  /* 0x0003381201007387 */ /* 0x000fe20000100800 */
[----:B-1----:R-:W-:Y:S02]  /*17bd0*/  IMAD.MOV.U32 R4, RZ, RZ, R17 ;  /* 0x000000ffff047224 */ /* 0x002fe400078e0011 */
[----:B------:R-:W-:Y:S01]  /*17be0*/  IMAD.MOV.U32 R5, RZ, RZ, R18 ;  /* 0x000000ffff057224 */ /* 0x000fe200078e0012 */
[----:B------:R-:W-:Y:S04]  /*17bf0*/  STL [R1+0x37c], R12 ;  /* 0x00037c0c01007387 */ /* 0x000fe80000100800 */
[----:B------:R1:W-:Y:S04]  /*17c00*/  LDGSTS.E [R6+0x11080], desc[UR20][R4.64], P1 ;  /* 0x1108000004067fae */ /* 0x0003e800089a1014 */
[----:B------:R4:W-:Y:S01]  /*17c10*/  STL [R1+0x378], R15 ;  /* 0x0003780f01007387 */ /* 0x0009e20000100800 */
[----:B-1----:R-:W-:-:S02]  /*17c20*/  IMAD.MOV.U32 R5, RZ, RZ, R15 ;  /* 0x000000ffff057224 */ /* 0x002fc400078e000f */
[----:B------:R-:W-:Y:S01]  /*17c30*/  IMAD.MOV.U32 R4, RZ, RZ, R12 ;  /* 0x000000ffff047224 */ /* 0x000fe200078e000c */
[----:B----4-:R-:W4:Y:S04]  /*17c40*/  LDL.LU R15, [R1+0x2c0] ;  /* 0x0002c000010f7983 */ /* 0x010f280000300800 */
[----:B------:R-:W5:Y:S04]  /*17c50*/  LDL.LU R12, [R1+0x2c4] ;  /* 0x0002c400010c7983 */ /* 0x000f680000300800 */
[----:B------:R-:W4:Y:S04]  /*17c60*/  LDL.LU R20, [R1+0x300] ;  /* 0x0003000001147983 */ /* 0x000f280000300800 */
[----:B------:R-:W4:Y:S04]  /*17c70*/  LDL.LU R19, [R1+0x304] ;  /* 0x0003040001137983 */ /* 0x000f280000300800 */
[----:B------:R1:W-:Y:S01]  /*17c80*/  LDGSTS.E [R6+0x11480], desc[UR20][R4.64], P1 ;  /* 0x1148000004067fae */ /* 0x0003e200089a1014 */
[----:B--2---:R-:W-:-:S05]  /*17c90*/  IADD3 R13, P2, PT, R13, R250, RZ ;  /* 0x000000fa0d0d7210 */ /* 0x004fca0007f5e0ff */
[----:B------:R2:W-:Y:S01]  /*17ca0*/  STL [R1+0x3bc], R13 ;  /* 0x0003bc0d01007387 */ /* 0x0005e20000100800 */
[----:B------:R-:W-:Y:S01]  /*17cb0*/  IADD3 R8, P3, PT, R8, R250, RZ ;  /* 0x000000fa08087210 */ /* 0x000fe20007f7e0ff */
[----:B------:R-:W-:-:S03]  /*17cc0*/  IMAD.X R16, R16, 0x1, R249, P2 ;  /* 0x0000000110107824 */ /* 0x000fc600010e06f9 */
[----:B------:R-:W-:Y:S02]  /*17cd0*/  IADD3.X R9, PT, PT, R9, R249, RZ, P3, !PT ;  /* 0x000000f909097210 */ /* 0x000fe40001ffe4ff */
[----:B------:R2:W-:Y:S04]  /*17ce0*/  STL [R1+0x3b8], R16 ;  /* 0x0003b81001007387 */ /* 0x0005e80000100800 */
[----:B------:R2:W-:Y:S01]  /*17cf0*/  STL [R1+0x3fc], R8 ;  /* 0x0003fc0801007387 */ /* 0x0005e20000100800 */
[----:B-1----:R-:W-:-:S03]  /*17d00*/  IMAD.MOV.U32 R4, RZ, RZ, R13 ;  /* 0x000000ffff047224 */ /* 0x002fc600078e000d */
[----:B------:R-:W4:Y:S04]  /*17d10*/  LDL.LU R17, [R1+0x344] ;  /* 0x0003440001117983 */ /* 0x000f280000300800 */
[----:B------:R1:W-:Y:S04]  /*17d20*/  STL [R1+0x3f8], R9 ;  /* 0x0003f80901007387 */ /* 0x0003e80000100800 */
[----:B--2---:R-:W2:Y:S04]  /*17d30*/  LDL.LU R13, [R1+0x384] ;  /* 0x00038400010d7983 */ /* 0x004ea80000300800 */
[----:B------:R-:W2:Y:S01]  /*17d40*/  LDL.LU R18, [R1+0x340] ;  /* 0x0003400001127983 */ /* 0x000ea20000300800 */
[----:B------:R-:W-:-:S03]  /*17d50*/  IMAD.MOV.U32 R5, RZ, RZ, R16 ;  /* 0x000000ffff057224 */ /* 0x000fc600078e0010 */
[----:B------:R-:W2:Y:S04]  /*17d60*/  LDL.LU R16, [R1+0x380] ;  /* 0x0003800001107983 */ /* 0x000ea80000300800 */
[----:B------:R1:W-:Y:S02]  /*17d70*/  LDGSTS.E [R6+0x11880], desc[UR20][R4.64], P1 ;  /* 0x1188000004067fae */ /* 0x0003e400089a1014 */
[----:B-1----:R-:W-:Y:S02]  /*17d80*/  IMAD.MOV.U32 R4, RZ, RZ, R8 ;  /* 0x000000ffff047224 */ /* 0x002fe400078e0008 */
[----:B------:R-:W-:Y:S01]  /*17d90*/  IMAD.MOV.U32 R5, RZ, RZ, R9 ;  /* 0x000000ffff057224 */ /* 0x000fe200078e0009 */
[----:B------:R-:W1:Y:S01]  /*17da0*/  S2R R8, SR_TID.X ;  /* 0x0000000000087919 */ /* 0x000e620000002100 */
[----:B------:R-:W1:Y:S01]  /*17db0*/  S2R R9, SR_TID.X ;  /* 0x0000000000097919 */ /* 0x000e620000002100 */
[----:B---3--:R-:W-:-:S02]  /*17dc0*/  IADD3 R10, P2, PT, R10, R250, RZ ;  /* 0x000000fa0a0a7210 */ /* 0x008fc40007f5e0ff */
[----:B------:R-:W-:Y:S01]  /*17dd0*/  IADD3 R7, P3, PT, R7, R250, RZ ;  /* 0x000000fa07077210 */ /* 0x000fe20007f7e0ff */
[----:B------:R3:W-:Y:S04]  /*17de0*/  LDGSTS.E [R6+0x11c80], desc[UR20][R4.64], P1 ;  /* 0x11c8000004067fae */ /* 0x0007e800089a1014 */
[----:B------:R-:W-:Y:S01]  /*17df0*/  STL [R1+0x244], R10 ;  /* 0x0002440a01007387 */ /* 0x000fe20000100800 */
[----:B------:R-:W-:-:S05]  /*17e00*/  IMAD.X R14, R14, 0x1, R249, P2 ;  /* 0x000000010e0e7824 */ /* 0x000fca00010e06f9 */
[----:B------:R1:W-:Y:S02]  /*17e10*/  STL [R1+0x240], R14 ;  /* 0x0002400e01007387 */ /* 0x0003e40000100800 */
[----:B-1----:R-:W-:Y:S02]  /*17e20*/  IMAD.SHL.U32 R8, R8, 0x100, RZ ;  /* 0x0000010008087824 */ /* 0x002fe400078e00ff */
[----:B------:R-:W-:-:S05]  /*17e30*/  IMAD.SHL.U32 R9, R9, 0x4, RZ ;  /* 0x0000000409097824 */ /* 0x000fca00078e00ff */
[----:B------:R-:W-:Y:S01]  /*17e40*/  LOP3.LUT R8, R8, 0x607c, R9, 0xc8, !PT ;  /* 0x0000607c08087812 */ /* 0x000fe200078ec809 */
[----:B------:R-:W-:Y:S01]  /*17e50*/  IMAD.X R11, R11, 0x1, R249, P3 ;  /* 0x000000010b0b7824 */ /* 0x000fe200018e06f9 */
[----:B------:R-:W-:Y:S02]  /*17e60*/  STL [R1+0x284], R7 ;  /* 0x0002840701007387 */ /* 0x000fe40000100800 */
[----:B------:R-:W-:Y:S02]  /*17e70*/  LOP3.LUT R8, R8, 0x20, RZ, 0x3c, !PT ;  /* 0x0000002008087812 */ /* 0x000fe400078e3cff */
[----:B------:R-:W2:Y:S01]  /*17e80*/  LDL.LU R9, [R1+0x3c4] ;  /* 0x0003c40001097983 */ /* 0x000ea20000300800 */
[----:B---3--:R-:W-:Y:S01]  /*17e90*/  IMAD.MOV.U32 R5, RZ, RZ, R14 ;  /* 0x000000ffff057224 */ /* 0x008fe200078e000e */
[----:B------:R-:W-:Y:S02]  /*17ea0*/  IADD3 R6, PT, PT, R8, UR12, RZ ;  /* 0x0000000c08067c10 */ /* 0x000fe4000fffe0ff */
[----:B------:R1:W-:Y:S04]  /*17eb0*/  STL [R1+0x280], R11 ;  /* 0x0002800b01007387 */ /* 0x0003e80000100800 */
[----:B------:R-:W3:Y:S04]  /*17ec0*/  LDL.LU R8, [R1+0x404] ;  /* 0x0004040001087983 */ /* 0x000ee80000300800 */
[----:B------:R-:W3:Y:S01]  /*17ed0*/  LDL.LU R14, [R1+0x3c0] ;  /* 0x0003c000010e7983 */ /* 0x000ee20000300800 */
[----:B------:R-:W-:-:S03]  /*17ee0*/  IMAD.MOV.U32 R4, RZ, RZ, R10 ;  /* 0x000000ffff047224 */ /* 0x000fc600078e000a */
[----:B------:R-:W3:Y:S04]  /*17ef0*/  LDL.LU R10, [R1+0x400] ;  /* 0x00040000010a7983 */ /* 0x000ee80000300800 */
[----:B------:R1:W-:Y:S02]  /*17f00*/  LDGSTS.E [R6+0x10100], desc[UR20][R4.64], P1 ;  /* 0x1010000004067fae */ /* 0x0003e400089a1014 */
[----:B-1----:R-:W-:Y:S02]  /*17f10*/  IMAD.MOV.U32 R4, RZ, RZ, R7 ;  /* 0x000000ffff047224 */ /* 0x002fe400078e0007 */
[----:B------:R-:W-:Y:S02]  /*17f20*/  IMAD.MOV.U32 R5, RZ, RZ, R11 ;  /* 0x000000ffff057224 */ /* 0x000fe400078e000b */
[----:B------:R-:W3:Y:S01]  /*17f30*/  LDL.LU R11, [R1+0x24c] ;  /* 0x00024c00010b7983 */ /* 0x000ee20000300800 */
[----:B-----5:R-:W-:-:S03]  /*17f40*/  IADD3 R12, P2, PT, R12, R250, RZ ;  /* 0x000000fa0c0c7210 */ /* 0x020fc60007f5e0ff */
[----:B------:R-:W5:Y:S02]  /*17f50*/  LDL.LU R7, [R1+0x28c] ;  /* 0x00028c0001077983 */ /* 0x000f640000300800 */
[--C-:B----4-:R-:W-:Y:S01]  /*17f60*/  IMAD.X R15, R15, 0x1, R249.reuse, P2 ;  /* 0x000000010f0f7824 */ /* 0x110fe200010e06f9 */
[----:B------:R-:W-:Y:S01]  /*17f70*/  IADD3 R19, P3, PT, R19, R250, RZ ;  /* 0x000000fa13137210 */ /* 0x000fe20007f7e0ff */
[----:B------:R-:W-:Y:S04]  /*17f80*/  STL [R1+0x2c4], R12 ;  /* 0x0002c40c01007387 */ /* 0x000fe80000100800 */
[----:B------:R1:W-:Y:S01]  /*17f90*/  LDGSTS.E [R6+0x10500], desc[UR20][R4.64], P1 ;  /* 0x1050000004067fae */ /* 0x0003e200089a1014 */
[----:B------:R-:W-:-:S03]  /*17fa0*/  IMAD.X R20, R20, 0x1, R249, P3 ;  /* 0x0000000114147824 */ /* 0x000fc600018e06f9 */
[----:B------:R4:W-:Y:S04]  /*17fb0*/  STL [R1+0x2c0], R15 ;  /* 0x0002c00f01007387 */ /* 0x0009e80000100800 */
[----:B------:R-:W-:Y:S01]  /*17fc0*/  STL [R1+0x304], R19 ;  /* 0x0003041301007387 */ /* 0x000fe20000100800 */
[----:B-1----:R-:W-:-:S03]  /*17fd0*/  IMAD.MOV.U32 R5, RZ, RZ, R15 ;  /* 0x000000ffff057224 */ /* 0x002fc600078e000f */
[----:B----4-:R-:W4:Y:S01]  /*17fe0*/  LDL.LU R15, [R1+0x248] ;  /* 0x00024800010f7983 */ /* 0x010f220000300800 */
[----:B------:R-:W-:-:S03]  /*17ff0*/  IMAD.MOV.U32 R4, RZ, RZ, R12 ;  /* 0x000000ffff047224 */ /* 0x000fc600078e000c */
[----:B------:R-:W-:Y:S04]  /*18000*/  STL [R1+0x300], R20 ;  /* 0x0003001401007387 */ /* 0x000fe80000100800 */
[----:B------:R-:W4:Y:S04]  /*18010*/  LDL.LU R12, [R1+0x288] ;  /* 0x00028800010c7983 */ /* 0x000f280000300800 */
[----:B------:R1:W-:Y:S02]  /*18020*/  LDGSTS.E [R6+0x10900], desc[UR20][R4.64], P1 ;  /* 0x1090000004067fae */ /* 0x0003e400089a1014 */
[----:B-1----:R-:W-:Y:S01]  /*18030*/  MOV R4, R19 ;  /* 0x0000001300047202 */ /* 0x002fe20000000f00 */
[----:B------:R-:W-:-:S05]  /*18040*/  IMAD.MOV.U32 R5, RZ, RZ, R20 ;  /* 0x000000ffff057224 */ /* 0x000fca00078e0014 */
[----:B------:R1:W-:Y:S01]  /*18050*/  LDGSTS.E [R6+0x10d00], desc[UR20][R4.64], P1 ;  /* 0x10d0000004067fae */ /* 0x0003e200089a1014 */
[-C--:B------:R-:W-:Y:S02]  /*18060*/  IADD3 R17, P2, PT, R17, R250.reuse, RZ ;  /* 0x000000fa11117210 */ /* 0x080fe40007f5e0ff */
[----:B--2---:R-:W-:-:S03]  /*18070*/  IADD3 R13, P3, PT, R13, R250, RZ ;  /* 0x000000fa0d0d7210 */ /* 0x004fc60007f7e0ff */
[----:B------:R-:W-:Y:S02]  /*18080*/  IMAD.X R18, R18, 0x1, R249, P2 ;  /* 0x0000000112127824 */ /* 0x000fe400010e06f9 */
[----:B-1----:R-:W-:Y:S02]  /*18090*/  IMAD.MOV.U32 R4, RZ, RZ, R17 ;  /* 0x000000ffff047224 */ /* 0x002fe400078e0011 */
[----:B------:R-:W-:Y:S02]  /*180a0*/  IMAD.MOV.U32 R5, RZ, RZ, R18 ;  /* 0x000000ffff057224 */ /* 0x000fe400078e0012 */
[----:B------:R-:W-:Y:S01]  /*180b0*/  IMAD.X R16, R16, 0x1, R249, P3 ;  /* 0x0000000110107824 */ /* 0x000fe200018e06f9 */
[----:B------:R-:W-:Y:S04]  /*180c0*/  STL [R1+0x344], R17 ;  /* 0x0003441101007387 */ /* 0x000fe80000100800 */
[----:B------:R-:W-:Y:S04]  /*180d0*/  STL [R1+0x340], R18 ;  /* 0x0003401201007387 */ /* 0x000fe80000100800 */
[----:B------:R-:W-:Y:S04]  /*180e0*/  STL [R1+0x384], R13 ;  /* 0x0003840d01007387 */ /* 0x000fe80000100800 */
[----:B------:R1:W-:Y:S04]  /*180f0*/  LDGSTS.E [R6+0x11100], desc[UR20][R4.64], P1 ;  /* 0x1110000004067fae */ /* 0x0003e800089a1014 */
[----:B------:R2:W-:Y:S01]  /*18100*/  STL [R1+0x380], R16 ;  /* 0x0003801001007387 */ /* 0x0005e20000100800 */
[----:B-1----:R-:W-:-:S02]  /*18110*/  IMAD.MOV.U32 R5, RZ, RZ, R16 ;  /* 0x000000ffff057224 */ /* 0x002fc400078e0010 */
[----:B------:R-:W-:Y:S01]  /*18120*/  IMAD.MOV.U32 R4, RZ, RZ, R13 ;  /* 0x000000ffff047224 */ /* 0x000fe200078e000d */
[----:B--2---:R-:W2:Y:S04]  /*18130*/  LDL.LU R16, [R1+0x2c8] ;  /* 0x0002c80001107983 */ /* 0x004ea80000300800 */
[----:B------:R-:W2:Y:S04]  /*18140*/  LDL.LU R13, [R1+0x2cc] ;  /* 0x0002cc00010d7983 */ /* 0x000ea80000300800 */
[----:B------:R-:W2:Y:S04]  /*18150*/  LDL.LU R20, [R1+0x308] ;  /* 0x0003080001147983 */ /* 0x000ea80000300800 */
[----:B------:R-:W2:Y:S04]  /*18160*/  LDL.LU R19, [R1+0x30c] ;  /* 0x00030c0001137983 */ /* 0x000ea80000300800 */
[----:B------:R1:W-:Y:S01]  /*18170*/  LDGSTS.E [R6+0x11500], desc[UR20][R4.64], P1 ;  /* 0x1150000004067fae */ /* 0x0003e200089a1014 */
[----:B------:R-:W-:-:S05]  /*18180*/  IADD3 R9, P2, PT, R9, R250, RZ ;  /* 0x000000fa09097210 */ /* 0x000fca0007f5e0ff */
[----:B-1----:R-:W-:Y:S01]  /*18190*/  IMAD.MOV.U32 R4, RZ, RZ, R9 ;  /* 0x000000ffff047224 */ /* 0x002fe200078e0009 */
[-C--:B---3--:R-:W-:Y:S01]  /*181a0*/  IADD3 R8, P3, PT, R8, R250.reuse, RZ ;  /* 0x000000fa08087210 */ /* 0x088fe20007f7e0ff */
[----:B------:R-:W-:Y:S01]  /*181b0*/  IMAD.X R14, R14, 0x1, R249, P2 ;  /* 0x000000010e0e7824 */ /* 0x000fe200010e06f9 */
[----:B------:R1:W-:Y:S03]  /*181c0*/  STL [R1+0x3c4], R9 ;  /* 0x0003c40901007387 */ /* 0x0003e60000100800 */
[----:B------:R-:W-:Y:S01]  /*181d0*/  IMAD.MOV.U32 R5, RZ, RZ, R14 ;  /* 0x000000ffff057224 */ /* 0x000fe200078e000e */
[----:B------:R-:W-:Y:S01]  /*181e0*/  IADD3.X R10, PT, PT, R10, R249, RZ, P3, !PT ;  /* 0x000000f90a0a7210 */ /* 0x000fe20001ffe4ff */
[----:B------:R-:W-:Y:S04]  /*181f0*/  STL [R1+0x3c0], R14 ;  /* 0x0003c00e01007387 */ /* 0x000fe80000100800 */
[----:B------:R-:W-:Y:S04]  /*18200*/  STL [R1+0x404], R8 ;  /* 0x0004040801007387 */ /* 0x000fe80000100800 */
[----:B------:R-:W3:Y:S04]  /*18210*/  LDL.LU R17, [R1+0x34c] ;  /* 0x00034c0001117983 */ /* 0x000ee80000300800 */
[----:B------:R5:W-:Y:S04]  /*18220*/  LDGSTS.E [R6+0x11900], desc[UR20][R4.64], P1 ;  /* 0x1190000004067fae */ /* 0x000be800089a1014 */
[----:B------:R5:W-:Y:S01]  /*18230*/  STL [R1+0x400], R10 ;  /* 0x0004000a01007387 */ /* 0x000be20000100800 */
[----:B------:R-:W-:-:S03]  /*18240*/  IADD3 R11, P2, PT, R11, R250, RZ ;  /* 0x000000fa0b0b7210 */ /* 0x000fc60007f5e0ff */
[----:B-1----:R-:W3:Y:S01]  /*18250*/  LDL.LU R9, [R1+0x38c] ;  /* 0x00038c0001097983 */ /* 0x002ee20000300800 */
[----:B-----5:R-:W-:-:S03]  /*18260*/  IMAD.MOV.U32 R4, RZ, RZ, R8 ;  /* 0x000000ffff047224 */ /* 0x020fc600078e0008 */
[----:B------:R-:W5:Y:S01]  /*18270*/  LDL.LU R18, [R1+0x348] ;  /* 0x0003480001127983 */ /* 0x000f620000300800 */
[----:B------:R-:W-:Y:S02]  /*18280*/  IMAD.MOV.U32 R5, RZ, RZ, R10 ;  /* 0x000000ffff057224 */ /* 0x000fe400078e000a */
[----:B------:R-:W1:Y:S01]  /*18290*/  S2R R10, SR_TID.X ;  /* 0x00000000000a7919 */ /* 0x000e620000002100 */
[----:B------:R-:W1:Y:S01]  /*182a0*/  S2R R8, SR_TID.X ;  /* 0x0000000000087919 */ /* 0x000e620000002100 */
[----:B------:R-:W-:Y:S01]  /*182b0*/  IADD3 R7, P3, PT, R7, R250, RZ ;  /* 0x000000fa07077210 */ /* 0x000fe20007f7e0ff */
[----:B------:R-:W5:Y:S04]  /*182c0*/  LDL.LU R14, [R1+0x388] ;  /* 0x00038800010e7983 */ /* 0x000f680000300800 */
[----:B------:R-:W-:Y:S04]  /*182d0*/  STL [R1+0x24c], R11 ;  /* 0x00024c0b01007387 */ /* 0x000fe80000100800 */
[----:B------:R1:W-:Y:S01]  /*182e0*/  LDGSTS.E [R6+0x11d00], desc[UR20][R4.64], P1 ;  /* 0x11d0000004067fae */ /* 0x0003e200089a1014 */
[----:B----4-:R-:W-:-:S02]  /*182f0*/  IMAD.X R15, R15, 0x1, R249, P2 ;  /* 0x000000010f0f7824 */ /* 0x010fc400010e06f9 */
[----:B-1----:R-:W-:Y:S02]  /*18300*/  IMAD.SHL.U32 R10, R10, 0x4, RZ ;  /* 0x000000040a0a7824 */ /* 0x002fe400078e00ff */
[----:B------:R-:W-:-:S05]  /*18310*/  IMAD.SHL.U32 R8, R8, 0x100, RZ ;  /* 0x0000010008087824 */ /* 0x000fca00078e00ff */
[----:B------:R-:W-:-:S04]  /*18320*/  LOP3.LUT R8, R8, 0x607c, R10, 0xc8, !PT ;  /* 0x0000607c08087812 */ /* 0x000fc800078ec80a */
[----:B------:R-:W-:Y:S01]  /*18330*/  LOP3.LUT R8, R8, 0x30, RZ, 0x3c, !PT ;  /* 0x0000003008087812 */ /* 0x000fe200078e3cff */
[----:B------:R-:W-:Y:S01]  /*18340*/  IMAD.X R12, R12, 0x1, R249, P3 ;  /* 0x000000010c0c7824 */ /* 0x000fe200018e06f9 */
[----:B------:R1:W-:Y:S02]  /*18350*/  STL [R1+0x248], R15 ;  /* 0x0002480f01007387 */ /* 0x0003e40000100800 */
[----:B------:R-:W-:Y:S02]  /*18360*/  IADD3 R6, PT, PT, R8, UR12, RZ ;  /* 0x0000000c08067c10 */ /* 0x000fe4000fffe0ff */
[----:B------:R-:W-:Y:S04]  /*18370*/  STL [R1+0x28c], R7 ;  /* 0x00028c0701007387 */ /* 0x000fe80000100800 */
[----:B------:R-:W4:Y:S01]  /*18380*/  LDL.LU R8, [R1+0x3cc] ;  /* 0x0003cc0001087983 */ /* 0x000f220000300800 */
[----:B------:R-:W-:-:S03]  /*18390*/  IMAD.MOV.U32 R5, RZ, RZ, R15 ;  /* 0x000000ffff057224 */ /* 0x000fc600078e000f */
[----:B------:R1:W-:Y:S04]  /*183a0*/  STL [R1+0x288], R12 ;  /* 0x0002880c01007387 */ /* 0x0003e80000100800 */
[----:B------:R-:W4:Y:S04]  /*183b0*/  LDL.LU R10, [R1+0x40c] ;  /* 0x00040c00010a7983 */ /* 0x000f280000300800 */
[----:B-1----:R-:W4:Y:S01]  /*183c0*/  LDL.LU R15, [R1+0x3c8] ;  /* 0x0003c800010f7983 */ /* 0x002f220000300800 */
[----:B------:R-:W-:-:S03]  /*183d0*/  IMAD.MOV.U32 R4, RZ, RZ, R11 ;  /* 0x000000ffff047224 */ /* 0x000fc600078e000b */
[----:B------:R-:W4:Y:S04]  /*183e0*/  LDL.LU R11, [R1+0x408] ;  /* 0x00040800010b7983 */ /* 0x000f280000300800 */
[----:B------:R1:W-:Y:S02]  /*183f0*/  LDGSTS.E [R6+0x10180], desc[UR20][R4.64], P1 ;  /* 0x1018000004067fae */ /* 0x0003e400089a1014 */
[----:B-1----:R-:W-:Y:S02]  /*18400*/  IMAD.MOV.U32 R4, RZ, RZ, R7 ;  /* 0x000000ffff047224 */ /* 0x002fe400078e0007 */
[----:B------:R-:W-:Y:S02]  /*18410*/  IMAD.MOV.U32 R5, RZ, RZ, R12 ;  /* 0x000000ffff057224 */ /* 0x000fe400078e000c */
[----:B------:R-:W4:Y:S04]  /*18420*/  LDL.LU R12, [R1+0x254] ;  /* 0x00025400010c7983 */ /* 0x000f280000300800 */
[----:B------:R-:W4:Y:S04]  /*18430*/  LDL.LU R7, [R1+0x294] ;  /* 0x0002940001077983 */ /* 0x000f280000300800 */
[----:B------:R1:W-:Y:S01]  /*18440*/  LDGSTS.E [R6+0x10580], desc[UR20][R4.64], P1 ;  /* 0x1058000004067fae */ /* 0x0003e200089a1014 */
[----:B--2---:R-:W-:-:S05]  /*18450*/  IADD3 R13, P2, PT, R13, R250, RZ ;  /* 0x000000fa0d0d7210 */ /* 0x004fca0007f5e0ff */
        /* <DEDUP_REMOVED lines=10> */
[----:B------:R-:W2:Y:S04]  /*18500*/  LDL.LU R13, [R1+0x290] ;  /* 0x00029000010d7983 */ /* 0x000ea80000300800 */
[----:B------:R1:W-:Y:S02]  /*18510*/  LDGSTS.E [R6+0x10980], desc[UR20][R4.64], P1 ;  /* 0x1098000004067fae */ /* 0x0003e400089a1014 */
[----:B-1----:R-:W-:Y:S01]  /*18520*/  MOV R4, R19 ;  /* 0x0000001300047202 */ /* 0x002fe20000000f00 */
[----:B------:R-:W-:-:S05]  /*18530*/  IMAD.MOV.U32 R5, RZ, RZ, R20 ;  /* 0x000000ffff057224 */ /* 0x000fca00078e0014 */
[----:B------:R1:W-:Y:S01]  /*18540*/  LDGSTS.E [R6+0x10d80], desc[UR20][R4.64], P1 ;  /* 0x10d8000004067fae */ /* 0x0003e200089a1014 */
[----:B---3--:R-:W-:-:S05]  /*18550*/  IADD3 R17, P2, PT, R17, R250, RZ ;  /* 0x000000fa11117210 */ /* 0x008fca0007f5e0ff */
[----:B-1----:R-:W-:Y:S01]  /*18560*/  IMAD.MOV.U32 R4, RZ, RZ, R17 ;  /* 0x000000ffff047224 */ /* 0x002fe200078e0011 */
[----:B------:R-:W-:Y:S01]  /*18570*/  IADD3 R9, P3, PT, R9, R250, RZ ;  /* 0x000000fa09097210 */ /* 0x000fe20007f7e0ff */
[--C-:B-----5:R-:W-:Y:S01]  /*18580*/  IMAD.X R18, R18, 0x1, R249.reuse, P2 ;  /* 0x0000000112127824 */ /* 0x120fe200010e06f9 */
[----:B------:R-:W-:Y:S03]  /*18590*/  STL [R1+0x34c], R17 ;  /* 0x00034c1101007387 */ /* 0x000fe60000100800 */
[----:B------:R-:W-:Y:S01]  /*185a0*/  IMAD.MOV.U32 R5, RZ, RZ, R18 ;  /* 0x000000ffff057224 */ /* 0x000fe200078e0012 */
[----:B------:R-:W-:Y:S01]  /*185b0*/  STL [R1+0x348], R18 ;  /* 0x0003481201007387 */ /* 0x000fe20000100800 */
[----:B------:R-:W-:-:S03]  /*185c0*/  IMAD.X R14, R14, 0x1, R249, P3 ;  /* 0x000000010e0e7824 */ /* 0x000fc600018e06f9 */
[----:B------:R-:W-:Y:S04]  /*185d0*/  STL [R1+0x38c], R9 ;  /* 0x00038c0901007387 */ /* 0x000fe80000100800 */
[----:B------:R1:W-:Y:S04]  /*185e0*/  LDGSTS.E [R6+0x11180], desc[UR20][R4.64], P1 ;  /* 0x1118000004067fae */ /* 0x0003e800089a1014 */
[----:B------:R3:W-:Y:S01]  /*185f0*/  STL [R1+0x388], R14 ;  /* 0x0003880e01007387 */ /* 0x0007e20000100800 */
[----:B-1----:R-:W-:Y:S02]  /*18600*/  IMAD.MOV.U32 R5, RZ, RZ, R14 ;  /* 0x000000ffff057224 */ /* 0x002fe400078e000e */
[----:B------:R-:W-:Y:S01]  /*18610*/  IMAD.MOV.U32 R4, RZ, RZ, R9 ;  /* 0x000000ffff047224 */ /* 0x000fe200078e0009 */
[----:B---3--:R-:W3:Y:S04]  /*18620*/  LDL.LU R14, [R1+0x2d0] ;  /* 0x0002d000010e7983 */ /* 0x008ee80000300800 */
[----:B------:R-:W5:Y:S04]  /*18630*/  LDL.LU R9, [R1+0x2d4] ;  /* 0x0002d40001097983 */ /* 0x000f680000300800 */
[----:B------:R-:W3:Y:S04]  /*18640*/  LDL.LU R20, [R1+0x310] ;  /* 0x0003100001147983 */ /* 0x000ee80000300800 */
[----:B------:R-:W3:Y:S04]  /*18650*/  LDL.LU R19, [R1+0x314] ;  /* 0x0003140001137983 */ /* 0x000ee80000300800 */
[----:B------:R1:W-:Y:S01]  /*18660*/  LDGSTS.E [R6+0x11580], desc[UR20][R4.64], P1 ;  /* 0x1158000004067fae */ /* 0x0003e200089a1014 */
[----:B----4-:R-:W-:-:S05]  /*18670*/  IADD3 R8, P2, PT, R8, R250, RZ ;  /* 0x000000fa08087210 */ /* 0x010fca0007f5e0ff */
[----:B------:R4:W-:Y:S01]  /*18680*/  STL [R1+0x3cc], R8 ;  /* 0x0003cc0801007387 */ /* 0x0009e20000100800 */
[----:B------:R-:W-:Y:S01]  /*18690*/  IADD3 R10, P3, PT, R10, R250, RZ ;  /* 0x000000fa0a0a7210 */ /* 0x000fe20007f7e0ff */
[----:B------:R-:W-:-:S03]  /*186a0*/  IMAD.X R15, R15, 0x1, R249, P2 ;  /* 0x000000010f0f7824 */ /* 0x000fc600010e06f9 */
[----:B------:R-:W-:Y:S02]  /*186b0*/  IADD3.X R11, PT, PT, R11, R249, RZ, P3, !PT ;  /* 0x000000f90b0b7210 */ /* 0x000fe40001ffe4ff */
[----:B------:R4:W-:Y:S04]  /*186c0*/  STL [R1+0x3c8], R15 ;  /* 0x0003c80f01007387 */ /* 0x0009e80000100800 */
[----:B------:R4:W-:Y:S01]  /*186d0*/  STL [R1+0x40c], R10 ;  /* 0x00040c0a01007387 */ /* 0x0009e20000100800 */
[----:B-1----:R-:W-:-:S03]  /*186e0*/  IMAD.MOV.U32 R4, RZ, RZ, R8 ;  /* 0x000000ffff047224 */ /* 0x002fc600078e0008 */
[----:B------:R-:W3:Y:S01]  /*186f0*/  LDL.LU R17, [R1+0x354] ;  /* 0x0003540001117983 */ /* 0x000ee20000300800 */
[----:B------:R-:W-:-:S03]  /*18700*/  IMAD.MOV.U32 R5, RZ, RZ, R15 ;  /* 0x000000ffff057224 */ /* 0x000fc600078e000f */
[----:B------:R1:W-:Y:S04]  /*18710*/  STL [R1+0x408], R11 ;  /* 0x0004080b01007387 */ /* 0x0003e80000100800 */
[----:B----4-:R-:W4:Y:S04]  /*18720*/  LDL.LU R8, [R1+0x394] ;  /* 0x0003940001087983 */ /* 0x010f280000300800 */
[----:B------:R-:W4:Y:S04]  /*18730*/  LDL.LU R18, [R1+0x350] ;  /* 0x0003500001127983 */ /* 0x000f280000300800 */
[----:B------:R1:W-:Y:S01]  /*18740*/  LDGSTS.E [R6+0x11980], desc[UR20][R4.64], P1 ;  /* 0x1198000004067fae */ /* 0x0003e200089a1014 */
[----:B------:R-:W1:Y:S02]  /*18750*/  S2R R15, SR_TID.X ;  /* 0x00000000000f7919 */ /* 0x000e640000002100 */
[----:B-1----:R-:W-:-:S02]  /*18760*/  IMAD.MOV.U32 R4, RZ, RZ, R10 ;  /* 0x000000ffff047224 */ /* 0x002fc400078e000a */
[----:B------:R-:W-:Y:S01]  /*18770*/  IMAD.MOV.U32 R5, RZ, RZ, R11 ;  /* 0x000000ffff057224 */ /* 0x000fe200078e000b */
[----:B------:R-:W4:Y:S01]  /*18780*/  LDL.LU R10, [R1+0x390] ;  /* 0x00039000010a7983 */ /* 0x000f220000300800 */
[----:B------:R-:W1:Y:S01]  /*18790*/  S2R R11, SR_TID.X ;  /* 0x00000000000b7919 */ /* 0x000e620000002100 */
[-C--:B------:R-:W-:Y:S02]  /*187a0*/  IADD3 R12, P2, PT, R12, R250.reuse, RZ ;  /* 0x000000fa0c0c7210 */ /* 0x080fe40007f5e0ff */
[----:B------:R-:W-:Y:S01]  /*187b0*/  IADD3 R7, P3, PT, R7, R250, RZ ;  /* 0x000000fa07077210 */ /* 0x000fe20007f7e0ff */
[----:B------:R1:W-:Y:S04]  /*187c0*/  LDGSTS.E [R6+0x11d80], desc[UR20][R4.64], P1 ;  /* 0x11d8000004067fae */ /* 0x0003e800089a1014 */
[----:B------:R-:W-:Y:S01]  /*187d0*/  STL [R1+0x254], R12 ;  /* 0x0002540c01007387 */ /* 0x000fe20000100800 */
[----:B------:R-:W-:-:S02]  /*187e0*/  IMAD.SHL.U32 R15, R15, 0x4, RZ ;  /* 0x000000040f0f7824 */ /* 0x000fc400078e00ff */
[----:B-1----:R-:W-:-:S05]  /*187f0*/  IMAD.SHL.U32 R11, R11, 0x100, RZ ;  /* 0x000001000b0b7824 */ /* 0x002fca00078e00ff */
[----:B------:R-:W-:-:S04]  /*18800*/  LOP3.LUT R11, R11, 0x607c, R15, 0xc8, !PT ;  /* 0x0000607c0b0b7812 */ /* 0x000fc800078ec80f */
[----:B------:R-:W-:-:S04]  /*18810*/  LOP3.LUT R11, R11, 0x40, RZ, 0x3c, !PT ;  /* 0x000000400b0b7812 */ /* 0x000fc800078e3cff */
[----:B------:R-:W-:Y:S01]  /*18820*/  IADD3 R6, PT, PT, R11, UR12, RZ ;  /* 0x0000000c0b067c10 */ /* 0x000fe2000fffe0ff */
[----:B------:R-:W-:Y:S02]  /*18830*/  IMAD.MOV.U32 R4, RZ, RZ, R12 ;  /* 0x000000ffff047224 */ /* 0x000fe400078e000c */
[----:B--2---:R-:W-:-:S05]  /*18840*/  IMAD.X R16, R16, 0x1, R249, P2 ;  /* 0x0000000110107824 */ /* 0x004fca00010e06f9 */
[----:B------:R1:W-:Y:S01]  /*18850*/  STL [R1+0x250], R16 ;  /* 0x0002501001007387 */ /* 0x0003e20000100800 */
[----:B------:R-:W-:-:S03]  /*18860*/  IMAD.X R13, R13, 0x1, R249, P3 ;  /* 0x000000010d0d7824 */ /* 0x000fc600018e06f9 */
        /* <DEDUP_REMOVED lines=10> */
[----:B------:R-:W2:Y:S04]  /*18910*/  LDL.LU R13, [R1+0x25c] ;  /* 0x00025c00010d7983 */ /* 0x000ea80000300800 */
[----:B------:R1:W-:Y:S04]  /*18920*/  LDGSTS.E [R6+0x10600], desc[UR20][R4.64], P1 ;  /* 0x1060000004067fae */ /* 0x0003e800089a1014 */
[----:B------:R-:W2:Y:S01]  /*18930*/  LDL.LU R7, [R1+0x29c] ;  /* 0x00029c0001077983 */ /* 0x000ea20000300800 */
[----:B-----5:R-:W-:-:S05]  /*18940*/  IADD3 R9, P2, PT, R9, R250, RZ ;  /* 0x000000fa09097210 */ /* 0x020fca0007f5e0ff */
[----:B---3--:R-:W-:Y:S01]  /*18950*/  IMAD.X R14, R14, 0x1, R249, P2 ;  /* 0x000000010e0e7824 */ /* 0x008fe200010e06f9 */
[----:B------:R-:W-:Y:S01]  /*18960*/  IADD3 R19, P3, PT, R19, R250, RZ ;  /* 0x000000fa13137210 */ /* 0x000fe20007f7e0ff */
[----:B-1----:R-:W-:Y:S02]  /*18970*/  IMAD.MOV.U32 R4, RZ, RZ, R9 ;  /* 0x000000ffff047224 */ /* 0x002fe400078e0009 */
[----:B------:R-:W-:Y:S02]  /*18980*/  IMAD.MOV.U32 R5, RZ, RZ, R14 ;  /* 0x000000ffff057224 */ /* 0x000fe400078e000e */
[----:B------:R-:W-:Y:S01]  /*18990*/  IMAD.X R20, R20, 0x1, R249, P3 ;  /* 0x0000000114147824 */ /* 0x000fe200018e06f9 */
[----:B------:R-:W-:Y:S04]  /*189a0*/  STL [R1+0x2d4], R9 ;  /* 0x0002d40901007387 */ /* 0x000fe80000100800 */
[----:B------:R1:W-:Y:S04]  /*189b0*/  LDGSTS.E [R6+0x10a00], desc[UR20][R4.64], P1 ;  /* 0x10a0000004067fae */ /* 0x0003e800089a1014 */
[----:B------:R3:W-:Y:S04]  /*189c0*/  STL [R1+0x2d0], R14 ;  /* 0x0002d00e01007387 */ /* 0x0007e80000100800 */
[----:B------:R-:W-:Y:S01]  /*189d0*/  STL [R1+0x314], R19 ;  /* 0x0003141301007387 */ /* 0x000fe20000100800 */
[----:B-1----:R-:W-:Y:S01]  /*189e0*/  MOV R4, R19 ;  /* 0x0000001300047202 */ /* 0x002fe20000000f00 */
[----:B------:R-:W-:-:S02]  /*189f0*/  IMAD.MOV.U32 R5, RZ, RZ, R20 ;  /* 0x000000ffff057224 */ /* 0x000fc400078e0014 */
[----:B---3--:R-:W3:Y:S04]  /*18a00*/  LDL.LU R14, [R1+0x258] ;  /* 0x00025800010e7983 */ /* 0x008ee80000300800 */
[----:B------:R1:W-:Y:S01]  /*18a10*/  LDGSTS.E [R6+0x10e00], desc[UR20][R4.64], P1 ;  /* 0x10e0000004067fae */ /* 0x0003e200089a1014 */
[----:B------:R-:W-:-:S03]  /*18a20*/  IADD3 R17, P2, PT, R17, R250, RZ ;  /* 0x000000fa11117210 */ /* 0x000fc60007f5e0ff */
[----:B------:R-:W-:Y:S01]  /*18a30*/  STL [R1+0x310], R20 ;  /* 0x0003101401007387 */ /* 0x000fe20000100800 */
[----:B----4-:R-:W-:Y:S01]  /*18a40*/  IADD3 R8, P3, PT, R8, R250, RZ ;  /* 0x000000fa08087210 */ /* 0x010fe20007f7e0ff */
[----:B-1----:R-:W-:Y:S02]  /*18a50*/  IMAD.MOV.U32 R4, RZ, RZ, R17 ;  /* 0x000000ffff047224 */ /* 0x002fe400078e0011 */
[----:B------:R-:W4:Y:S01]  /*18a60*/  LDL.LU R9, [R1+0x298] ;  /* 0x0002980001097983 */ /* 0x000f220000300800 */
[----:B------:R-:W-:-:S04]  /*18a70*/  IMAD.X R18, R18, 0x1, R249, P2 ;  /* 0x0000000112127824 */ /* 0x000fc800010e06f9 */
[----:B------:R-:W-:Y:S01]  /*18a80*/  IMAD.MOV.U32 R5, RZ, RZ, R18 ;  /* 0x000000ffff057224 */ /* 0x000fe200078e0012 */
[----:B------:R-:W-:Y:S04]  /*18a90*/  STL [R1+0x354], R17 ;  /* 0x0003541101007387 */ /* 0x000fe80000100800 */
[----:B------:R-:W-:Y:S04]  /*18aa0*/  STL [R1+0x350], R18 ;  /* 0x0003501201007387 */ /* 0x000fe80000100800 */
[----:B------:R-:W-:Y:S04]  /*18ab0*/  STL [R1+0x394], R8 ;  /* 0x0003940801007387 */ /* 0x000fe80000100800 */
[----:B------:R1:W-:Y:S01]  /*18ac0*/  LDGSTS.E [R6+0x11200], desc[UR20][R4.64], P1 ;  /* 0x1120000004067fae */ /* 0x0003e200089a1014 */
[----:B------:R-:W-:-:S05]  /*18ad0*/  IMAD.X R10, R10, 0x1, R249, P3 ;  /* 0x000000010a0a7824 */ /* 0x000fca00018e06f9 */
[----:B------:R5:W-:Y:S01]  /*18ae0*/  STL [R1+0x390], R10 ;  /* 0x0003900a01007387 */ /* 0x000be20000100800 */
[----:B-1----:R-:W-:Y:S02]  /*18af0*/  IMAD.MOV.U32 R5, RZ, RZ, R10 ;  /* 0x000000ffff057224 */ /* 0x002fe400078e000a */
[----:B------:R-:W-:Y:S01]  /*18b00*/  IMAD.MOV.U32 R4, RZ, RZ, R8 ;  /* 0x000000ffff047224 */ /* 0x000fe200078e0008 */
[----:B-----5:R-:W5:Y:S04]  /*18b10*/  LDL.LU R10, [R1+0x2d8] ;  /* 0x0002d800010a7983 */ /* 0x020f680000300800 */
[----:B------:R-:W5:Y:S04]  /*18b20*/  LDL.LU R8, [R1+0x2dc] ;  /* 0x0002dc0001087983 */ /* 0x000f680000300800 */
[----:B------:R-:W5:Y:S04]  /*18b30*/  LDL.LU R20, [R1+0x318] ;  /* 0x0003180001147983 */ /* 0x000f680000300800 */
[----:B------:R-:W5:Y:S04]  /*18b40*/  LDL.LU R19, [R1+0x31c] ;  /* 0x00031c0001137983 */ /* 0x000f680000300800 */
[----:B------:R1:W-:Y:S01]  /*18b50*/  LDGSTS.E [R6+0x11600], desc[UR20][R4.64], P1 ;  /* 0x1160000004067fae */ /* 0x0003e200089a1014 */
[----:B--2---:R-:W-:-:S02]  /*18b60*/  IADD3 R15, P2, PT, R15, R250, RZ ;  /* 0x000000fa0f0f7210 */ /* 0x004fc40007f5e0ff */
[----:B------:R-:W-:-:S03]  /*18b70*/  IADD3 R11, P3, PT, R11, R250, RZ ;  /* 0x000000fa0b0b7210 */ /* 0x000fc60007f7e0ff */
[----:B------:R-:W-:Y:S01]  /*18b80*/  IMAD.X R16, R16, 0x1, R249, P2 ;  /* 0x0000000110107824 */ /* 0x000fe200010e06f9 */
[----:B------:R2:W-:Y:S01]  /*18b90*/  STL [R1+0x3d4], R15 ;  /* 0x0003d40f01007387 */ /* 0x0005e20000100800 */
[----:B-1----:R-:W-:Y:S01]  /*18ba0*/  IMAD.MOV.U32 R4, RZ, RZ, R15 ;  /* 0x000000ffff047224 */ /* 0x002fe200078e000f */
[----:B------:R-:W-:Y:S02]  /*18bb0*/  IADD3.X R12, PT, PT, R12, R249, RZ, P3, !PT ;  /* 0x000000f90c0c7210 */ /* 0x000fe40001ffe4ff */
[----:B------:R1:W-:Y:S01]  /*18bc0*/  STL [R1+0x3d0], R16 ;  /* 0x0003d01001007387 */ /* 0x0003e20000100800 */
[----:B------:R-:W-:-:S03]  /*18bd0*/  IMAD.MOV.U32 R5, RZ, RZ, R16 ;  /* 0x000000ffff057224 */ /* 0x000fc600078e0010 */
[----:B------:R1:W-:Y:S04]  /*18be0*/  STL [R1+0x414], R11 ;  /* 0x0004140b01007387 */ /* 0x0003e80000100800 */
[----:B--2---:R-:W2:Y:S04]  /*18bf0*/  LDL.LU R15, [R1+0x35c] ;  /* 0x00035c00010f7983 */ /* 0x004ea80000300800 */
[----:B------:R1:W-:Y:S04]  /*18c00*/  STL [R1+0x410], R12 ;  /* 0x0004100c01007387 */ /* 0x0003e80000100800 */
[----:B-1----:R-:W2:Y:S04]  /*18c10*/  LDL.LU R16, [R1+0x39c] ;  /* 0x00039c0001107983 */ /* 0x002ea80000300800 */
[----:B------:R-:W2:Y:S04]  /*18c20*/  LDL.LU R17, [R1+0x358] ;  /* 0x0003580001117983 */ /* 0x000ea80000300800 */
[----:B------:R-:W2:Y:S04]  /*18c30*/  LDL.LU R18, [R1+0x398] ;  /* 0x0003980001127983 */ /* 0x000ea80000300800 */
[----:B------:R1:W-:Y:S02]  /*18c40*/  LDGSTS.E [R6+0x11a00], desc[UR20][R4.64], P1 ;  /* 0x11a0000004067fae */ /* 0x0003e400089a1014 */
[----:B-1----:R-:W-:-:S02]  /*18c50*/  IMAD.MOV.U32 R4, RZ, RZ, R11 ;  /* 0x000000ffff047224 */ /* 0x002fc400078e000b */
[----:B------:R-:W-:Y:S01]  /*18c60*/  IMAD.MOV.U32 R5, RZ, RZ, R12 ;  /* 0x000000ffff057224 */ /* 0x000fe200078e000c */
[----:B------:R-:W1:Y:S01]  /*18c70*/  S2R R11, SR_TID.X ;  /* 0x00000000000b7919 */ /* 0x000e620000002100 */
[----:B------:R-:W1:Y:S01]  /*18c80*/  S2R R12, SR_TID.X ;  /* 0x00000000000c7919 */ /* 0x000e620000002100 */
[-C--:B------:R-:W-:Y:S02]  /*18c90*/  IADD3 R13, P2, PT, R13, R250.reuse, RZ ;  /* 0x000000fa0d0d7210 */ /* 0x080fe40007f5e0ff */
[----:B------:R-:W-:Y:S01]  /*18ca0*/  IADD3 R7, P3, PT, R7, R250, RZ ;  /* 0x000000fa07077210 */ /* 0x000fe20007f7e0ff */
[----:B------:R1:W-:Y:S04]  /*18cb0*/  LDGSTS.E [R6+0x11e00], desc[UR20][R4.64], P1 ;  /* 0x11e0000004067fae */ /* 0x0003e800089a1014 */
[----:B------:R1:W-:Y:S02]  /*18cc0*/  STL [R1+0x25c], R13 ;  /* 0x00025c0d01007387 */ /* 0x0003e40000100800 */
[----:B-1----:R-:W-:-:S02]  /*18cd0*/  IMAD.SHL.U32 R11, R11, 0x100, RZ ;  /* 0x000001000b0b7824 */ /* 0x002fc400078e00ff */
[----:B------:R-:W-:-:S05]  /*18ce0*/  IMAD.SHL.U32 R12, R12, 0x4, RZ ;  /* 0x000000040c0c7824 */ /* 0x000fca00078e00ff */
[----:B------:R-:W-:-:S04]  /*18cf0*/  LOP3.LUT R11, R11, 0x607c, R12, 0xc8, !PT ;  /* 0x0000607c0b0b7812 */ /* 0x000fc800078ec80c */
[----:B------:R-:W-:Y:S01]  /*18d00*/  LOP3.LUT R11, R11, 0x50, RZ, 0x3c, !PT ;  /* 0x000000500b0b7812 */ /* 0x000fe200078e3cff */
[----:B---3--:R-:W-:-:S03]  /*18d10*/  IMAD.X R14, R14, 0x1, R249, P2 ;  /* 0x000000010e0e7824 */ /* 0x008fc600010e06f9 */
[----:B------:R-:W-:Y:S02]  /*18d20*/  IADD3 R6, PT, PT, R11, UR12, RZ ;  /* 0x0000000c0b067c10 */ /* 0x000fe4000fffe0ff */
[----:B------:R1:W-:Y:S04]  /*18d30*/  STL [R1+0x258], R14 ;  /* 0x0002580e01007387 */ /* 0x0003e80000100800 */
[----:B------:R-:W-:Y:S04]  /*18d40*/  STL [R1+0x29c], R7 ;  /* 0x00029c0701007387 */ /* 0x000fe80000100800 */
[----:B------:R-:W3:Y:S01]  /*18d50*/  LDL.LU R11, [R1+0x3dc] ;  /* 0x0003dc00010b7983 */ /* 0x000ee20000300800 */
[----:B------:R-:W-:-:S02]  /*18d60*/  IMAD.MOV.U32 R4, RZ, RZ, R13 ;  /* 0x000000ffff047224 */ /* 0x000fc400078e000d */
[----:B------:R-:W-:-:S05]  /*18d70*/  IMAD.MOV.U32 R5, RZ, RZ, R14 ;  /* 0x000000ffff057224 */ /* 0x000fca00078e000e */
[----:B------:R1:W-:Y:S01]  /*18d80*/  LDGSTS.E [R6+0x10280], desc[UR20][R4.64], P1 ;  /* 0x1028000004067fae */ /* 0x0003e200089a1014 */
[----:B----4-:R-:W-:-:S05]  /*18d90*/  IMAD.X R9, R9, 0x1, R249, P3 ;  /* 0x0000000109097824 */ /* 0x010fca00018e06f9 */
[----:B------:R4:W-:Y:S04]  /*18da0*/  STL [R1+0x298], R9 ;  /* 0x0002980901007387 */ /* 0x0009e80000100800 */
[----:B------:R-:W3:Y:S04]  /*18db0*/  LDL.LU R12, [R1+0x41c] ;  /* 0x00041c00010c7983 */ /* 0x000ee80000300800 */
[----:B------:R-:W3:Y:S01]  /*18dc0*/  LDL.LU R13, [R1+0x3d8] ;  /* 0x0003d800010d7983 */ /* 0x000ee20000300800 */
[----:B-1----:R-:W-:Y:S02]  /*18dd0*/  IMAD.MOV.U32 R4, RZ, RZ, R7 ;  /* 0x000000ffff047224 */ /* 0x002fe400078e0007 */
[----:B------:R-:W-:Y:S01]  /*18de0*/  IMAD.MOV.U32 R5, RZ, RZ, R9 ;  /* 0x000000ffff057224 */ /* 0x000fe200078e0009 */
[----:B------:R-:W3:Y:S04]  /*18df0*/  LDL.LU R14, [R1+0x418] ;  /* 0x00041800010e7983 */ /* 0x000ee80000300800 */
[----:B----4-:R-:W4:Y:S04]  /*18e00*/  LDL.LU R9, [R1+0x264] ;  /* 0x0002640001097983 */ /* 0x010f280000300800 */
[----:B------:R-:W4:Y:S04]  /*18e10*/  LDL.LU R7, [R1+0x2a4] ;  /* 0x0002a40001077983 */ /* 0x000f280000300800 */
[----:B------:R1:W-:Y:S01]  /*18e20*/  LDGSTS.E [R6+0x10680], desc[UR20][R4.64], P1 ;  /* 0x1068000004067fae */ /* 0x0003e200089a1014 */
[----:B-----5:R-:W-:-:S05]  /*18e30*/  IADD3 R8, P2, PT, R8, R250, RZ ;  /* 0x000000fa08087210 */ /* 0x020fca0007f5e0ff */
[--C-:B------:R-:W-:Y:S01]  /*18e40*/  IMAD.X R10, R10, 0x1, R249.reuse, P2 ;  /* 0x000000010a0a7824 */ /* 0x100fe200010e06f9 */
[----:B------:R-:W-:Y:S01]  /*18e50*/  IADD3 R19, P3, PT, R19, R250, RZ ;  /* 0x000000fa13137210 */ /* 0x000fe20007f7e0ff */
[----:B------:R-:W-:Y:S02]  /*18e60*/  STL [R1+0x2dc], R8 ;  /* 0x0002dc0801007387 */ /* 0x000fe40000100800 */
[----:B-1----:R-:W-:Y:S02]  /*18e70*/  IMAD.MOV.U32 R5, RZ, RZ, R10 ;  /* 0x000000ffff057224 */ /* 0x002fe400078e000a */
[----:B------:R-:W-:Y:S01]  /*18e80*/  IMAD.X R20, R20, 0x1, R249, P3 ;  /* 0x0000000114147824 */ /* 0x000fe200018e06f9 */
[----:B------:R1:W-:Y:S04]  /*18e90*/  STL [R1+0x2d8], R10 ;  /* 0x0002d80a01007387 */ /* 0x0003e80000100800 */
[----:B------:R-:W-:Y:S01]  /*18ea0*/  STL [R1+0x31c], R19 ;  /* 0x00031c1301007387 */ /* 0x000fe20000100800 */
[----:B------:R-:W-:-:S03]  /*18eb0*/  IMAD.MOV.U32 R4, RZ, RZ, R8 ;  /* 0x000000ffff047224 */ /* 0x000fc600078e0008 */
[----:B-1----:R-:W5:Y:S04]  /*18ec0*/  LDL.LU R10, [R1+0x260] ;  /* 0x00026000010a7983 */ /* 0x002f680000300800 */
[----:B------:R-:W-:Y:S04]  /*18ed0*/  STL [R1+0x318], R20 ;  /* 0x0003181401007387 */ /* 0x000fe80000100800 */
[----:B------:R-:W5:Y:S04]  /*18ee0*/  LDL.LU R8, [R1+0x2a0] ;  /* 0x0002a00001087983 */ /* 0x000f680000300800 */
[----:B------:R1:W-:Y:S02]  /*18ef0*/  LDGSTS.E [R6+0x10a80], desc[UR20][R4.64], P1 ;  /* 0x10a8000004067fae */ /* 0x0003e400089a1014 */
[----:B-1----:R-:W-:Y:S01]  /*18f00*/  MOV R4, R19 ;  /* 0x0000001300047202 */ /* 0x002fe20000000f00 */
[----:B------:R-:W-:-:S05]  /*18f10*/  IMAD.MOV.U32 R5, RZ, RZ, R20 ;  /* 0x000000ffff057224 */ /* 0x000fca00078e0014 */
[----:B------:R1:W-:Y:S01]  /*18f20*/  LDGSTS.E [R6+0x10e80], desc[UR20][R4.64], P1 ;  /* 0x10e8000004067fae */ /* 0x0003e200089a1014 */
[-C--:B--2---:R-:W-:Y:S02]  /*18f30*/  IADD3 R15, P2, PT, R15, R250.reuse, RZ ;  /* 0x000000fa0f0f7210 */ /* 0x084fe40007f5e0ff */
[----:B------:R-:W-:-:S03]  /*18f40*/  IADD3 R16, P3, PT, R16, R250, RZ ;  /* 0x000000fa10107210 */ /* 0x000fc60007f7e0ff */
[----:B------:R-:W-:Y:S01]  /*18f50*/  IMAD.X R17, R17, 0x1, R249, P2 ;  /* 0x0000000111117824 */ /* 0x000fe200010e06f9 */
[----:B------:R-:W-:Y:S01]  /*18f60*/  STL [R1+0x35c], R15 ;  /* 0x00035c0f01007387 */ /* 0x000fe20000100800 */
[----:B-1----:R-:W-:Y:S02]  /*18f70*/  IMAD.MOV.U32 R4, RZ, RZ, R15 ;  /* 0x000000ffff047224 */ /* 0x002fe400078e000f */
[----:B------:R-:W-:Y:S01]  /*18f80*/  IMAD.X R18, R18, 0x1, R249, P3 ;  /* 0x0000000112127824 */ /* 0x000fe200018e06f9 */
[----:B------:R1:W-:Y:S01]  /*18f90*/  STL [R1+0x358], R17 ;  /* 0x0003581101007387 */ /* 0x0003e20000100800 */
[----:B------:R-:W-:-:S03]  /*18fa0*/  IMAD.MOV.U32 R5, RZ, RZ, R17 ;  /* 0x000000ffff057224 */ /* 0x000fc600078e0011 */
[----:B------:R-:W-:Y:S04]  /*18fb0*/  STL [R1+0x39c], R16 ;  /* 0x00039c1001007387 */ /* 0x000fe80000100800 */
[----:B------:R2:W-:Y:S04]  /*18fc0*/  LDGSTS.E [R6+0x11280], desc[UR20][R4.64], P1 ;  /* 0x1128000004067fae */ /* 0x0005e800089a1014 */
[----:B-1----:R-:W5:Y:S04]  /*18fd0*/  LDL.LU R17, [R1+0x2e4] ;  /* 0x0002e40001117983 */ /* 0x002f680000300800 */
[----:B------:R1:W-:Y:S04]  /*18fe0*/  STL [R1+0x398], R18 ;  /* 0x0003981201007387 */ /* 0x0003e80000100800 */
[----:B------:R-:W5:Y:S01]  /*18ff0*/  LDL.LU R15, [R1+0x324] ;  /* 0x00032400010f7983 */ /* 0x000f620000300800 */
[----:B--2---:R-:W-:-:S02]  /*19000*/  IMAD.MOV.U32 R5, RZ, RZ, R18 ;  /* 0x000000ffff057224 */ /* 0x004fc400078e0012 */
[----:B------:R-:W-:Y:S01]  /*19010*/  IMAD.MOV.U32 R4, RZ, RZ, R16 ;  /* 0x000000ffff047224 */ /* 0x000fe200078e0010 */
[----:B-1----:R-:W2:Y:S04]  /*19020*/  LDL.LU R18, [R1+0x2e0] ;  /* 0x0002e00001127983 */ /* 0x002ea80000300800 */
[----:B------:R-:W2:Y:S01]  /*19030*/  LDL.LU R16, [R1+0x320] ;  /* 0x0003200001107983 */ /* 0x000ea20000300800 */
[----:B------:R-:W1:Y:S01]  /*19040*/  S2R R20, SR_TID.X ;  /* 0x0000000000147919 */ /* 0x000e620000002100 */
[----:B------:R-:W1:Y:S02]  /*19050*/  S2R R19, SR_TID.X ;  /* 0x0000000000137919 */ /* 0x000e640000002100 */
[----:B------:R1:W-:Y:S02]  /*19060*/  LDGSTS.E [R6+0x11680], desc[UR20][R4.64], P1 ;  /* 0x1168000004067fae */ /* 0x0003e400089a1014 */
[----:B-1----:R-:W-:-:S02]  /*19070*/  IMAD.SHL.U32 R20, R20, 0x4, RZ ;  /* 0x0000000414147824 */ /* 0x002fc400078e00ff */
[----:B------:R-:W-:Y:S01]  /*19080*/  IMAD.SHL.U32 R19, R19, 0x100, RZ ;  /* 0x0000010013137824 */ /* 0x000fe200078e00ff */
[----:B---3--:R-:W-:-:S05]  /*19090*/  IADD3 R11, P2, PT, R11, R250, RZ ;  /* 0x000000fa0b0b7210 */ /* 0x008fca0007f5e0ff */
[----:B------:R-:W-:Y:S01]  /*190a0*/  IMAD.MOV.U32 R4, RZ, RZ, R11 ;  /* 0x000000ffff047224 */ /* 0x000fe200078e000b */
[----:B------:R-:W-:Y:S01]  /*190b0*/  STL [R1+0x3dc], R11 ;  /* 0x0003dc0b01007387 */ /* 0x000fe20000100800 */
[----:B------:R-:W-:-:S04]  /*190c0*/  LOP3.LUT R19, R19, 0x607c, R20, 0xc8, !PT ;  /* 0x0000607c13137812 */ /* 0x000fc800078ec814 */
[----:B------:R-:W-:Y:S02]  /*190d0*/  LOP3.LUT R19, R19, 0x60, RZ, 0x3c, !PT ;  /* 0x0000006013137812 */ /* 0x000fe400078e3cff */
[----:B------:R-:W-:Y:S01]  /*190e0*/  IADD3 R12, P3, PT, R12, R250, RZ ;  /* 0x000000fa0c0c7210 */ /* 0x000fe20007f7e0ff */
[----:B------:R-:W-:-:S04]  /*190f0*/  IMAD.X R13, R13, 0x1, R249, P2 ;  /* 0x000000010d0d7824 */ /* 0x000fc800010e06f9 */
[----:B------:R-:W-:Y:S01]  /*19100*/  IMAD.MOV.U32 R5, RZ, RZ, R13 ;  /* 0x000000ffff057224 */ /* 0x000fe200078e000d */
[----:B------:R-:W-:Y:S01]  /*19110*/  IADD3.X R14, PT, PT, R14, R249, RZ, P3, !PT ;  /* 0x000000f90e0e7210 */ /* 0x000fe20001ffe4ff */
[----:B------:R1:W-:Y:S01]  /*19120*/  STL [R1+0x3d8], R13 ;  /* 0x0003d80d01007387 */ /* 0x0003e20000100800 */
[----:B----4-:R-:W-:-:S03]  /*19130*/  IADD3 R9, P2, PT, R9, R250, RZ ;  /* 0x000000fa09097210 */ /* 0x010fc60007f5e0ff */
[----:B------:R3:W-:Y:S01]  /*19140*/  LDGSTS.E [R6+0x11a80], desc[UR20][R4.64], P1 ;  /* 0x11a8000004067fae */ /* 0x0007e200089a1014 */
[----:B------:R-:W-:-:S03]  /*19150*/  IADD3 R7, P3, PT, R7, R250, RZ ;  /* 0x000000fa07077210 */ /* 0x000fc60007f7e0ff */
[----:B------:R-:W-:Y:S04]  /*19160*/  STL [R1+0x41c], R12 ;  /* 0x00041c0c01007387 */ /* 0x000fe80000100800 */
[----:B-1----:R-:W4:Y:S01]  /*19170*/  LDL.LU R13, [R1+0x364] ;  /* 0x00036400010d7983 */ /* 0x002f220000300800 */
[----:B---3--:R-:W-:Y:S02]  /*19180*/  IMAD.MOV.U32 R4, RZ, RZ, R12 ;  /* 0x000000ffff047224 */ /* 0x008fe400078e000c */
[----:B------:R-:W-:Y:S01]  /*19190*/  IMAD.MOV.U32 R5, RZ, RZ, R14 ;  /* 0x000000ffff057224 */ /* 0x000fe200078e000e */
[----:B------:R1:W-:Y:S04]  /*191a0*/  STL [R1+0x418], R14 ;  /* 0x0004180e01007387 */ /* 0x0003e80000100800 */
[----:B------:R-:W3:Y:S04]  /*191b0*/  LDL.LU R11, [R1+0x3a4] ;  /* 0x0003a400010b7983 */ /* 0x000ee80000300800 */
[----:B------:R5:W-:Y:S04]  /*191c0*/  LDGSTS.E [R6+0x11e80], desc[UR20][R4.64], P1 ;  /* 0x11e8000004067fae */ /* 0x000be800089a1014 */
[----:B-1----:R-:W3:Y:S04]  /*191d0*/  LDL.LU R14, [R1+0x360] ;  /* 0x00036000010e7983 */ /* 0x002ee80000300800 */
[----:B------:R-:W3:Y:S01]  /*191e0*/  LDL.LU R12, [R1+0x3a0] ;  /* 0x0003a000010c7983 */ /* 0x000ee20000300800 */
[----:B-----5:R-:W-:Y:S01]  /*191f0*/  IADD3 R6, PT, PT, R19, UR12, RZ ;  /* 0x0000000c13067c10 */ /* 0x020fe2000fffe0ff */
[----:B------:R-:W-:-:S02]  /*19200*/  IMAD.MOV.U32 R4, RZ, RZ, R9 ;  /* 0x000000ffff047224 */ /* 0x000fc400078e0009 */
[--C-:B------:R-:W-:Y:S01]  /*19210*/  IMAD.X R10, R10, 0x1, R249.reuse, P2 ;  /* 0x000000010a0a7824 */ /* 0x100fe200010e06f9 */
[----:B------:R-:W-:Y:S03]  /*19220*/  STL [R1+0x264], R9 ;  /* 0x0002640901007387 */ /* 0x000fe60000100800 */
[----:B------:R-:W-:Y:S01]  /*19230*/  IMAD.MOV.U32 R5, RZ, RZ, R10 ;  /* 0x000000ffff057224 */ /* 0x000fe200078e000a */
[----:B------:R1:W-:Y:S01]  /*19240*/  STL [R1+0x260], R10 ;  /* 0x0002600a01007387 */ /* 0x0003e20000100800 */
[----:B------:R-:W-:-:S03]  /*19250*/  IMAD.X R8, R8, 0x1, R249, P3 ;  /* 0x0000000108087824 */ /* 0x000fc600018e06f9 */
[----:B------:R-:W-:Y:S04]  /*19260*/  STL [R1+0x2a4], R7 ;  /* 0x0002a40701007387 */ /* 0x000fe80000100800 */
[----:B------:R5:W-:Y:S04]  /*19270*/  STL [R1+0x2a0], R8 ;  /* 0x0002a00801007387 */ /* 0x000be80000100800 */
[----:B------:R5:W-:Y:S04]  /*19280*/  LDGSTS.E [R6+0x10300], desc[UR20][R4.64], P1 ;  /* 0x1030000004067fae */ /* 0x000be800089a1014 */
[----:B-1----:R-:W3:Y:S01]  /*19290*/  LDL.LU R10, [R1+0x3e0] ;  /* 0x0003e000010a7983 */ /* 0x002ee20000300800 */
[----:B-----5:R-:W-:-:S03]  /*192a0*/  IMAD.MOV.U32 R5, RZ, RZ, R8 ;  /* 0x000000ffff057224 */ /* 0x020fc600078e0008 */
[----:B------:R-:W5:Y:S01]  /*192b0*/  LDL.LU R8, [R1+0x3e4] ;  /* 0x0003e40001087983 */ /* 0x000f620000300800 */
[----:B------:R-:W-:-:S03]  /*192c0*/  IMAD.MOV.U32 R4, RZ, RZ, R7 ;  /* 0x000000ffff047224 */ /* 0x000fc600078e0007 */
[----:B------:R-:W5:Y:S04]  /*192d0*/  LDL.LU R9, [R1+0x420] ;  /* 0x0004200001097983 */ /* 0x000f680000300800 */
[----:B------:R-:W5:Y:S04]  /*192e0*/  LDL.LU R7, [R1+0x424] ;  /* 0x0004240001077983 */ /* 0x000f680000300800 */
[----:B------:R1:W-:Y:S01]  /*192f0*/  LDGSTS.E [R6+0x10700], desc[UR20][R4.64], P1 ;  /* 0x1070000004067fae */ /* 0x0003e200089a1014 */
[-C--:B------:R-:W-:Y:S02]  /*19300*/  IADD3 R17, P2, PT, R17, R250.reuse, RZ ;  /* 0x000000fa11117210 */ /* 0x080fe40007f5e0ff */
[----:B------:R-:W-:-:S03]  /*19310*/  IADD3 R15, P3, PT, R15, R250, RZ ;  /* 0x000000fa0f0f7210 */ /* 0x000fc60007f7e0ff */
[----:B------:R-:W-:Y:S01]  /*19320*/  STL [R1+0x2e4], R17 ;  /* 0x0002e41101007387 */ /* 0x000fe20000100800 */
[--C-:B--2---:R-:W-:Y:S02]  /*19330*/  IMAD.X R18, R18, 0x1, R249.reuse, P2 ;  /* 0x0000000112127824 */ /* 0x104fe400010e06f9 */
[----:B------:R-:W-:-:S03]  /*19340*/  IMAD.X R16, R16, 0x1, R249, P3 ;  /* 0x0000000110107824 */ /* 0x000fc600018e06f9 */
[----:B------:R2:W-:Y:S04]  /*19350*/  STL [R1+0x2e0], R18 ;  /* 0x0002e01201007387 */ /* 0x0005e80000100800 */
[----:B------:R-:W-:Y:S04]  /*19360*/  STL [R1+0x324], R15 ;  /* 0x0003240f01007387 */ /* 0x000fe80000100800 */
[----:B------:R1:W-:Y:S04]  /*19370*/  STL [R1+0x320], R16 ;  /* 0x0003201001007387 */ /* 0x0003e80000100800 */
[----:B------:R-:W5:Y:S04]  /*19380*/  LDL.LU R23, [R1+0x268] ;  /* 0x0002680001177983 */ /* 0x000f680000300800 */
[----:B------:R-:W5:Y:S04]  /*19390*/  LDL.LU R22, [R1+0x26c] ;  /* 0x00026c0001167983 */ /* 0x000f680000300800 */
[----:B------:R-:W5:Y:S04]  /*193a0*/  LDL.LU R21, [R1+0x2a8] ;  /* 0x0002a80001157983 */ /* 0x000f680000300800 */
[----:B------:R-:W5:Y:S01]  /*193b0*/  LDL.LU R20, [R1+0x2ac] ;  /* 0x0002ac0001147983 */ /* 0x000f620000300800 */
[----:B-1----:R-:W-:-:S02]  /*193c0*/  IMAD.MOV.U32 R4, RZ, RZ, R17 ;  /* 0x000000ffff047224 */ /* 0x002fc400078e0011 */
[----:B------:R-:W-:-:S05]  /*193d0*/  IMAD.MOV.U32 R5, RZ, RZ, R18 ;  /* 0x000000ffff057224 */ /* 0x000fca00078e0012 */
[----:B------:R1:W-:Y:S02]  /*193e0*/  LDGSTS.E [R6+0x10b00], desc[UR20][R4.64], P1 ;  /* 0x10b0000004067fae */ /* 0x0003e400089a1014 */
[----:B-1----:R-:W-:Y:S01]  /*193f0*/  MOV R4, R15 ;  /* 0x0000000f00047202 */ /* 0x002fe20000000f00 */
[----:B------:R-:W-:-:S05]  /*19400*/  IMAD.MOV.U32 R5, RZ, RZ, R16 ;  /* 0x000000ffff057224 */ /* 0x000fca00078e0010 */
[----:B------:R1:W-:Y:S01]  /*19410*/  LDGSTS.E [R6+0x10f00], desc[UR20][R4.64], P1 ;  /* 0x10f0000004067fae */ /* 0x0003e200089a1014 */
[----:B------:R-:W1:Y:S01]  /*19420*/  S2R R24, SR_TID.X ;  /* 0x0000000000187919 */ /* 0x000e620000002100 */
[----:B----4-:R-:W-:-:S05]  /*19430*/  IADD3 R13, P2, PT, R13, R250, RZ ;  /* 0x000000fa0d0d7210 */ /* 0x010fca0007f5e0ff */
[----:B-1----:R-:W-:Y:S01]  /*19440*/  IMAD.MOV.U32 R4, RZ, RZ, R13 ;  /* 0x000000ffff047224 */ /* 0x002fe200078e000d */
[----:B---3--:R-:W-:Y:S01]  /*19450*/  IADD3 R11, P3, PT, R11, R250, RZ ;  /* 0x000000fa0b0b7210 */ /* 0x008fe20007f7e0ff */
[----:B------:R-:W-:-:S04]  /*19460*/  IMAD.X R14, R14, 0x1, R249, P2 ;  /* 0x000000010e0e7824 */ /* 0x000fc800010e06f9 */
[----:B------:R-:W-:Y:S02]  /*19470*/  IMAD.MOV.U32 R5, RZ, RZ, R14 ;  /* 0x000000ffff057224 */ /* 0x000fe400078e000e */
[----:B------:R-:W-:Y:S01]  /*19480*/  IMAD.X R12, R12, 0x1, R249, P3 ;  /* 0x000000010c0c7824 */ /* 0x000fe200018e06f9 */
[----:B------:R-:W-:Y:S04]  /*19490*/  STL [R1+0x364], R13 ;  /* 0x0003640d01007387 */ /* 0x000fe80000100800 */
[----:B------:R1:W-:Y:S04]  /*194a0*/  STL [R1+0x360], R14 ;  /* 0x0003600e01007387 */ /* 0x0003e80000100800 */
[----:B------:R3:W-:Y:S04]  /*194b0*/  LDGSTS.E [R6+0x11300], desc[UR20][R4.64], P1 ;  /* 0x1130000004067fae */ /* 0x0007e800089a1014 */
[----:B------:R-:W-:Y:S04]  /*194c0*/  STL [R1+0x3a4], R11 ;  /* 0x0003a40b01007387 */ /* 0x000fe80000100800 */
[----:B--2---:R-:W2:Y:S01]  /*194d0*/  LDL.LU R18, [R1+0x2ec] ;  /* 0x0002ec0001127983 */ /* 0x004ea20000300800 */
[----:B---3--:R-:W-:-:S02]  /*194e0*/  IMAD.MOV.U32 R4, RZ, RZ, R11 ;  /* 0x000000ffff047224 */ /* 0x008fc400078e000b */
[----:B------:R-:W-:Y:S01]  /*194f0*/  IMAD.MOV.U32 R5, RZ, RZ, R12 ;  /* 0x000000ffff057224 */ /* 0x000fe200078e000c */
[----:B------:R3:W-:Y:S04]  /*19500*/  STL [R1+0x3a0], R12 ;  /* 0x0003a00c01007387 */ /* 0x0007e80000100800 */
[----:B------:R-:W4:Y:S04]  /*19510*/  LDL.LU R16, [R1+0x32c] ;  /* 0x00032c0001107983 */ /* 0x000f280000300800 */
[----:B------:R-:W4:Y:S04]  /*19520*/  LDL.LU R19, [R1+0x2e8] ;  /* 0x0002e80001137983 */ /* 0x000f280000300800 */
[----:B------:R-:W4:Y:S01]  /*19530*/  LDL.LU R17, [R1+0x328] ;  /* 0x0003280001117983 */ /* 0x000f220000300800 */
[----:B-----5:R-:W-:-:S03]  /*19540*/  IADD3 R8, P2, PT, R8, R250, RZ ;  /* 0x000000fa08087210 */ /* 0x020fc60007f5e0ff */
[----:B------:R5:W-:Y:S02]  /*19550*/  LDGSTS.E [R6+0x11700], desc[UR20][R4.64], P1 ;  /* 0x1170000004067fae */ /* 0x000be400089a1014 */
[----:B------:R-:W-:Y:S02]  /*19560*/  IMAD.X R10, R10, 0x1, R249, P2 ;  /* 0x000000010a0a7824 */ /* 0x000fe400010e06f9 */
[----:B------:R-:W4:Y:S01]  /*19570*/  LDL.LU R15, [R1+0x368] ;  /* 0x00036800010f7983 */ /* 0x000f220000300800 */
[----:B------:R-:W-:-:S03]  /*19580*/  IADD3 R7, P3, PT, R7, R250, RZ ;  /* 0x000000fa07077210 */ /* 0x000fc60007f7e0ff */
[----:B-1----:R-:W4:Y:S01]  /*19590*/  LDL.LU R14, [R1+0x36c] ;  /* 0x00036c00010e7983 */ /* 0x002f220000300800 */
[----:B-----5:R-:W-:-:S03]  /*195a0*/  IMAD.MOV.U32 R4, RZ, RZ, R8 ;  /* 0x000000ffff047224 */ /* 0x020fc600078e0008 */
[----:B------:R-:W5:Y:S01]  /*195b0*/  LDL.LU R13, [R1+0x3a8] ;  /* 0x0003a800010d7983 */ /* 0x000f620000300800 */
[----:B------:R-:W-:-:S03]  /*195c0*/  IMAD.MOV.U32 R5, RZ, RZ, R10 ;  /* 0x000000ffff057224 */ /* 0x000fc600078e000a */
[----:B---3--:R-:W3:Y:S04]  /*195d0*/  LDL.LU R12, [R1+0x3ac] ;  /* 0x0003ac00010c7983 */ /* 0x008ee80000300800 */
[----:B------:R-:W-:Y:S04]  /*195e0*/  STL [R1+0x3e4], R8 ;  /* 0x0003e40801007387 */ /* 0x000fe80000100800 */
[----:B------:R1:W-:Y:S04]  /*195f0*/  STL [R1+0x3e0], R10 ;  /* 0x0003e00a01007387 */ /* 0x0003e80000100800 */
[----:B------:R1:W-:Y:S04]  /*19600*/  LDGSTS.E [R6+0x11b00], desc[UR20][R4.64], P1 ;  /* 0x11b0000004067fae */ /* 0x0003e800089a1014 */
[----:B------:R1:W-:Y:S01]  /*19610*/  STL [R1+0x424], R7 ;  /* 0x0004240701007387 */ /* 0x0003e20000100800 */
[----:B------:R-:W-:-:S03]  /*19620*/  IADD3.X R9, PT, PT, R9, R249, RZ, P3, !PT ;  /* 0x000000f909097210 */ /* 0x000fc60001ffe4ff */
[----:B-1----:R-:W5:Y:S01]  /*19630*/  LDL.LU R10, [R1+0x3ec] ;  /* 0x0003ec00010a7983 */ /* 0x002f620000300800 */
[----:B------:R-:W-:Y:S02]  /*19640*/  IMAD.MOV.U32 R4, RZ, RZ, R7 ;  /* 0x000000ffff047224 */ /* 0x000fe400078e0007 */
[----:B------:R-:W1:Y:S01]  /*19650*/  S2R R7, SR_TID.X ;  /* 0x0000000000077919 */ /* 0x000e620000002100 */
[----:B------:R-:W-:Y:S01]  /*19660*/  IMAD.SHL.U32 R24, R24, 0x4, RZ ;  /* 0x0000000418187824 */ /* 0x000fe200078e00ff */
[----:B------:R1:W-:Y:S04]  /*19670*/  STL [R1+0x420], R9 ;  /* 0x0004200901007387 */ /* 0x0003e80000100800 */
[----:B------:R-:W5:Y:S04]  /*19680*/  LDL.LU R8, [R1+0x42c] ;  /* 0x00042c0001087983 */ /* 0x000f680000300800 */
[----:B------:R-:W5:Y:S01]  /*19690*/  LDL.LU R11, [R1+0x3e8] ;  /* 0x0003e800010b7983 */ /* 0x000f620000300800 */
[----:B------:R-:W-:-:S03]  /*196a0*/  IMAD.MOV.U32 R5, RZ, RZ, R9 ;  /* 0x000000ffff057224 */ /* 0x000fc600078e0009 */
[----:B-1----:R-:W5:Y:S04]  /*196b0*/  LDL.LU R9, [R1+0x428] ;  /* 0x0004280001097983 */ /* 0x002f680000300800 */
[----:B------:R1:W-:Y:S01]  /*196c0*/  LDGSTS.E [R6+0x11f00], desc[UR20][R4.64], P1 ;  /* 0x11f0000004067fae */ /* 0x0003e200089a1014 */
[----:B------:R-:W-:-:S05]  /*196d0*/  IMAD.SHL.U32 R7, R7, 0x100, RZ ;  /* 0x0000010007077824 */ /* 0x000fca00078e00ff */
[----:B------:R-:W-:-:S04]  /*196e0*/  LOP3.LUT R7, R7, 0x607c, R24, 0xc8, !PT ;  /* 0x0000607c07077812 */ /* 0x000fc800078ec818 */
[----:B------:R-:W-:-:S04]  /*196f0*/  LOP3.LUT R7, R7, 0x70, RZ, 0x3c, !PT ;  /* 0x0000007007077812 */ /* 0x000fc800078e3cff */
[----:B-1----:R-:W-:Y:S02]  /*19700*/  IADD3 R6, PT, PT, R7, UR12, RZ ;  /* 0x0000000c07067c10 */ /* 0x002fe4000fffe0ff */
[----:B------:R-:W-:-:S05]  /*19710*/  IADD3 R22, P2, PT, R22, R250, RZ ;  /* 0x000000fa16167210 */ /* 0x000fca0007f5e0ff */
[----:B------:R-:W-:Y:S01]  /*19720*/  IMAD.X R23, R23, 0x1, R249, P2 ;  /* 0x0000000117177824 */ /* 0x000fe200010e06f9 */
[----:B------:R-:W-:Y:S01]  /*19730*/  IADD3 R20, P3, PT, R20, R250, RZ ;  /* 0x000000fa14147210 */ /* 0x000fe20007f7e0ff */
[----:B------:R1:W-:Y:S04]  /*19740*/  STL [R1+0x26c], R22 ;  /* 0x00026c1601007387 */ /* 0x0003e80000100800 */
[----:B------:R1:W-:Y:S04]  /*19750*/  STL [R1+0x268], R23 ;  /* 0x0002681701007387 */ /* 0x0003e80000100800 */
[----:B------:R1:W-:Y:S04]  /*19760*/  STL [R1+0x2ac], R20 ;  /* 0x0002ac1401007387 */ /* 0x0003e80000100800 */
[----:B------:R-:W5:Y:S01]  /*19770*/  LDL R7, [R1+0x434] ;  /* 0x0004340001077983 */ /* 0x000f620000100800 */
[----:B------:R-:W-:-:S02]  /*19780*/  IMAD.MOV.U32 R4, RZ, RZ, R22 ;  /* 0x000000ffff047224 */ /* 0x000fc400078e0016 */
[----:B------:R-:W-:Y:S02]  /*19790*/  IMAD.MOV.U32 R5, RZ, RZ, R23 ;  /* 0x000000ffff057224 */ /* 0x000fe400078e0017 */
[----:B------:R-:W-:-:S03]  /*197a0*/  IMAD.X R21, R21, 0x1, R249, P3 ;  /* 0x0000000115157824 */ /* 0x000fc600018e06f9 */
[----:B------:R1:W-:Y:S02]  /*197b0*/  LDGSTS.E [R6+0x10380], desc[UR20][R4.64], P1 ;  /* 0x1038000004067fae */ /* 0x0003e400089a1014 */
[----:B-1----:R-:W-:Y:S02]  /*197c0*/  IMAD.MOV.U32 R4, RZ, RZ, R20 ;  /* 0x000000ffff047224 */ /* 0x002fe400078e0014 */
[----:B------:R-:W-:-:S05]  /*197d0*/  IMAD.MOV.U32 R5, RZ, RZ, R21 ;  /* 0x000000ffff057224 */ /* 0x000fca00078e0015 */
[----:B------:R1:W-:Y:S04]  /*197e0*/  LDGSTS.E [R6+0x10780], desc[UR20][R4.64], P1 ;  /* 0x1078000004067fae */ /* 0x0003e800089a1014 */
[----:B------:R1:W-:Y:S01]  /*197f0*/  STL [R1+0x2a8], R21 ;  /* 0x0002a81501007387 */ /* 0x0003e20000100800 */
[----:B------:R-:W-:-:S04]  /*19800*/  USEL UR12, URZ, 0x1, !UP1 ;  /* 0x00000001ff0c7887 */ /* 0x000fc8000c800000 */
[----:B------:R-:W-:Y:S01]  /*19810*/  ULOP3.LUT UR12, UR4, UR12, URZ, 0x3c, !UPT ;  /* 0x0000000c040c7292 */ /* 0x000fe2000f8e3cff */
[----:B--2---:R-:W-:-:S05]  /*19820*/  IADD3 R18, P2, PT, R18, R250, RZ ;  /* 0x000000fa12127210 */ /* 0x004fca0007f5e0ff */
[----:B-1----:R-:W-:Y:S01]  /*19830*/  IMAD.MOV.U32 R4, RZ, RZ, R18 ;  /* 0x000000ffff047224 */ /* 0x002fe200078e0012 */
[----:B----4-:R-:W-:Y:S01]  /*19840*/  IADD3 R16, P3, PT, R16, R250, RZ ;  /* 0x000000fa10107210 */ /* 0x010fe20007f7e0ff */
[----:B------:R-:W-:-:S04]  /*19850*/  IMAD.X R19, R19, 0x1, R249, P2 ;  /* 0x0000000113137824 */ /* 0x000fc800010e06f9 */
[----:B------:R-:W-:Y:S02]  /*19860*/  IMAD.MOV.U32 R5, RZ, RZ, R19 ;  /* 0x000000ffff057224 */ /* 0x000fe400078e0013 */
[----:B------:R-:W-:-:S03]  /*19870*/  IMAD.X R17, R17, 0x1, R249, P3 ;  /* 0x0000000111117824 */ /* 0x000fc600018e06f9 */
[----:B------:R1:W-:Y:S01]  /*19880*/  LDGSTS.E [R6+0x10b80], desc[UR20][R4.64], P1 ;  /* 0x10b8000004067fae */ /* 0x0003e200089a1014 */
[----:B------:R-:W-:Y:S02]  /*19890*/  IADD3 R14, P2, PT, R14, R250, RZ ;  /* 0x000000fa0e0e7210 */ /* 0x000fe40007f5e0ff */
[----:B-1----:R-:W-:Y:S01]  /*198a0*/  MOV R4, R16 ;  /* 0x0000001000047202 */ /* 0x002fe20000000f00 */
[----:B------:R-:W-:Y:S02]  /*198b0*/  IMAD.MOV.U32 R5, RZ, RZ, R17 ;  /* 0x000000ffff057224 */ /* 0x000fe400078e0011 */
[--C-:B------:R-:W-:Y:S01]  /*198c0*/  IMAD.X R15, R15, 0x1, R249.reuse, P2 ;  /* 0x000000010f0f7824 */ /* 0x100fe200010e06f9 */
[----:B---3--:R-:W-:Y:S02]  /*198d0*/  IADD3 R12, P3, PT, R12, R250, RZ ;  /* 0x000000fa0c0c7210 */ /* 0x008fe40007f7e0ff */
[----:B------:R1:W-:Y:S03]  /*198e0*/  LDGSTS.E [R6+0x10f80], desc[UR20][R4.64], P1 ;  /* 0x10f8000004067fae */ /* 0x0003e600089a1014 */
[----:B-----5:R-:W-:Y:S01]  /*198f0*/  IMAD.X R13, R13, 0x1, R249, P3 ;  /* 0x000000010d0d7824 */ /* 0x020fe200018e06f9 */
[----:B------:R2:W-:Y:S01]  /*19900*/  STL [R1+0x2ec], R18 ;  /* 0x0002ec1201007387 */ /* 0x0005e20000100800 */
[----:B-1----:R-:W-:-:S02]  /*19910*/  IMAD.MOV.U32 R4, RZ, RZ, R14 ;  /* 0x000000ffff047224 */ /* 0x002fc400078e000e */
[----:B------:R-:W-:Y:S01]  /*19920*/  IMAD.MOV.U32 R5, RZ, RZ, R15 ;  /* 0x000000ffff057224 */ /* 0x000fe200078e000f */
[----:B------:R-:W-:-:S04]  /*19930*/  IADD3 R10, P2, PT, R10, R250, RZ ;  /* 0x000000fa0a0a7210 */ /* 0x000fc80007f5e0ff */
[----:B------:R1:W-:Y:S04]  /*19940*/  LDGSTS.E [R6+0x11380], desc[UR20][R4.64], P1 ;  /* 0x1138000004067fae */ /* 0x0003e800089a1014 */
[----:B------:R2:W-:Y:S04]  /*19950*/  STL [R1+0x2e8], R19 ;  /* 0x0002e81301007387 */ /* 0x0005e80000100800 */
[----:B------:R2:W-:Y:S01]  /*19960*/  STL [R1+0x32c], R16 ;  /* 0x00032c1001007387 */ /* 0x0005e20000100800 */
[----:B-1----:R-:W-:Y:S02]  /*19970*/  IMAD.MOV.U32 R4, RZ, RZ, R12 ;  /* 0x000000ffff047224 */ /* 0x002fe400078e000c */
[----:B------:R-:W-:Y:S01]  /*19980*/  IMAD.MOV.U32 R5, RZ, RZ, R13 ;  /* 0x000000ffff057224 */ /* 0x000fe200078e000d */
[----:B------:R-:W-:Y:S01]  /*19990*/  IADD3 R8, P3, PT, R8, R250, RZ ;  /* 0x000000fa08087210 */ /* 0x000fe20007f7e0ff */
[----:B------:R-:W-:Y:S01]  /*199a0*/  IMAD.X R11, R11, 0x1, R249, P2 ;  /* 0x000000010b0b7824 */ /* 0x000fe200010e06f9 */
[----:B------:R2:W-:Y:S04]  /*199b0*/  STL [R1+0x328], R17 ;  /* 0x0003281101007387 */ /* 0x0005e80000100800 */
[----:B------:R1:W-:Y:S01]  /*199c0*/  LDGSTS.E [R6+0x11780], desc[UR20][R4.64], P1 ;  /* 0x1178000004067fae */ /* 0x0003e200089a1014 */
[----:B------:R-:W-:-:S03]  /*199d0*/  IADD3.X R9, PT, PT, R9, R249, RZ, P3, !PT ;  /* 0x000000f909097210 */ /* 0x000fc60001ffe4ff */
[----:B------:R2:W-:Y:S04]  /*199e0*/  STL [R1+0x36c], R14 ;  /* 0x00036c0e01007387 */ /* 0x0005e80000100800 */
[----:B------:R2:W-:Y:S01]  /*199f0*/  STL [R1+0x368], R15 ;  /* 0x0003680f01007387 */ /* 0x0005e20000100800 */
[----:B-1----:R-:W-:Y:S02]  /*19a00*/  IMAD.MOV.U32 R4, RZ, RZ, R10 ;  /* 0x000000ffff047224 */ /* 0x002fe400078e000a */
[----:B------:R-:W-:Y:S01]  /*19a10*/  IMAD.MOV.U32 R5, RZ, RZ, R11 ;  /* 0x000000ffff057224 */ /* 0x000fe200078e000b */
[----:B------:R2:W-:Y:S04]  /*19a20*/  STL [R1+0x3ac], R12 ;  /* 0x0003ac0c01007387 */ /* 0x0005e80000100800 */
[----:B------:R2:W-:Y:S04]  /*19a30*/  STL [R1+0x3a8], R13 ;  /* 0x0003a80d01007387 */ /* 0x0005e80000100800 */
[----:B------:R2:W-:Y:S04]  /*19a40*/  STL [R1+0x3ec], R10 ;  /* 0x0003ec0a01007387 */ /* 0x0005e80000100800 */
[----:B------:R2:W-:Y:S04]  /*19a50*/  STL [R1+0x3e8], R11 ;  /* 0x0003e80b01007387 */ /* 0x0005e80000100800 */
[----:B------:R1:W-:Y:S04]  /*19a60*/  LDGSTS.E [R6+0x11b80], desc[UR20][R4.64], P1 ;  /* 0x11b8000004067fae */ /* 0x0003e800089a1014 */
[----:B------:R2:W-:Y:S04]  /*19a70*/  STL [R1+0x42c], R8 ;  /* 0x00042c0801007387 */ /* 0x0005e80000100800 */
[----:B------:R2:W-:Y:S01]  /*19a80*/  STL [R1+0x428], R9 ;  /* 0x0004280901007387 */ /* 0x0005e20000100800 */
[----:B-1----:R-:W-:-:S02]  /*19a90*/  IMAD.MOV.U32 R4, RZ, RZ, R8 ;  /* 0x000000ffff047224 */ /* 0x002fc400078e0008 */
[----:B------:R-:W-:-:S05]  /*19aa0*/  IMAD.MOV.U32 R5, RZ, RZ, R9 ;  /* 0x000000ffff057224 */ /* 0x000fca00078e0009 */
[----:B------:R1:W-:Y:S04]  /*19ab0*/  LDGSTS.E [R6+0x11f80], desc[UR20][R4.64], P1 ;  /* 0x11f8000004067fae */ /* 0x0003e800089a1014 */
[----:B------:R-:W0:Y:S01]  /*19ac0*/  LDGDEPBAR ;  /* 0x00000000000079af */ /* 0x000e220000000000 */
[----:B-1----:R-:W-:Y:S01]  /*19ad0*/  IMAD.U32 R4, RZ, RZ, UR4 ;  /* 0x00000004ff047e24 */ /* 0x002fe2000f8e00ff */
[C---:B------:R-:W-:Y:S01]  /*19ae0*/  ISETP.NE.U32.AND P1, PT, R246.reuse, R7, PT ;  /* 0x00000007f600720c */ /* 0x040fe20003f25070 */
[----:B------:R-:W-:-:S12]  /*19af0*/  VIADD R246, R246, 0x1 ;  /* 0x00000001f6f67836 */ /* 0x000fd80000000000 */
[----:B--2---:R-:W-:Y:S05]  /*19b00*/  @P1 BRA `(.L_x_11) ;  /* 0xffffff74000c1947 */ /* 0x004fea000383ffff */
.L_x_8:
[----:B------:R-:W2:Y:S01]  /*19b10*/  LDL.LU R8, [R1+0x548] ;  /* 0x0005480001087983 */ /* 0x000ea20000300800 */
[----:B------:R-:W2:Y:S03]  /*19b20*/  LDCU.128 UR12, c[0x0][0x390] ;  /* 0x00007200ff0c77ac */ /* 0x000ea60008000c00 */
[----:B------:R-:W3:Y:S01]  /*19b30*/  LDL.LU R7, [R1+0x56c] ;  /* 0x00056c0001077983 */ /* 0x000ee20000300800 */
[----:B------:R-:W1:Y:S03]  /*19b40*/  LDCU UR10, c[0x0][0x3b8] ;  /* 0x00007700ff0a77ac */ /* 0x000e660008000800 */
[----:B------:R-:W4:Y:S01]  /*19b50*/  LDL.LU R6, [R1+0x568] ;  /* 0x0005680001067983 */ /* 0x000f220000300800 */
[----:B------:R-:W5:Y:S01]  /*19b60*/  LDCU UR5, c[0x0][0x3b4] ;  /* 0x00007680ff0577ac */ /* 0x000f620008000800 */
[----:B-1----:R-:W-:Y:S01]  /*19b70*/  IMAD R5, R3, UR10, RZ ;  /* 0x0000000a03057c24 */ /* 0x002fe2000f8e02ff */
[C---:B--2---:R-:W-:Y:S01]  /*19b80*/  ISETP.GE.AND P1, PT, R8.reuse, UR14, PT ;  /* 0x0000000e08007c0c */ /* 0x044fe2000bf26270 */
[----:B-----5:R-:W-:-:S03]  /*19b90*/  IMAD R0, R8, UR5, RZ ;  /* 0x0000000508007c24 */ /* 0x020fc6000f8e02ff */
[----:B---3--:R-:W-:Y:S01]  /*19ba0*/  ISETP.LT.AND P2, PT, R7, UR15, !P1 ;  /* 0x0000000f07007c0c */ /* 0x008fe2000cf41270 */
[----:B------:R-:W-:Y:S01]  /*19bb0*/  VIADD R7, R5, UR10 ;  /* 0x0000000a05077c36 */ /* 0x000fe20008000000 */
[----:B------:R-:W-:Y:S02]  /*19bc0*/  ISETP.LT.AND P4, PT, R3, UR15, !P1 ;  /* 0x0000000f03007c0c */ /* 0x000fe4000cf81270 */
[----:B----4-:R-:W-:Y:S01]  /*19bd0*/  ISETP.LT.AND P3, PT, R6, UR15, !P1 ;  /* 0x0000000f06007c0c */ /* 0x010fe2000cf61270 */
[----:B------:R-:W-:Y:S01]  /*19be0*/  VIADD R3, R7, UR10 ;  /* 0x0000000a07037c36 */ /* 0x000fe20008000000 */
[----:B------:R-:W-:-:S04]  /*19bf0*/  LEA R2, P5, R0, UR12, 0x2 ;  /* 0x0000000c00027c11 */ /* 0x000fc8000f8a10ff */
[----:B------:R-:W-:Y:S01]  /*19c00*/  IADD3 R9, PT, PT, R3, UR10, RZ ;  /* 0x0000000a03097c10 */ /* 0x000fe2000fffe0ff */
[----:B------:R-:W-:Y:S08]  /*19c10*/  @!P6 BRA `(.L_x_12) ;  /* 0x000000000010e947 */ /* 0x000ff00003800000 */
[----:B------:R-:W-:-:S06]  /*19c20*/  USHF.L.U32 UR4, UR4, 0x1f, URZ ;  /* 0x0000001f04047899 */ /* 0x000fcc00080006ff */
[----:B------:R-:W-:-:S04]  /*19c30*/  IMAD.U32 R4, RZ, RZ, UR4 ;  /* 0x00000004ff047e24 */ /* 0x000fc8000f8e00ff */
[----:B------:R-:W1:Y:S02]  /*19c40*/  SYNCS.PHASECHK.TRANS64.TRYWAIT P6, [UR9], R4 ;  /* 0x00000004ff0075a7 */ /* 0x000e6400080c1109 */
[----:B-1----:R-:W-:Y:S05]  /*19c50*/  @!P6 BRA `(.L_x_13) ;  /* 0x0000001800b4e947 */ /* 0x002fea0003800000 */
.L_x_12:
[----:B------:R-:W2:Y:S01]  /*19c60*/  LDL.LU R102, [R1+0x660] ;  /* 0x0006600001667983 */ /* 0x000ea20000300800 */
[----:B------:R-:W-:-:S04]  /*19c70*/  DEPBAR.LE SB0, 0x0 ;  /* 0x000080000000791a */ /* 0x000fc80000000000 */
[----:B------:R-:W3:Y:S04]  /*19c80*/  LDL.LU R100, [R1+0x65c] ;  /* 0x00065c0001647983 */ /* 0x000ee80000300800 */
[----:B------:R-:W4:Y:S04]  /*19c90*/  LDL.LU R113, [R1+0x658] ;  /* 0x0006580001717983 */ /* 0x000f280000300800 */
[----:B------:R-:W5:Y:S04]  /*19ca0*/  LDL.LU R112, [R1+0x654] ;  /* 0x0006540001707983 */ /* 0x000f680000300800 */
[----:B------:R-:W5:Y:S04]  /*19cb0*/  LDL.LU R111, [R1+0x650] ;  /* 0x00065000016f7983 */ /* 0x000f680000300800 */
[----:B------:R-:W5:Y:S04]  /*19cc0*/  LDL.LU R110, [R1+0x64c] ;  /* 0x00064c00016e7983 */ /* 0x000f680000300800 */
[----:B------:R-:W5:Y:S04]  /*19cd0*/  LDL.LU R109, [R1+0x648] ;  /* 0x00064800016d7983 */ /* 0x000f680000300800 */
[----:B------:R-:W5:Y:S04]  /*19ce0*/  LDL.LU R108, [R1+0x644] ;  /* 0x00064400016c7983 */ /* 0x000f680000300800 */
[----:B------:R-:W5:Y:S04]  /*19cf0*/  LDL.LU R107, [R1+0x640] ;  /* 0x00064000016b7983 */ /* 0x000f680000300800 */
[----:B------:R-:W5:Y:S04]  /*19d00*/  LDL.LU R106, [R1+0x63c] ;  /* 0x00063c00016a7983 */ /* 0x000f680000300800 */
[----:B------:R-:W5:Y:S04]  /*19d10*/  LDL.LU R105, [R1+0x638] ;  /* 0x0006380001697983 */ /* 0x000f680000300800 */
[----:B------:R-:W5:Y:S01]  /*19d20*/  LDL.LU R104, [R1+0x634] ;  /* 0x0006340001687983 */ /* 0x000f620000300800 */
[----:B------:R-:W-:Y:S01]  /*19d30*/  VIADD R11, R9, UR10 ;  /* 0x0000000a090b7c36 */ /* 0x000fe20008000000 */
[----:B------:R-:W-:Y:S01]  /*19d40*/  LEA.HI.X.SX32 R0, R0, UR13, 0x2, P5 ;  /* 0x0000000d00007c11 */ /* 0x000fe2000a8f16ff */
[----:B------:R-:W-:Y:S02]  /*19d50*/  BAR.SYNC.DEFER_BLOCKING 0x0 ;  /* 0x0000000000007b1d */ /* 0x000fe40000010000 */
[----:B------:R-:W-:Y:S01]  /*19d60*/  VIADD R79, R11, UR10 ;  /* 0x0000000a0b4f7c36 */ /* 0x000fe20008000000 */
[----:B------:R-:W-:-:S02]  /*19d70*/  LEA R70, P6, R5, R2, 0x2 ;  /* 0x0000000205467211 */ /* 0x000fc400078c10ff */
[----:B------:R-:W-:Y:S01]  /*19d80*/  LEA R68, P5, R7, R2, 0x2 ;  /* 0x0000000207447211 */ /* 0x000fe200078a10ff */
[----:B------:R-:W-:Y:S01]  /*19d90*/  VIADD R81, R79, UR10 ;  /* 0x0000000a4f517c36 */ /* 0x000fe20008000000 */
[----:B------:R-:W-:Y:S02]  /*19da0*/  LEA.HI.X.SX32 R71, R5, R0, 0x2, P6 ;  /* 0x0000000005477211 */ /* 0x000fe400030f16ff */
[----:B------:R-:W-:Y:S01]  /*19db0*/  LEA R72, P6, R3, R2, 0x2 ;  /* 0x0000000203487211 */ /* 0x000fe200078c10ff */
[----:B------:R-:W-:Y:S01]  /*19dc0*/  VIADD R83, R81, UR10 ;  /* 0x0000000a51537c36 */ /* 0x000fe20008000000 */
[-C--:B------:R-:W-:Y:S01]  /*19dd0*/  LEA.HI.X.SX32 R69, R7, R0.reuse, 0x2, P5 ;  /* 0x0000000007457211 */ /* 0x080fe200028f16ff */
[----:B------:R-:W5:Y:S01]  /*19de0*/  LDL.LU R103, [R1+0x630] ;  /* 0x0006300001677983 */ /* 0x000f620000300800 */
[----:B------:R-:W-:Y:S01]  /*19df0*/  LEA.HI.X.SX32 R73, R3, R0, 0x2, P6 ;  /* 0x0000000003497211 */ /* 0x000fe200030f16ff */
[----:B------:R-:W-:Y:S01]  /*19e00*/  VIADD R3, R83, UR10 ;  /* 0x0000000a53037c36 */ /* 0x000fe20008000000 */
[----:B------:R-:W-:-:S02]  /*19e10*/  LEA R74, P5, R9, R2, 0x2 ;  /* 0x00000002094a7211 */ /* 0x000fc400078a10ff */
[----:B------:R-:W-:Y:S01]  /*19e20*/  LEA R76, P6, R11, R2, 0x2 ;  /* 0x000000020b4c7211 */ /* 0x000fe200078c10ff */
[----:B------:R-:W-:Y:S01]  /*19e30*/  VIADD R87, R3, UR10 ;  /* 0x0000000a03577c36 */ /* 0x000fe20008000000 */
[----:B------:R-:W-:Y:S02]  /*19e40*/  LEA.HI.X.SX32 R75, R9, R0, 0x2, P5 ;  /* 0x00000000094b7211 */ /* 0x000fe400028f16ff */
[----:B------:R-:W-:Y:S01]  /*19e50*/  LEA R80, P5, R81, R2, 0x2 ;  /* 0x0000000251507211 */ /* 0x000fe200078a10ff */
[----:B------:R-:W-:Y:S01]  /*19e60*/  VIADD R89, R87, UR10 ;  /* 0x0000000a57597c36 */ /* 0x000fe20008000000 */
[----:B------:R-:W-:Y:S01]  /*19e70*/  LEA.HI.X.SX32 R77, R11, R0, 0x2, P6 ;  /* 0x000000000b4d7211 */ /* 0x000fe200030f16ff */
[----:B------:R-:W1:Y:S02]  /*19e80*/  @!P0 SYNCS.CCTL.IV [UR6+0x20000] ;  /* 0x02000000ff0089b1 */ /* 0x000e640008000006 */
[----:B-1----:R-:W-:Y:S01]  /*19e90*/  BAR.SYNC.DEFER_BLOCKING 0x0 ;  /* 0x0000000000007b1d */ /* 0x002fe20000010000 */
[----:B------:R-:W-:-:S02]  /*19ea0*/  IADD3 R91, PT, PT, R89, UR10, RZ ;  /* 0x0000000a595b7c10 */ /* 0x000fc4000fffe0ff */
[----:B------:R-:W-:Y:S02]  /*19eb0*/  LEA.HI.X.SX32 R81, R81, R0, 0x2, P5 ;  /* 0x0000000051517211 */ /* 0x000fe400028f16ff */
[----:B------:R-:W-:Y:S01]  /*19ec0*/  LEA R84, P5, R3, R2, 0x2 ;  /* 0x0000000203547211 */ /* 0x000fe200078a10ff */
[----:B------:R-:W-:Y:S01]  /*19ed0*/  VIADD R93, R91, UR10 ;  /* 0x0000000a5b5d7c36 */ /* 0x000fe20008000000 */
[----:B------:R-:W1:Y:S02]  /*19ee0*/  LDTM.x64 R4, tmem[UR8] ;  /* 0x00000008000479ee */ /* 0x000e640008340000 */
[----:B------:R-:W-:Y:S01]  /*19ef0*/  LEA.HI.X.SX32 R85, R3, R0, 0x2, P5 ;  /* 0x0000000003557211 */ /* 0x000fe200028f16ff */
[----:B------:R-:W-:Y:S01]  /*19f00*/  VIADD R3, R93, UR10 ;  /* 0x0000000a5d037c36 */ /* 0x000fe20008000000 */
[----:B------:R-:W-:-:S03]  /*19f10*/  LEA R88, P5, R89, R2, 0x2 ;  /* 0x0000000259587211 */ /* 0x000fc600078a10ff */
[----:B------:R-:W-:Y:S01]  /*19f20*/  VIADD R97, R3, UR10 ;  /* 0x0000000a03617c36 */ /* 0x000fe20008000000 */
[----:B------:R-:W-:Y:S02]  /*19f30*/  LEA.HI.X.SX32 R89, R89, R0, 0x2, P5 ;  /* 0x0000000059597211 */ /* 0x000fe400028f16ff */
[-C--:B------:R-:W-:Y:S01]  /*19f40*/  LEA R92, P5, R93, R2.reuse, 0x2 ;  /* 0x000000025d5c7211 */ /* 0x080fe200078a10ff */
[C---:B------:R-:W-:Y:S01]  /*19f50*/  VIADD R101, R97.reuse, UR10 ;  /* 0x0000000a61657c36 */ /* 0x040fe20008000000 */
[----:B------:R-:W-:Y:S02]  /*19f60*/  LEA R96, P6, R97, R2, 0x2 ;  /* 0x0000000261607211 */ /* 0x000fe400078c10ff */
[----:B------:R-:W-:Y:S01]  /*19f70*/  LEA.HI.X.SX32 R93, R93, R0, 0x2, P5 ;  /* 0x000000005d5d7211 */ /* 0x000fe200028f16ff */
[----:B------:R-:W1:Y:S01]  /*19f80*/  @!P0 SYNCS.CCTL.IV [UR6+0x20008] ;  /* 0x02000800ff0089b1 */ /* 0x000e620008000006 */
[----:B------:R-:W-:Y:S01]  /*19f90*/  LEA R78, P0, R79, R2, 0x2 ;  /* 0x000000024f4e7211 */ /* 0x000fe200078010ff */
[----:B------:R-:W-:Y:S01]  /*19fa0*/  NOP ;  /* 0x0000000000007918 */ /* 0x000fe20000000000 */
[----:B------:R-:W-:-:S02]  /*19fb0*/  LEA.HI.X.SX32 R97, R97, R0, 0x2, P6 ;  /* 0x0000000061617211 */ /* 0x000fc400030f16ff */
[----:B------:R-:W-:Y:S02]  /*19fc0*/  LEA.HI.X.SX32 R79, R79, R0, 0x2, P0 ;  /* 0x000000004f4f7211 */ /* 0x000fe400000f16ff */
[-C--:B------:R-:W-:Y:S02]  /*19fd0*/  LEA R82, P0, R83, R2.reuse, 0x2 ;  /* 0x0000000253527211 */ /* 0x080fe400078010ff */
[----:B------:R-:W-:Y:S02]  /*19fe0*/  LEA R98, P5, R101, R2, 0x2 ;  /* 0x0000000265627211 */ /* 0x000fe400078a10ff */
[----:B------:R-:W-:Y:S02]  /*19ff0*/  LEA.HI.X.SX32 R83, R83, R0, 0x2, P0 ;  /* 0x0000000053537211 */ /* 0x000fe400000f16ff */
[----:B------:R-:W-:-:S04]  /*1a000*/  LEA R86, P0, R87, R2, 0x2 ;  /* 0x0000000257567211 */ /* 0x000fc800078010ff */
[----:B------:R-:W-:Y:S02]  /*1a010*/  LEA.HI.X.SX32 R87, R87, R0, 0x2, P0 ;  /* 0x0000000057577211 */ /* 0x000fe400000f16ff */
[----:B------:R-:W-:-:S04]  /*1a020*/  LEA R90, P0, R91, R2, 0x2 ;  /* 0x000000025b5a7211 */ /* 0x000fc800078010ff */
[----:B------:R-:W-:Y:S02]  /*1a030*/  LEA.HI.X.SX32 R91, R91, R0, 0x2, P0 ;  /* 0x000000005b5b7211 */ /* 0x000fe400000f16ff */
[----:B------:R-:W-:-:S04]  /*1a040*/  LEA R94, P0, R3, R2, 0x2 ;  /* 0x00000002035e7211 */ /* 0x000fc800078010ff */
[-C--:B------:R-:W-:Y:S01]  /*1a050*/  LEA.HI.X.SX32 R95, R3, R0.reuse, 0x2, P0 ;  /* 0x00000000035f7211 */ /* 0x080fe200000f16ff */
[----:B-1----:R1:W-:Y:S01]  /*1a060*/  @P4 STG.E desc[UR20][R70.64], R4 ;  /* 0x0000000446004986 */ /* 0x0023e2000c101914 */
[----:B------:R-:W-:-:S03]  /*1a070*/  LEA.HI.X.SX32 R99, R101, R0, 0x2, P5 ;  /* 0x0000000065637211 */ /* 0x000fc600028f16ff */
[----:B------:R1:W-:Y:S04]  /*1a080*/  @P2 STG.E desc[UR20][R68.64], R5 ;  /* 0x0000000544002986 */ /* 0x0003e8000c101914 */
[----:B------:R-:W-:Y:S01]  /*1a090*/  @P3 STG.E desc[UR20][R72.64], R6 ;  /* 0x0000000648003986 */ /* 0x000fe2000c101914 */
[----:B--2---:R-:W-:-:S03]  /*1a0a0*/  ISETP.LT.AND P0, PT, R102, UR15, !P1 ;  /* 0x0000000f66007c0c */ /* 0x004fc6000cf01270 */
[----:B------:R-:W2:Y:S01]  /*1a0b0*/  LDL.LU R102, [R1+0x62c] ;  /* 0x00062c0001667983 */ /* 0x000ea20000300800 */
[----:B---3--:R-:W-:-:S03]  /*1a0c0*/  ISETP.LT.AND P6, PT, R100, UR15, !P1 ;  /* 0x0000000f64007c0c */ /* 0x008fc6000cfc1270 */
[----:B------:R-:W3:Y:S04]  /*1a0d0*/  LDL.LU R100, [R1+0x628] ;  /* 0x0006280001647983 */ /* 0x000ee80000300800 */
[----:B------:R-:W3:Y:S01]  /*1a0e0*/  LDL.LU R3, [R1+0x624] ;  /* 0x0006240001037983 */ /* 0x000ee20000300800 */
[----:B----4-:R-:W-:Y:S02]  /*1a0f0*/  ISETP.LT.AND P5, PT, R113, UR15, !P1 ;  /* 0x0000000f71007c0c */ /* 0x010fe4000cfa1270 */
[----:B-----5:R-:W-:Y:S01]  /*1a100*/  ISETP.LT.AND P4, PT, R112, UR15, !P1 ;  /* 0x0000000f70007c0c */ /* 0x020fe2000cf81270 */
[----:B------:R-:W-:Y:S01]  /*1a110*/  @P0 STG.E desc[UR20][R74.64], R7 ;  /* 0x000000074a000986 */ /* 0x000fe2000c101914 */
[----:B------:R-:W-:-:S03]  /*1a120*/  ISETP.LT.AND P2, PT, R111, UR15, !P1 ;  /* 0x0000000f6f007c0c */ /* 0x000fc6000cf41270 */
[----:B------:R-:W-:Y:S01]  /*1a130*/  @P6 STG.E desc[UR20][R76.64], R8 ;  /* 0x000000084c006986 */ /* 0x000fe2000c101914 */
[----:B------:R-:W-:-:S03]  /*1a140*/  ISETP.LT.AND P3, PT, R110, UR15, !P1 ;  /* 0x0000000f6e007c0c */ /* 0x000fc6000cf61270 */
[----:B-1----:R-:W4:Y:S01]  /*1a150*/  LDL.LU R71, [R1+0x620] ;  /* 0x0006200001477983 */ /* 0x002f220000300800 */
[----:B------:R-:W-:-:S03]  /*1a160*/  ISETP.LT.AND P0, PT, R109, UR15, !P1 ;  /* 0x0000000f6d007c0c */ /* 0x000fc6000cf01270 */
[----:B------:R-:W5:Y:S01]  /*1a170*/  LDL.LU R70, [R1+0x61c] ;  /* 0x00061c0001467983 */ /* 0x000f620000300800 */
[----:B------:R-:W-:-:S03]  /*1a180*/  ISETP.LT.AND P6, PT, R108, UR15, !P1 ;  /* 0x0000000f6c007c0c */ /* 0x000fc6000cfc1270 */
[----:B------:R-:W-:Y:S01]  /*1a190*/  @P5 STG.E desc[UR20][R78.64], R9 ;  /* 0x000000094e005986 */ /* 0x000fe2000c101914 */
[----:B------:R-:W-:-:S03]  /*1a1a0*/  ISETP.LT.AND P5, PT, R107, UR15, !P1 ;  /* 0x0000000f6b007c0c */ /* 0x000fc6000cfa1270 */
[----:B------:R-:W-:Y:S01]  /*1a1b0*/  @P4 STG.E desc[UR20][R80.64], R10 ;  /* 0x0000000a50004986 */ /* 0x000fe2000c101914 */
[----:B------:R-:W-:-:S03]  /*1a1c0*/  ISETP.LT.AND P4, PT, R106, UR15, !P1 ;  /* 0x0000000f6a007c0c */ /* 0x000fc6000cf81270 */
[----:B------:R-:W-:Y:S01]  /*1a1d0*/  @P2 STG.E desc[UR20][R82.64], R11 ;  /* 0x0000000b52002986 */ /* 0x000fe2000c101914 */
[----:B------:R-:W-:-:S03]  /*1a1e0*/  ISETP.LT.AND P2, PT, R105, UR15, !P1 ;  /* 0x0000000f69007c0c */ /* 0x000fc6000cf41270 */
[----:B------:R-:W-:Y:S01]  /*1a1f0*/  @P3 STG.E desc[UR20][R84.64], R12 ;  /* 0x0000000c54003986 */ /* 0x000fe2000c101914 */
[----:B------:R-:W-:-:S03]  /*1a200*/  ISETP.LT.AND P3, PT, R104, UR15, !P1 ;  /* 0x0000000f68007c0c */ /* 0x000fc6000cf61270 */
[----:B------:R-:W5:Y:S04]  /*1a210*/  LDL.LU R69, [R1+0x618] ;  /* 0x0006180001457983 */ /* 0x000f680000300800 */
[----:B------:R-:W-:Y:S04]  /*1a220*/  @P0 STG.E desc[UR20][R86.64], R13 ;  /* 0x0000000d56000986 */ /* 0x000fe8000c101914 */
[----:B------:R-:W5:Y:S04]  /*1a230*/  LDL.LU R68, [R1+0x614] ;  /* 0x0006140001447983 */ /* 0x000f680000300800 */
[----:B------:R1:W-:Y:S04]  /*1a240*/  @P6 STG.E desc[UR20][R88.64], R14 ;  /* 0x0000000e58006986 */ /* 0x0003e8000c101914 */
[----:B------:R-:W-:Y:S04]  /*1a250*/  @P5 STG.E desc[UR20][R90.64], R15 ;  /* 0x0000000f5a005986 */ /* 0x000fe8000c101914 */
[----:B-1----:R-:W5:Y:S04]  /*1a260*/  LDL.LU R14, [R1+0x610] ;  /* 0x00061000010e7983 */ /* 0x002f680000300800 */
[----:B------:R-:W5:Y:S04]  /*1a270*/  LDL.LU R12, [R1+0x60c] ;  /* 0x00060c00010c7983 */ /* 0x000f680000300800 */
[----:B------:R-:W-:Y:S04]  /*1a280*/  @P4 STG.E desc[UR20][R92.64], R16 ;  /* 0x000000105c004986 */ /* 0x000fe8000c101914 */
[----:B------:R-:W-:Y:S04]  /*1a290*/  @P2 STG.E desc[UR20][R94.64], R17 ;  /* 0x000000115e002986 */ /* 0x000fe8000c101914 */
[----:B------:R1:W-:Y:S04]  /*1a2a0*/  @P3 STG.E desc[UR20][R96.64], R18 ;  /* 0x0000001260003986 */ /* 0x0003e8000c101914 */
[----:B-1----:R-:W5:Y:S04]  /*1a2b0*/  LDL.LU R18, [R1+0x608] ;  /* 0x0006080001127983 */ /* 0x002f680000300800 */
[----:B------:R-:W5:Y:S04]  /*1a2c0*/  LDL.LU R17, [R1+0x604] ;  /* 0x0006040001117983 */ /* 0x000f680000300800 */
[----:B------:R-:W5:Y:S01]  /*1a2d0*/  LDL.LU R16, [R1+0x600] ;  /* 0x0006000001107983 */ /* 0x000f620000300800 */
[----:B------:R-:W-:Y:S01]  /*1a2e0*/  VIADD R101, R101, UR10 ;  /* 0x0000000a65657c36 */ /* 0x000fe20008000000 */
[----:B------:R-:W-:-:S02]  /*1a2f0*/  ISETP.LT.AND P0, PT, R103, UR15, !P1 ;  /* 0x0000000f67007c0c */ /* 0x000fc4000cf01270 */
[----:B------:R-:W5:Y:S02]  /*1a300*/  LDL.LU R15, [R1+0x5fc] ;  /* 0x0005fc00010f7983 */ /* 0x000f640000300800 */
[----:B------:R-:W-:-:S04]  /*1a310*/  LEA R4, P2, R101, R2, 0x2 ;  /* 0x0000000265047211 */ /* 0x000fc800078410ff */
[----:B------:R-:W-:-:S05]  /*1a320*/  LEA.HI.X.SX32 R5, R101, R0, 0x2, P2 ;  /* 0x0000000065057211 */ /* 0x000fca00010f16ff */
[----:B------:R-:W-:Y:S01]  /*1a330*/  @P0 STG.E desc[UR20][R98.64], R19 ;  /* 0x0000001362000986 */ /* 0x000fe2000c101914 */
[----:B--2---:R-:W-:Y:S02]  /*1a340*/  ISETP.LT.AND P6, PT, R102, UR15, !P1 ;  /* 0x0000000f66007c0c */ /* 0x004fe4000cfc1270 */
[----:B---3--:R-:W-:Y:S01]  /*1a350*/  ISETP.LT.AND P4, PT, R3, UR15, !P1 ;  /* 0x0000000f03007c0c */ /* 0x008fe2000cf81270 */
[----:B------:R-:W-:Y:S01]  /*1a360*/  VIADD R3, R101, UR10 ;  /* 0x0000000a65037c36 */ /* 0x000fe20008000000 */
[----:B------:R-:W-:-:S03]  /*1a370*/  ISETP.LT.AND P5, PT, R100, UR15, !P1 ;  /* 0x0000000f64007c0c */ /* 0x000fc6000cfa1270 */
[C---:B------:R-:W-:Y:S01]  /*1a380*/  VIADD R9, R3.reuse, UR10 ;  /* 0x0000000a03097c36 */ /* 0x040fe20008000000 */
[----:B------:R-:W-:-:S04]  /*1a390*/  LEA R6, P3, R3, R2, 0x2 ;  /* 0x0000000203067211 */ /* 0x000fc800078610ff */
[----:B------:R-:W-:Y:S01]  /*1a3a0*/  LEA.HI.X.SX32 R7, R3, R0, 0x2, P3 ;  /* 0x0000000003077211 */ /* 0x000fe200018f16ff */
[C---:B------:R-:W-:Y:S01]  /*1a3b0*/  VIADD R3, R9.reuse, UR10 ;  /* 0x0000000a09037c36 */ /* 0x040fe20008000000 */
[C---:B------:R-:W-:Y:S01]  /*1a3c0*/  LEA R8, P3, R9.reuse, R2, 0x2 ;  /* 0x0000000209087211 */ /* 0x040fe200078610ff */
[----:B------:R1:W-:Y:S03]  /*1a3d0*/  @P6 STG.E desc[UR20][R4.64], R20 ;  /* 0x0000001404006986 */ /* 0x0003e6000c101914 */
[----:B------:R-:W-:Y:S02]  /*1a3e0*/  LEA.HI.X.SX32 R9, R9, R0, 0x2, P3 ;  /* 0x0000000009097211 */ /* 0x000fe400018f16ff */
[C---:B------:R-:W-:Y:S02]  /*1a3f0*/  LEA R10, P6, R3.reuse, R2, 0x2 ;  /* 0x00000002030a7211 */ /* 0x040fe400078c10ff */
[----:B------:R-:W-:Y:S01]  /*1a400*/  IADD3 R13, PT, PT, R3, UR10, RZ ;  /* 0x0000000a030d7c10 */ /* 0x000fe2000fffe0ff */
[----:B------:R2:W-:Y:S01]  /*1a410*/  @P5 STG.E desc[UR20][R6.64], R21 ;  /* 0x0000001506005986 */ /* 0x0005e2000c101914 */
[----:B----4-:R-:W-:-:S02]  /*1a420*/  ISETP.LT.AND P2, PT, R71, UR15, !P1 ;  /* 0x0000000f47007c0c */ /* 0x010fc4000cf41270 */
[----:B------:R-:W-:Y:S01]  /*1a430*/  LEA.HI.X.SX32 R11, R3, R0, 0x2, P6 ;  /* 0x00000000030b7211 */ /* 0x000fe200030f16ff */
[----:B------:R3:W-:Y:S01]  /*1a440*/  @P4 STG.E desc[UR20][R8.64], R22 ;  /* 0x0000001608004986 */ /* 0x0007e2000c101914 */
[----:B-----5:R-:W-:Y:S01]  /*1a450*/  ISETP.LT.AND P0, PT, R70, UR15, !P1 ;  /* 0x0000000f46007c0c */ /* 0x020fe2000cf01270 */
[C---:B------:R-:W-:Y:S01]  /*1a460*/  VIADD R3, R13.reuse, UR10 ;  /* 0x0000000a0d037c36 */ /* 0x040fe20008000000 */
[----:B-1----:R-:W-:-:S04]  /*1a470*/  LEA R4, P4, R13, R2, 0x2 ;  /* 0x000000020d047211 */ /* 0x002fc800078810ff */
[----:B------:R-:W-:Y:S01]  /*1a480*/  LEA.HI.X.SX32 R5, R13, R0, 0x2, P4 ;  /* 0x000000000d057211 */ /* 0x000fe200020f16ff */
[C---:B------:R-:W-:Y:S01]  /*1a490*/  VIADD R13, R3.reuse, UR10 ;  /* 0x0000000a030d7c36 */ /* 0x040fe20008000000 */
[----:B--2---:R-:W-:Y:S02]  /*1a4a0*/  LEA R6, P6, R3, R2, 0x2 ;  /* 0x0000000203067211 */ /* 0x004fe400078c10ff */
[----:B------:R-:W-:Y:S02]  /*1a4b0*/  ISETP.LT.AND P5, PT, R69, UR15, !P1 ;  /* 0x0000000f45007c0c */ /* 0x000fe4000cfa1270 */
[----:B------:R-:W-:Y:S01]  /*1a4c0*/  LEA.HI.X.SX32 R7, R3, R0, 0x2, P6 ;  /* 0x0000000003077211 */ /* 0x000fe200030f16ff */
[----:B------:R-:W-:Y:S01]  /*1a4d0*/  VIADD R3, R13, UR10 ;  /* 0x0000000a0d037c36 */ /* 0x000fe20008000000 */
[----:B------:R1:W-:Y:S01]  /*1a4e0*/  @P2 STG.E desc[UR20][R10.64], R23 ;  /* 0x000000170a002986 */ /* 0x0003e2000c101914 */
[----:B------:R-:W-:-:S03]  /*1a4f0*/  ISETP.LT.AND P3, PT, R68, UR15, !P1 ;  /* 0x0000000f44007c0c */ /* 0x000fc6000cf61270 */
[----:B------:R2:W-:Y:S01]  /*1a500*/  @P0 STG.E desc[UR20][R4.64], R24 ;  /* 0x0000001804000986 */ /* 0x0005e2000c101914 */
[-C--:B---3--:R-:W-:Y:S02]  /*1a510*/  LEA R8, P0, R13, R2.reuse, 0x2 ;  /* 0x000000020d087211 */ /* 0x088fe400078010ff */
[----:B-1----:R-:W-:Y:S02]  /*1a520*/  LEA R10, P6, R3, R2, 0x2 ;  /* 0x00000002030a7211 */ /* 0x002fe400078c10ff */
[----:B------:R-:W-:Y:S02]  /*1a530*/  ISETP.LT.AND P4, PT, R14, UR15, !P1 ;  /* 0x0000000f0e007c0c */ /* 0x000fe4000cf81270 */
[----:B------:R-:W3:Y:S01]  /*1a540*/  LDL.LU R14, [R1+0x5f8] ;  /* 0x0005f800010e7983 */ /* 0x000ee20000300800 */
[----:B------:R-:W-:Y:S02]  /*1a550*/  LEA.HI.X.SX32 R9, R13, R0, 0x2, P0 ;  /* 0x000000000d097211 */ /* 0x000fe400000f16ff */
[----:B------:R-:W-:-:S02]  /*1a560*/  ISETP.LT.AND P2, PT, R12, UR15, !P1 ;  /* 0x0000000f0c007c0c */ /* 0x000fc4000cf41270 */
[----:B------:R-:W4:Y:S01]  /*1a570*/  LDL.LU R12, [R1+0x5f4] ;  /* 0x0005f400010c7983 */ /* 0x000f220000300800 */
[----:B------:R-:W-:-:S03]  /*1a580*/  LEA.HI.X.SX32 R11, R3, R0, 0x2, P6 ;  /* 0x00000000030b7211 */ /* 0x000fc600030f16ff */
[----:B------:R1:W-:Y:S04]  /*1a590*/  @P5 STG.E desc[UR20][R6.64], R25 ;  /* 0x0000001906005986 */ /* 0x0003e8000c101914 */
[----:B------:R5:W-:Y:S04]  /*1a5a0*/  @P3 STG.E desc[UR20][R8.64], R26 ;  /* 0x0000001a08003986 */ /* 0x000be8000c101914 */
[----:B------:R1:W-:Y:S01]  /*1a5b0*/  @P4 STG.E desc[UR20][R10.64], R27 ;  /* 0x0000001b0a004986 */ /* 0x0003e2000c101914 */
[----:B------:R-:W-:-:S03]  /*1a5c0*/  ISETP.LT.AND P5, PT, R18, UR15, !P1 ;  /* 0x0000000f12007c0c */ /* 0x000fc6000cfa1270 */
[----:B------:R-:W4:Y:S01]  /*1a5d0*/  LDL.LU R18, [R1+0x5f0] ;  /* 0x0005f00001127983 */ /* 0x000f220000300800 */
[----:B------:R-:W-:-:S03]  /*1a5e0*/  ISETP.LT.AND P0, PT, R17, UR15, !P1 ;  /* 0x0000000f11007c0c */ /* 0x000fc6000cf01270 */
[----:B------:R-:W4:Y:S01]  /*1a5f0*/  LDL.LU R17, [R1+0x5ec] ;  /* 0x0005ec0001117983 */ /* 0x000f220000300800 */
[----:B------:R-:W-:-:S03]  /*1a600*/  ISETP.LT.AND P4, PT, R16, UR15, !P1 ;  /* 0x0000000f10007c0c */ /* 0x000fc6000cf81270 */
[----:B------:R-:W4:Y:S01]  /*1a610*/  LDL.LU R16, [R1+0x5e8] ;  /* 0x0005e80001107983 */ /* 0x000f220000300800 */
[----:B------:R-:W-:-:S04]  /*1a620*/  VIADD R13, R3, UR10 ;  /* 0x0000000a030d7c36 */ /* 0x000fc80008000000 */
[C---:B------:R-:W-:Y:S01]  /*1a630*/  VIADD R3, R13.reuse, UR10 ;  /* 0x0000000a0d037c36 */ /* 0x040fe20008000000 */
[----:B--2---:R-:W-:-:S04]  /*1a640*/  LEA R4, P3, R13, R2, 0x2 ;  /* 0x000000020d047211 */ /* 0x004fc800078610ff */
[----:B------:R-:W-:Y:S01]  /*1a650*/  LEA.HI.X.SX32 R5, R13, R0, 0x2, P3 ;  /* 0x000000000d057211 */ /* 0x000fe200018f16ff */
[C---:B------:R-:W-:Y:S01]  /*1a660*/  VIADD R13, R3.reuse, UR10 ;  /* 0x0000000a030d7c36 */ /* 0x040fe20008000000 */
[----:B-1----:R-:W-:-:S03]  /*1a670*/  LEA R6, P6, R3, R2, 0x2 ;  /* 0x0000000203067211 */ /* 0x002fc600078c10ff */
[----:B------:R1:W-:Y:S01]  /*1a680*/  @P2 STG.E desc[UR20][R4.64], R28 ;  /* 0x0000001c04002986 */ /* 0x0003e2000c101914 */
[----:B------:R-:W-:Y:S01]  /*1a690*/  LEA.HI.X.SX32 R7, R3, R0, 0x2, P6 ;  /* 0x0000000003077211 */ /* 0x000fe200030f16ff */
[C---:B------:R-:W-:Y:S01]  /*1a6a0*/  VIADD R3, R13.reuse, UR10 ;  /* 0x0000000a0d037c36 */ /* 0x040fe20008000000 */
[----:B-----5:R-:W-:-:S04]  /*1a6b0*/  LEA R8, P2, R13, R2, 0x2 ;  /* 0x000000020d087211 */ /* 0x020fc800078410ff */
[----:B------:R-:W-:Y:S01]  /*1a6c0*/  LEA.HI.X.SX32 R9, R13, R0, 0x2, P2 ;  /* 0x000000000d097211 */ /* 0x000fe200010f16ff */
[C---:B------:R-:W-:Y:S01]  /*1a6d0*/  VIADD R13, R3.reuse, UR10 ;  /* 0x0000000a030d7c36 */ /* 0x040fe20008000000 */
[----:B------:R-:W-:Y:S01]  /*1a6e0*/  LEA R10, P6, R3, R2, 0x2 ;  /* 0x00000002030a7211 */ /* 0x000fe200078c10ff */
[----:B------:R2:W-:Y:S01]  /*1a6f0*/  @P5 STG.E desc[UR20][R6.64], R29 ;  /* 0x0000001d06005986 */ /* 0x0005e2000c101914 */
[----:B------:R-:W-:Y:S02]  /*1a700*/  ISETP.LT.AND P3, PT, R15, UR15, !P1 ;  /* 0x0000000f0f007c0c */ /* 0x000fe4000cf61270 */
[----:B------:R-:W-:Y:S01]  /*1a710*/  LEA.HI.X.SX32 R11, R3, R0, 0x2, P6 ;  /* 0x00000000030b7211 */ /* 0x000fe200030f16ff */
[----:B------:R-:W5:Y:S01]  /*1a720*/  LDL.LU R15, [R1+0x5e4] ;  /* 0x0005e400010f7983 */ /* 0x000f620000300800 */
[----:B------:R-:W-:-:S03]  /*1a730*/  IADD3 R3, PT, PT, R13, UR10, RZ ;  /* 0x0000000a0d037c10 */ /* 0x000fc6000fffe0ff */
[----:B------:R3:W-:Y:S01]  /*1a740*/  @P0 STG.E desc[UR20][R8.64], R30 ;  /* 0x0000001e08000986 */ /* 0x0007e2000c101914 */
[-C--:B-1----:R-:W-:Y:S02]  /*1a750*/  LEA R4, P0, R13, R2.reuse, 0x2 ;  /* 0x000000020d047211 */ /* 0x082fe400078010ff */
[----:B--2---:R-:W-:Y:S02]  /*1a760*/  LEA R6, P6, R3, R2, 0x2 ;  /* 0x0000000203067211 */ /* 0x004fe400078c10ff */
[-C--:B------:R-:W-:Y:S02]  /*1a770*/  LEA.HI.X.SX32 R5, R13, R0.reuse, 0x2, P0 ;  /* 0x000000000d057211 */ /* 0x080fe400000f16ff */
[----:B------:R-:W-:Y:S01]  /*1a780*/  LEA.HI.X.SX32 R7, R3, R0, 0x2, P6 ;  /* 0x0000000003077211 */ /* 0x000fe200030f16ff */
[----:B------:R1:W-:Y:S04]  /*1a790*/  @P4 STG.E desc[UR20][R10.64], R31 ;  /* 0x0000001f0a004986 */ /* 0x0003e8000c101914 */
[----:B------:R2:W-:Y:S01]  /*1a7a0*/  @P3 STG.E desc[UR20][R4.64], R32 ;  /* 0x0000002004003986 */ /* 0x0005e2000c101914 */
[----:B---3--:R-:W-:-:S03]  /*1a7b0*/  ISETP.LT.AND P5, PT, R14, UR15, !P1 ;  /* 0x0000000f0e007c0c */ /* 0x008fc6000cfa1270 */
[----:B------:R-:W3:Y:S01]  /*1a7c0*/  LDL.LU R14, [R1+0x5e0] ;  /* 0x0005e000010e7983 */ /* 0x000ee20000300800 */
[----:B----4-:R-:W-:-:S03]  /*1a7d0*/  ISETP.LT.AND P2, PT, R12, UR15, !P1 ;  /* 0x0000000f0c007c0c */ /* 0x010fc6000cf41270 */
[----:B------:R-:W4:Y:S06]  /*1a7e0*/  LDL.LU R12, [R1+0x5dc] ;  /* 0x0005dc00010c7983 */ /* 0x000f2c0000300800 */
        /* <DEDUP_REMOVED lines=9> */
[----:B------:R-:W-:-:S04]  /*1a880*/  LEA R8, P3, R13, R2, 0x2 ;  /* 0x000000020d087211 */ /* 0x000fc800078610ff */
[----:B------:R-:W-:Y:S01]  /*1a890*/  LEA.HI.X.SX32 R9, R13, R0, 0x2, P3 ;  /* 0x000000000d097211 */ /* 0x000fe200018f16ff */
[C---:B------:R-:W-:Y:S01]  /*1a8a0*/  VIADD R13, R3.reuse, UR10 ;  /* 0x0000000a030d7c36 */ /* 0x040fe20008000000 */
[----:B-1----:R-:W-:-:S03]  /*1a8b0*/  LEA R10, P6, R3, R2, 0x2 ;  /* 0x00000002030a7211 */ /* 0x002fc600078c10ff */
[----:B------:R1:W-:Y:S01]  /*1a8c0*/  @P2 STG.E desc[UR20][R8.64], R34 ;  /* 0x0000002208002986 */ /* 0x0003e2000c101914 */
[----:B------:R-:W-:Y:S01]  /*1a8d0*/  LEA.HI.X.SX32 R11, R3, R0, 0x2, P6 ;  /* 0x00000000030b7211 */ /* 0x000fe200030f16ff */
[C---:B------:R-:W-:Y:S01]  /*1a8e0*/  VIADD R3, R13.reuse, UR10 ;  /* 0x0000000a0d037c36 */ /* 0x040fe20008000000 */
[----:B--2---:R-:W-:-:S04]  /*1a8f0*/  LEA R4, P2, R13, R2, 0x2 ;  /* 0x000000020d047211 */ /* 0x004fc800078410ff */
[----:B------:R-:W-:Y:S01]  /*1a900*/  LEA.HI.X.SX32 R5, R13, R0, 0x2, P2 ;  /* 0x000000000d057211 */ /* 0x000fe200010f16ff */
[C---:B------:R-:W-:Y:S01]  /*1a910*/  VIADD R13, R3.reuse, UR10 ;  /* 0x0000000a030d7c36 */ /* 0x040fe20008000000 */
[----:B------:R-:W-:Y:S01]  /*1a920*/  LEA R6, P6, R3, R2, 0x2 ;  /* 0x0000000203067211 */ /* 0x000fe200078c10ff */
[----:B------:R2:W-:Y:S01]  /*1a930*/  @P4 STG.E desc[UR20][R10.64], R35 ;  /* 0x000000230a004986 */ /* 0x0005e2000c101914 */
[----:B-----5:R-:W-:Y:S02]  /*1a940*/  ISETP.LT.AND P3, PT, R15, UR15, !P1 ;  /* 0x0000000f0f007c0c */ /* 0x020fe4000cf61270 */
[----:B------:R-:W-:Y:S01]  /*1a950*/  LEA.HI.X.SX32 R7, R3, R0, 0x2, P6 ;  /* 0x0000000003077211 */ /* 0x000fe200030f16ff */
[----:B------:R-:W5:Y:S01]  /*1a960*/  LDL.LU R15, [R1+0x5cc] ;  /* 0x0005cc00010f7983 */ /* 0x000f620000300800 */
[----:B------:R-:W-:-:S03]  /*1a970*/  VIADD R3, R13, UR10 ;  /* 0x0000000a0d037c36 */ /* 0x000fc60008000000 */
        /* <DEDUP_REMOVED lines=21> */
[----:B------:R-:W-:Y:S02]  /*1aad0*/  LEA.HI.X.SX32 R5, R13, R0, 0x2, P3 ;  /* 0x000000000d057211 */ /* 0x000fe400018f16ff */
[C---:B-1----:R-:W-:Y:S02]  /*1aae0*/  LEA R6, P6, R3.reuse, R2, 0x2 ;  /* 0x0000000203067211 */ /* 0x042fe400078c10ff */
[C---:B------:R-:W-:Y:S01]  /*1aaf0*/  IADD3 R13, PT, PT, R3.reuse, UR10, RZ ;  /* 0x0000000a030d7c10 */ /* 0x040fe2000fffe0ff */
[----:B------:R1:W-:Y:S01]  /*1ab00*/  @P2 STG.E desc[UR20][R4.64], R40 ;  /* 0x0000002804002986 */ /* 0x0003e2000c101914 */
[----:B------:R-:W-:Y:S02]  /*1ab10*/  LEA.HI.X.SX32 R7, R3, R0, 0x2, P6 ;  /* 0x0000000003077211 */ /* 0x000fe400030f16ff */
[C---:B--2---:R-:W-:Y:S01]  /*1ab20*/  LEA R8, P2, R13.reuse, R2, 0x2 ;  /* 0x000000020d087211 */ /* 0x044fe200078410ff */
[----:B------:R-:W-:-:S03]  /*1ab30*/  VIADD R3, R13, UR10 ;  /* 0x0000000a0d037c36 */ /* 0x000fc60008000000 */
        /* <DEDUP_REMOVED lines=38> */
[C---:B------:R-:W-:Y:S01]  /*1ada0*/  LEA R6, P6, R3.reuse, R2, 0x2 ;  /* 0x0000000203067211 */ /* 0x040fe200078c10ff */
[----:B------:R2:W-:Y:S03]  /*1adb0*/  @P4 STG.E desc[UR20][R10.64], R47 ;  /* 0x0000002f0a004986 */ /* 0x0005e6000c101914 */
[----:B------:R-:W-:Y:S02]  /*1adc0*/  LEA.HI.X.SX32 R7, R3, R0, 0x2, P6 ;  /* 0x0000000003077211 */ /* 0x000fe400030f16ff */
[----:B-----5:R-:W-:Y:S02]  /*1add0*/  ISETP.LT.AND P3, PT, R15, UR15, !P1 ;  /* 0x0000000f0f007c0c */ /* 0x020fe4000cf61270 */
        /* <DEDUP_REMOVED lines=34> */
[----:B------:R-:W-:Y:S01]  /*1b000*/  LEA.HI.X.SX32 R11, R3, R0, 0x2, P6 ;  /* 0x00000000030b7211 */ /* 0x000fe200030f16ff */
[----:B------:R-:W-:Y:S01]  /*1b010*/  VIADD R3, R13, UR10 ;  /* 0x0000000a0d037c36 */ /* 0x000fe20008000000 */
[----:B-----5:R-:W-:Y:S02]  /*1b020*/  ISETP.LT.AND P3, PT, R15, UR15, !P1 ;  /* 0x0000000f0f007c0c */ /* 0x020fe4000cf61270 */
[----:B------:R-:W5:Y:S04]  /*1b030*/  LDL.LU R15, [R1+0x584] ;  /* 0x00058400010f7983 */ /* 0x000f680000300800 */
[----:B------:R3:W-:Y:S01]  /*1b040*/  @P0 STG.E desc[UR20][R8.64], R54 ;  /* 0x0000003608000986 */ /* 0x0007e2000c101914 */
[----:B-1----:R-:W-:-:S02]  /*1b050*/  LEA R4, P0, R13, R2, 0x2 ;  /* 0x000000020d047211 */ /* 0x002fc400078010ff */
        /* <DEDUP_REMOVED lines=8> */
[----:B------:R-:W4:Y:S04]  /*1b0e0*/  LDL.LU R12, [R1+0x57c] ;  /* 0x00057c00010c7983 */ /* 0x000f280000300800 */
[----:B------:R-:W4:Y:S04]  /*1b0f0*/  LDL.LU R19, [R1+0x578] ;  /* 0x0005780001137983 */ /* 0x000f280000300800 */
[----:B------:R1:W-:Y:S01]  /*1b100*/  @P5 STG.E desc[UR20][R6.64], R57 ;  /* 0x0000003906005986 */ /* 0x0003e2000c101914 */
        /* <DEDUP_REMOVED lines=13> */
[----:B------:R-:W-:Y:S01]  /*1b1e0*/  VIADD R3, R13, UR10 ;  /* 0x0000000a0d037c36 */ /* 0x000fe20008000000 */
[----:B------:R-:W-:-:S02]  /*1b1f0*/  ISETP.LT.AND P0, PT, R17, UR15, !P1 ;  /* 0x0000000f11007c0c */ /* 0x000fc4000cf01270 */
[----:B------:R-:W-:Y:S01]  /*1b200*/  LEA.HI.X.SX32 R5, R13, R0, 0x2, P2 ;  /* 0x000000000d057211 */ /* 0x000fe200010f16ff */
[C---:B------:R-:W-:Y:S01]  /*1b210*/  VIADD R13, R3.reuse, UR10 ;  /* 0x0000000a030d7c36 */ /* 0x040fe20008000000 */
[----:B------:R-:W-:-:S04]  /*1b220*/  LEA R6, P6, R3, R2, 0x2 ;  /* 0x0000000203067211 */ /* 0x000fc800078c10ff */
[----:B------:R-:W-:Y:S01]  /*1b230*/  LEA.HI.X.SX32 R7, R3, R0, 0x2, P6 ;  /* 0x0000000003077211 */ /* 0x000fe200030f16ff */
[----:B------:R-:W-:Y:S01]  /*1b240*/  VIADD R3, R13, UR10 ;  /* 0x0000000a0d037c36 */ /* 0x000fe20008000000 */
[----:B-----5:R-:W-:Y:S01]  /*1b250*/  ISETP.LT.AND P3, PT, R15, UR15, !P1 ;  /* 0x0000000f0f007c0c */ /* 0x020fe2000cf61270 */
[----:B------:R2:W-:Y:S02]  /*1b260*/  @P4 STG.E desc[UR20][R10.64], R59 ;  /* 0x0000003b0a004986 */ /* 0x0005e4000c101914 */
[----:B------:R-:W-:Y:S02]  /*1b270*/  VIADD R15, R3, UR10 ;  /* 0x0000000a030f7c36 */ /* 0x000fe40008000000 */
[----:B------:R-:W-:Y:S01]  /*1b280*/  @P0 STG.E desc[UR20][R4.64], R60 ;  /* 0x0000003c04000986 */ /* 0x000fe2000c101914 */
[----:B-1----:R-:W-:Y:S01]  /*1b290*/  LEA R8, P0, R13, R2, 0x2 ;  /* 0x000000020d087211 */ /* 0x002fe200078010ff */
[----:B------:R-:W-:-:S03]  /*1b2a0*/  VIADD R17, R15, UR10 ;  /* 0x0000000a0f117c36 */ /* 0x000fc60008000000 */
[----:B------:R-:W-:Y:S02]  /*1b2b0*/  LEA.HI.X.SX32 R9, R13, R0, 0x2, P0 ;  /* 0x000000000d097211 */ /* 0x000fe400000f16ff */
[----:B--2---:R-:W-:-:S04]  /*1b2c0*/  LEA R10, P6, R3, R2, 0x2 ;  /* 0x00000002030a7211 */ /* 0x004fc800078c10ff */
[----:B------:R-:W-:Y:S01]  /*1b2d0*/  LEA.HI.X.SX32 R11, R3, R0, 0x2, P6 ;  /* 0x00000000030b7211 */ /* 0x000fe200030f16ff */
[----:B------:R-:W-:Y:S01]  /*1b2e0*/  VIADD R3, R17, UR10 ;  /* 0x0000000a11037c36 */ /* 0x000fe20008000000 */
[----:B------:R1:W-:Y:S03]  /*1b2f0*/  @P5 STG.E desc[UR20][R6.64], R61 ;  /* 0x0000003d06005986 */ /* 0x0003e6000c101914 */
[----:B-1----:R-:W-:Y:S01]  /*1b300*/  VIADD R7, R3, UR10 ;  /* 0x0000000a03077c36 */ /* 0x002fe20008000000 */
[----:B------:R1:W-:Y:S01]  /*1b310*/  @P3 STG.E desc[UR20][R8.64], R62 ;  /* 0x0000003e08003986 */ /* 0x0003e2000c101914 */
[----:B---3--:R-:W-:Y:S02]  /*1b320*/  ISETP.LT.AND P4, PT, R14, UR15, !P1 ;  /* 0x0000000f0e007c0c */ /* 0x008fe4000cf81270 */
[----:B------:R-:W-:Y:S02]  /*1b330*/  LEA R14, P6, R17, R2, 0x2 ;  /* 0x00000002110e7211 */ /* 0x000fe400078c10ff */
[----:B----4-:R-:W-:-:S02]  /*1b340*/  ISETP.LT.AND P2, PT, R12, UR15, !P1 ;  /* 0x0000000f0c007c0c */ /* 0x010fc4000cf41270 */
[----:B------:R-:W-:Y:S02]  /*1b350*/  LEA R12, P0, R15, R2, 0x2 ;  /* 0x000000020f0c7211 */ /* 0x000fe400078010ff */
[----:B------:R-:W-:Y:S02]  /*1b360*/  ISETP.LT.AND P5, PT, R19, UR15, !P1 ;  /* 0x0000000f13007c0c */ /* 0x000fe4000cfa1270 */
[-C--:B------:R-:W-:Y:S02]  /*1b370*/  LEA.HI.X.SX32 R13, R15, R0.reuse, 0x2, P0 ;  /* 0x000000000f0d7211 */ /* 0x080fe400000f16ff */
[----:B------:R-:W-:Y:S02]  /*1b380*/  LEA.HI.X.SX32 R15, R17, R0, 0x2, P6 ;  /* 0x00000000110f7211 */ /* 0x000fe400030f16ff */
[----:B------:R-:W-:-:S04]  /*1b390*/  LEA R4, P6, R3, R2, 0x2 ;  /* 0x0000000203047211 */ /* 0x000fc800078c10ff */
[----:B------:R-:W-:Y:S02]  /*1b3a0*/  LEA.HI.X.SX32 R5, R3, R0, 0x2, P6 ;  /* 0x0000000003057211 */ /* 0x000fe400030f16ff */
[C---:B------:R-:W-:Y:S02]  /*1b3b0*/  LEA R2, P6, R7.reuse, R2, 0x2 ;  /* 0x0000000207027211 */ /* 0x040fe400078c10ff */
[----:B------:R-:W-:Y:S02]  /*1b3c0*/  ISETP.LT.AND P0, PT, R18, UR15, !P1 ;  /* 0x0000000f12007c0c */ /* 0x000fe4000cf01270 */
[----:B------:R-:W-:Y:S01]  /*1b3d0*/  ISETP.LT.AND P1, PT, R16, UR15, !P1 ;  /* 0x0000000f10007c0c */ /* 0x000fe2000cf21270 */
[----:B------:R1:W-:Y:S01]  /*1b3e0*/  @P4 STG.E desc[UR20][R10.64], R63 ;  /* 0x0000003f0a004986 */ /* 0x0003e2000c101914 */
[----:B------:R-:W-:-:S03]  /*1b3f0*/  LEA.HI.X.SX32 R3, R7, R0, 0x2, P6 ;  /* 0x0000000007037211 */ /* 0x000fc600030f16ff */
[----:B------:R1:W-:Y:S04]  /*1b400*/  @P2 STG.E desc[UR20][R12.64], R64 ;  /* 0x000000400c002986 */ /* 0x0003e8000c101914 */
[----:B------:R1:W-:Y:S04]  /*1b410*/  @P5 STG.E desc[UR20][R14.64], R65 ;  /* 0x000000410e005986 */ /* 0x0003e8000c101914 */
[----:B------:R1:W-:Y:S04]  /*1b420*/  @P0 STG.E desc[UR20][R4.64], R66 ;  /* 0x0000004204000986 */ /* 0x0003e8000c101914 */
[----:B------:R1:W-:Y:S01]  /*1b430*/  @P1 STG.E desc[UR20][R2.64], R67 ;  /* 0x0000004302001986 */ /* 0x0003e2000c101914 */
[----:B------:R-:W-:Y:S06]  /*1b440*/  BAR.SYNC.DEFER_BLOCKING 0x0 ;  /* 0x0000000000007b1d */ /* 0x000fec0000010000 */
[----:B------:R-:W-:Y:S05]  /*1b450*/  BRA.U UP0, `(.L_x_14) ;  /* 0x0000000100a07547 */ /* 0x000fea000b800000 */
[----:B------:R-:W2:Y:S01]  /*1b460*/  S2UR UR5, SR_CgaCtaId ;  /* 0x00000000000579c3 */ /* 0x000ea20000008800 */
[----:B------:R-:W-:Y:S01]  /*1b470*/  NOP ;  /* 0x0000000000007918 */ /* 0x000fe20000000000 */
[----:B------:R-:W-:Y:S01]  /*1b480*/  UMOV UR4, 0x50 ;  /* 0x0000005000047882 */ /* 0x000fe20000000000 */
[----:B------:R-:W-:Y:S02]  /*1b490*/  IMAD.U32 R0, RZ, RZ, UR7 ;  /* 0x00000007ff007e24 */ /* 0x000fe4000f8e00ff */
[----:B-1----:R-:W-:Y:S02]  /*1b4a0*/  HFMA2 R3, -RZ, RZ, 0, 1.5199184417724609375e-05 ;  /* 0x000000ffff037431 */ /* 0x002fe400000001ff */
[----:B------:R-:W-:Y:S01]  /*1b4b0*/  IMAD.MOV.U32 R7, RZ, RZ, 0x1 ;  /* 0x00000001ff077424 */ /* 0x000fe200078e00ff */
[----:B------:R-:W-:-:S04]  /*1b4c0*/  LOP3.LUT R0, R0, 0xffff, RZ, 0xc0, !PT ;  /* 0x0000ffff00007812 */ /* 0x000fc800078ec0ff */
[----:B------:R-:W-:-:S05]  /*1b4d0*/  SHF.R.U32.HI R0, RZ, 0x5, R0 ;  /* 0x00000005ff007819 */ /* 0x000fca0000011600 */
[----:B------:R-:W-:Y:S01]  /*1b4e0*/  VIADD R2, R0, 0x10 ;  /* 0x0000001000027836 */ /* 0x000fe20000000000 */
[----:B------:R-:W-:Y:S01]  /*1b4f0*/  SHF.L.U32 R0, R3, R0, RZ ;  /* 0x0000000003007219 */ /* 0x000fe200000006ff */
[----:B--2---:R-:W-:-:S03]  /*1b500*/  ULEA UR6, UR5, UR4, 0x18 ;  /* 0x0000000405067291 */ /* 0x004fc6000f8ec0ff */
[----:B------:R-:W-:-:S04]  /*1b510*/  SHF.L.U32 R3, R7, R2, RZ ;  /* 0x0000000207037219 */ /* 0x000fc800000006ff */
[----:B------:R-:W-:Y:S02]  /*1b520*/  LOP3.LUT R0, R3, R0, RZ, 0xfc, !PT ;  /* 0x0000000003007212 */ /* 0x000fe400078efcff */
[----:B------:R-:W1:Y:S02]  /*1b530*/  LDS R5, [UR6] ;  /* 0x00000006ff057984 */ /* 0x000e640008000800 */
[C---:B------:R-:W-:Y:S02]  /*1b540*/  LOP3.LUT R2, R0.reuse, 0xffff, RZ, 0xc0, !PT ;  /* 0x0000ffff00027812 */ /* 0x040fe400078ec0ff */
[----:B-1----:R-:W-:-:S04]  /*1b550*/  LOP3.LUT R3, R0, 0xffff, R5, 0x80, !PT ;  /* 0x0000ffff00037812 */ /* 0x002fc800078e8005 */
[----:B------:R-:W-:-:S13]  /*1b560*/  ISETP.NE.AND P0, PT, R3, R2, PT ;  /* 0x000000020300720c */ /* 0x000fda0003f05270 */
[----:B------:R-:W-:Y:S05]  /*1b570*/  @P0 BRA `(.L_x_15) ;  /* 0x0000000000500947 */ /* 0x000fea0003800000 */
[----:B------:R-:W-:Y:S02]  /*1b580*/  SHF.R.U32.HI R5, RZ, 0x10, R5 ;  /* 0x00000010ff057819 */ /* 0x000fe40000011605 */
[----:B------:R-:W-:-:S04]  /*1b590*/  SHF.R.U32.HI R2, RZ, 0x10, R0 ;  /* 0x00000010ff027819 */ /* 0x000fc80000011600 */
[----:B------:R-:W-:-:S04]  /*1b5a0*/  LOP3.LUT R5, R5, R2, RZ, 0xc0, !PT ;  /* 0x0000000205057212 */ /* 0x000fc800078ec0ff */
[----:B------:R-:W-:-:S13]  /*1b5b0*/  ISETP.NE.AND P0, PT, R5, R2, PT ;  /* 0x000000020500720c */ /* 0x000fda0003f05270 */
[----:B------:R-:W-:Y:S05]  /*1b5c0*/  @P0 BRA `(.L_x_16) ;  /* 0x0000000000300947 */ /* 0x000fea0003800000 */
[----:B------:R-:W-:Y:S01]  /*1b5d0*/  R2UR UR4, R0 ;  /* 0x00000000000472ca */ /* 0x000fe200000e0000 */
[----:B------:R-:W-:Y:S01]  /*1b5e0*/  VOTEU.ANY UR5, UPT, PT ;  /* 0x0000000000057886 */ /* 0x000fe200038e0100 */
[----:B------:R-:W1:Y:S01]  /*1b5f0*/  S2R R0, SR_LANEID ;  /* 0x0000000000007919 */ /* 0x000e620000000000 */
[----:B------:R-:W-:-:S10]  /*1b600*/  UFLO.U32 UR5, UR5 ;  /* 0x00000005000572bd */ /* 0x000fd400080e0000 */
[----:B------:R-:W-:-:S06]  /*1b610*/  ULOP3.LUT UR4, URZ, UR4, URZ, 0x33, !UPT ;  /* 0x00000004ff047292 */ /* 0x000fcc000f8e33ff */
[----:B------:R-:W-:-:S04]  /*1b620*/  IMAD.U32 R2, RZ, RZ, UR4 ;  /* 0x00000004ff027e24 */ /* 0x000fc8000f8e00ff */
[----:B------:R-:W2:Y:S02]  /*1b630*/  REDUX UR7, R2 ;  /* 0x00000000020773c4 */ /* 0x000ea40000000000 */
[----:B------:R3:W-:Y:S01]  /*1b640*/  UTCATOMSWS.AND URZ, UR4 ;  /* 0x0000000400ff79e3 */ /* 0x0007e20008000000 */
[----:B-1----:R-:W-:Y:S01]  /*1b650*/  ISETP.EQ.U32.AND P0, PT, R0, UR5, PT ;  /* 0x0000000500007c0c */ /* 0x002fe2000bf02070 */
[----:B--2---:R-:W-:-:S12]  /*1b660*/  IMAD.U32 R0, RZ, RZ, UR7 ;  /* 0x00000007ff007e24 */ /* 0x004fd8000f8e00ff */
[----:B------:R3:W-:Y:S01]  /*1b670*/  @P0 ATOMS.AND RZ, [UR6], R0 ;  /* 0x00000000ffff098c */ /* 0x0007e2000a800006 */
[----:B------:R-:W-:Y:S05]  /*1b680*/  BRA `(.L_x_14) ;  /* 0x0000000000147947 */ /* 0x000fea0003800000 */
.L_x_16:
[----:B------:R-:W-:-:S07]  /*1b690*/  MOV R2, 0x1b6b0 ;  /* 0x0001b6b000027802 */ /* 0x000fce0000000f00 */
[----:B------:R-:W-:Y:S05]  /*1b6a0*/  CALL.REL.NOINC `($__internal_0_$__cuda_sm10x_tcgen05_guardrail_trap_col_being_dealloced_not_returned_by_alloc) ;  /* 0x00000000002c7944 */ /* 0x000fea0003c00000 */
[----:B------:R-:W-:Y:S05]  /*1b6b0*/  BRA `(.L_x_14) ;  /* 0x0000000000087947 */ /* 0x000fea0003800000 */
.L_x_15:
[----:B------:R-:W-:-:S07]  /*1b6c0*/  MOV R2, 0x1b6e0 ;  /* 0x0001b6e000027802 */ /* 0x000fce0000000f00 */
[----:B------:R-:W-:Y:S05]  /*1b6d0*/  CALL.REL.NOINC `($__internal_2_$__cuda_sm10x_tcgen05_guardrail_trap_unallocated_columns_being_dealloced) ;  /* 0x0000000000387944 */ /* 0x000fea0003c00000 */
.L_x_14:
[----:B------:R-:W-:Y:S01]  /*1b6e0*/  NOP ;  /* 0x0000000000007918 */ /* 0x000fe20000000000 */
[----:B---3--:R-:W-:Y:S05]  /*1b6f0*/  EXIT ;  /* 0x000000000000794d */ /* 0x008fea0003800000 */
.L_x_9:
[----:B------:R-:W1:Y:S02]  /*1b700*/  SYNCS.PHASECHK.TRANS64.TRYWAIT P1, [UR9], R4 ;  /* 0x00000004ff0075a7 */ /* 0x000e640008021109 */
[----:B-1----:R-:W-:Y:S05]  /*1b710*/  @!P1 BRA `(.L_x_9) ;  /* 0xfffffffc00f89947 */ /* 0x002fea000383ffff */
[----:B------:R-:W-:Y:S05]  /*1b720*/  BRA `(.L_x_17) ;  /* 0xffffff5800107947 */ /* 0x000fea000383ffff */
.L_x_13:
[----:B------:R-:W1:Y:S02]  /*1b730*/  SYNCS.PHASECHK.TRANS64.TRYWAIT P6, [UR9], R4 ;  /* 0x00000004ff0075a7 */ /* 0x000e6400080c1109 */
[----:B-1----:R-:W-:Y:S05]  /*1b740*/  @!P6 BRA `(.L_x_13) ;  /* 0xfffffffc00f8e947 */ /* 0x002fea000383ffff */
[----:B------:R-:W-:Y:S05]  /*1b750*/  BRA `(.L_x_12) ;  /* 0xffffffe400407947 */ /* 0x000fea000383ffff */
        .weak           $__internal_0_$__cuda_sm10x_tcgen05_guardrail_trap_col_being_dealloced_not_returned_by_alloc
        .type           $__internal_0_$__cuda_sm10x_tcgen05_guardrail_trap_col_being_dealloced_not_returned_by_alloc,@function
        .size           $__internal_0_$__cuda_sm10x_tcgen05_guardrail_trap_col_being_dealloced_not_returned_by_alloc,($__internal_1_$__cuda_sm10x_tcgen05_guardrail_trap_phase_invalid_during_alloc - $__internal_0_$__cuda_sm10x_tcgen05_guardrail_trap_col_being_dealloced_not_returned_by_alloc)
$__internal_0_$__cuda_sm10x_tcgen05_guardrail_trap_col_being_dealloced_not_returned_by_alloc:
[----:B------:R-:W-:Y:S05]  /*1b760*/  BPT.TRAP 0x1 ;  /* 0x000000040000795c */ /* 0x000fea0000300000 */
[----:B------:R-:W-:-:S04]  /*1b770*/  IMAD.MOV.U32 R3, RZ, RZ, 0x0 ;  /* 0x00000000ff037424 */ /* 0x000fc800078e00ff */
[----:B------:R-:W-:Y:S05]  /*1b780*/  RET.REL.NODEC R2 `(matmul_kernel) ;  /* 0xfffffe48021c7950 */ /* 0x000fea0003c3ffff */
        .weak           $__internal_1_$__cuda_sm10x_tcgen05_guardrail_trap_phase_invalid_during_alloc
        .type           $__internal_1_$__cuda_sm10x_tcgen05_guardrail_trap_phase_invalid_during_alloc,@function
        .size           $__internal_1_$__cuda_sm10x_tcgen05_guardrail_trap_phase_invalid_during_alloc,($__internal_2_$__cuda_sm10x_tcgen05_guardrail_trap_unallocated_columns_being_dealloced - $__internal_1_$__cuda_sm10x_tcgen05_guardrail_trap_phase_invalid_during_alloc)
$__internal_1_$__cuda_sm10x_tcgen05_guardrail_trap_phase_invalid_during_alloc:
[----:B------:R-:W-:Y:S05]  /*1b790*/  BPT.TRAP 0x1 ;  /* 0x000000040000795c */ /* 0x000fea0000300000 */
[----:B------:R-:W-:-:S04]  /*1b7a0*/  IMAD.MOV.U32 R5, RZ, RZ, 0x0 ;  /* 0x00000000ff057424 */ /* 0x000fc800078e00ff */
[----:B------:R-:W-:Y:S05]  /*1b7b0*/  RET.REL.NODEC R4 `(matmul_kernel) ;  /* 0xfffffe4804107950 */ /* 0x000fea0003c3ffff */
        .weak           $__internal_2_$__cuda_sm10x_tcgen05_guardrail_trap_unallocated_columns_being_dealloced
        .type           $__internal_2_$__cuda_sm10x_tcgen05_guardrail_trap_unallocated_columns_being_dealloced,@function
        .size           $__internal_2_$__cuda_sm10x_tcgen05_guardrail_trap_unallocated_columns_being_dealloced,(.L_x_21 - $__internal_2_$__cuda_sm10x_tcgen05_guardrail_trap_unallocated_columns_being_dealloced)
$__internal_2_$__cuda_sm10x_tcgen05_guardrail_trap_unallocated_columns_being_dealloced:
[----:B------:R-:W-:Y:S05]  /*1b7c0*/  BPT.TRAP 0x1 ;  /* 0x000000040000795c */ /* 0x000fea0000300000 */
[----:B------:R-:W-:-:S04]  /*1b7d0*/  IMAD.MOV.U32 R3, RZ, RZ, 0x0 ;  /* 0x00000000ff037424 */ /* 0x000fc800078e00ff */
[----:B------:R-:W-:Y:S05]  /*1b7e0*/  RET.REL.NODEC R2 `(matmul_kernel) ;  /* 0xfffffe4802047950 */ /* 0x000fea0003c3ffff */
.L_x_18:
[----:B------:R-:W-:-:S00]  /*1b7f0*/  BRA `(.L_x_18) ;  /* 0xfffffffc00fc7947 */ /* 0x000fc0000383ffff */
[----:B------:R-:W-:-:S00]  /*1b800*/  NOP ;  /* 0x0000000000007918 */ /* 0x000fc00000000000 */
[----:B------:R-:W-:-:S00]  /*1b810*/  NOP ;  /* 0x0000000000007918 */ /* 0x000fc00000000000 */
[----:B------:R-:W-:-:S00]  /*1b820*/  NOP ;  /* 0x0000000000007918 */ /* 0x000fc00000000000 */
[----:B------:R-:W-:-:S00]  /*1b830*/  NOP ;  /* 0x0000000000007918 */ /* 0x000fc00000000000 */
[----:B------:R-:W-:-:S00]  /*1b840*/  NOP ;  /* 0x0000000000007918 */ /* 0x000fc00000000000 */
[----:B------:R-:W-:-:S00]  /*1b850*/  NOP ;  /* 0x0000000000007918 */ /* 0x000fc00000000000 */
[----:B------:R-:W-:-:S00]  /*1b860*/  NOP ;  /* 0x0000000000007918 */ /* 0x000fc00000000000 */
[----:B------:R-:W-:-:S00]  /*1b870*/  NOP ;  /* 0x0000000000007918 */ /* 0x000fc00000000000 */
.L_x_21:


//--------------------- .nv.shared.matmul_kernel  --------------------------
	.section	.nv.shared.matmul_kernel,"aw",@nobits
	.sectionflags	@""
	.align	16
	.zero		1024


//--------------------- .nv.shared.reserved.0     --------------------------
	.section	.nv.shared.reserved.0,"aw",@nobits
	.align	8
	.weak		__nv_reservedSMEM_offset_0_alias
	.size		__nv_reservedSMEM_offset_0_alias, 0, 64
	.other		__nv_reservedSMEM_offset_0_alias,@"STO_CUDA_RESERVED_SHARED STV_DEFAULT"
__nv_reservedSMEM_offset_0_alias:
	.zero		0
.nv.shared.reserved.0:
	.zero		64
	.weak		__nv_reservedSMEM_allocation_phase
	.type		__nv_reservedSMEM_allocation_phase,@object
	.size		__nv_reservedSMEM_allocation_phase,(.L_0 - __nv_reservedSMEM_allocation_phase)
__nv_reservedSMEM_allocation_phase:
	.zero		1
.L_0:
	.zero		7
	.weak		__nv_reservedSMEM_devtool_atexit_pc
	.type		__nv_reservedSMEM_devtool_atexit_pc,@object
	.size		__nv_reservedSMEM_devtool_atexit_pc,(__nv_reservedSMEM_allocation_mask - __nv_reservedSMEM_devtool_atexit_pc)
__nv_reservedSMEM_devtool_atexit_pc:
	.zero		8
	.weak		__nv_reservedSMEM_allocation_mask
	.type		__nv_reservedSMEM_allocation_mask,@object
	.size		__nv_reservedSMEM_allocation_mask,(.L_2 - __nv_reservedSMEM_allocation_mask)
__nv_reservedSMEM_allocation_mask:
	.zero		4
.L_2:


//--------------------- .nv.constant0.matmul_kernel --------------------------
	.section	.nv.constant0.matmul_kernel,"a",@progbits
	.sectionflags	@""
	.align	4
.nv.constant0.matmul_kernel:
	.zero		976


//--------------------- SYMBOLS --------------------------

	.type		.nv.reservedSmem.offset0,@object
	.size		.nv.reservedSmem.offset0,0x4
	.type		.nv.reservedSmem.cap,@object
	.size		.nv.reservedSmem.cap,0x4
